	.target	sm_100a

	.elftype	@"ET_EXEC"


//--------------------- .note.nv.tkinfo           --------------------------
	.section	.note.nv.tkinfo,"",@"SHT_NOTE"
	.sectionflags	@"SHF_NOTE_NV_TKINFO"
	.tkinfo
        /*0018*/ 	.word	0x00000002
        /*0030*/ 	.string	""
        /*0030*/ 	.string	"ptxas"
        /*0030*/ 	.string	"Cuda compilation tools, release 13.0, V13.0.88"
        /*0030*/ 	.string	"Build cuda_13.0.r13.0/compiler.36424714_0"
        /*0030*/ 	.string	"-arch sm_100a -m 64 "



//--------------------- .note.nv.cuinfo           --------------------------
	.section	.note.nv.cuinfo,"",@"SHT_NOTE"
	.sectionflags	@"SHF_NOTE_NV_CUINFO"
        /*0018*/ 	.short	0x0002
        /*001a*/ 	.short	0x0064
        /*001c*/ 	.short	0x0082
	.zero		2


//--------------------- .nv.info                  --------------------------
	.section	.nv.info,"",@"SHT_CUDA_INFO"
	.align	4


	//----- nvinfo : EIATTR_REGCOUNT
	.align		4
        /*0000*/ 	.byte	0x04, 0x2f
        /*0002*/ 	.short	(.L_19 - .L_18)
	.align		4
.L_18:
        /*0004*/ 	.word	index@(_ZN7cutlass13device_kernelINS_4gemm6kernel13GemmUniversalIN4cute5tupleIJiiiiEEENS1_10collective13CollectiveMmaINS1_35MainloopSm100TmaUmmaWarpSpecializedILi2ELi2ELi2ENS5_IJNS4_1CILi4EEENSA_ILi1EEESC_EEEEENS5_IJNSA_ILi256EEESF_NSA_ILi128EEEEEENS_10bfloat16_tENS5_IJlSC_lEEESI_SJ_NS4_8TiledMMAINS4_8MMA_AtomIJNS4_26SM100_MMA_F16BF16_2x1SM_SSISI_SI_fLi256ELi256ELNS4_4UMMA5MajorE0ELSO_0ELNSN_7ScaleInE0ELSP_0EEEEEENS4_6LayoutINS5_IJSC_SC_SC_EEENS5_IJNSA_ILi0EEESU_SU_EEEEENS5_IJNS4_10UnderscoreESX_SX_EEEEENS4_18SM100_TMA_2SM_LOADENS4_14ComposedLayoutINS4_7SwizzleILi3ELi4ELi3EEENS4_18smem_ptr_flag_bitsILi16EEENSS_INS5_IJNSA_ILi8EEENSA_ILi64EEEEEENS5_IJS17_SC_EEEEEEEvNS4_8identityENS4_28SM100_TMA_2SM_LOAD_MULTICASTES1B_vS1C_EENS_8epilogue10collective18CollectiveEpilogueINS1F_23Sm100TmaWarpSpecializedILi4ELi2ELi64ELb1ELb0EEEJNS5_IJSG_SF_SG_EEENS5_IJNSS_ISG_SC_EENSS_IS17_SC_EEEEESI_SJ_SI_SJ_NS1F_6fusion15FusionCallbacksIS1J_NS1O_17LinearCombinationISI_fSI_fLNS_15FloatRoundStyleE2EEES1K_S1N_JEEENS4_5SM1004TMEM4LOAD26SM100_TMEM_LOAD_32dp32b64xENS4_13SM90_TMA_LOADES1B_NS4_39AutoVectorizingCopyWithAssumedAlignmentILi128EEENS4_14SM90_TMA_STOREES1B_S20_S20_EEEvvEEEEvNT_6ParamsE)
        /*0008*/ 	.word	0x000000ad


	//----- nvinfo : EIATTR_FRAME_SIZE
	.align		4
.L_19:
        /*000c*/ 	.byte	0x04, 0x11
        /*000e*/ 	.short	(.L_21 - .L_20)
	.align		4
.L_20:
        /*0010*/ 	.word	index@($__internal_2_$__cuda_sm10x_tcgen05_guardrail_trap_unallocated_columns_being_dealloced)
        /*0014*/ 	.word	0x00000000


	//----- nvinfo : EIATTR_FRAME_SIZE
	.align		4
.L_21:
        /*0018*/ 	.byte	0x04, 0x11
        /*001a*/ 	.short	(.L_23 - .L_22)
	.align		4
.L_22:
        /*001c*/ 	.word	index@($__internal_1_$__cuda_sm10x_tcgen05_guardrail_trap_phase_invalid_during_alloc)
        /*0020*/ 	.word	0x00000000


	//----- nvinfo : EIATTR_FRAME_SIZE
	.align		4
.L_23:
        /*0024*/ 	.byte	0x04, 0x11
        /*0026*/ 	.short	(.L_25 - .L_24)
	.align		4
.L_24:
        /*0028*/ 	.word	index@($__internal_0_$__cuda_sm10x_tcgen05_guardrail_trap_col_being_dealloced_not_returned_by_alloc)
        /*002c*/ 	.word	0x00000000


	//----- nvinfo : EIATTR_FRAME_SIZE
	.align		4
.L_25:
        /*0030*/ 	.byte	0x04, 0x11
        /*0032*/ 	.short	(.L_27 - .L_26)
	.align		4
.L_26:
        /*0034*/ 	.word	index@(_ZN7cutlass13device_kernelINS_4gemm6kernel13GemmUniversalIN4cute5tupleIJiiiiEEENS1_10collective13CollectiveMmaINS1_35MainloopSm100TmaUmmaWarpSpecializedILi2ELi2ELi2ENS5_IJNS4_1CILi4EEENSA_ILi1EEESC_EEEEENS5_IJNSA_ILi256EEESF_NSA_ILi128EEEEEENS_10bfloat16_tENS5_IJlSC_lEEESI_SJ_NS4_8TiledMMAINS4_8MMA_AtomIJNS4_26SM100_MMA_F16BF16_2x1SM_SSISI_SI_fLi256ELi256ELNS4_4UMMA5MajorE0ELSO_0ELNSN_7ScaleInE0ELSP_0EEEEEENS4_6LayoutINS5_IJSC_SC_SC_EEENS5_IJNSA_ILi0EEESU_SU_EEEEENS5_IJNS4_10UnderscoreESX_SX_EEEEENS4_18SM100_TMA_2SM_LOADENS4_14ComposedLayoutINS4_7SwizzleILi3ELi4ELi3EEENS4_18smem_ptr_flag_bitsILi16EEENSS_INS5_IJNSA_ILi8EEENSA_ILi64EEEEEENS5_IJS17_SC_EEEEEEEvNS4_8identityENS4_28SM100_TMA_2SM_LOAD_MULTICASTES1B_vS1C_EENS_8epilogue10collective18CollectiveEpilogueINS1F_23Sm100TmaWarpSpecializedILi4ELi2ELi64ELb1ELb0EEEJNS5_IJSG_SF_SG_EEENS5_IJNSS_ISG_SC_EENSS_IS17_SC_EEEEESI_SJ_SI_SJ_NS1F_6fusion15FusionCallbacksIS1J_NS1O_17LinearCombinationISI_fSI_fLNS_15FloatRoundStyleE2EEES1K_S1N_JEEENS4_5SM1004TMEM4LOAD26SM100_TMEM_LOAD_32dp32b64xENS4_13SM90_TMA_LOADES1B_NS4_39AutoVectorizingCopyWithAssumedAlignmentILi128EEENS4_14SM90_TMA_STOREES1B_S20_S20_EEEvvEEEEvNT_6ParamsE)
        /*0038*/ 	.word	0x00000000


	//----- nvinfo : EIATTR_MIN_STACK_SIZE
	.align		4
.L_27:
        /*003c*/ 	.byte	0x04, 0x12
        /*003e*/ 	.short	(.L_29 - .L_28)
	.align		4
.L_28:
        /*0040*/ 	.word	index@(_ZN7cutlass13device_kernelINS_4gemm6kernel13GemmUniversalIN4cute5tupleIJiiiiEEENS1_10collective13CollectiveMmaINS1_35MainloopSm100TmaUmmaWarpSpecializedILi2ELi2ELi2ENS5_IJNS4_1CILi4EEENSA_ILi1EEESC_EEEEENS5_IJNSA_ILi256EEESF_NSA_ILi128EEEEEENS_10bfloat16_tENS5_IJlSC_lEEESI_SJ_NS4_8TiledMMAINS4_8MMA_AtomIJNS4_26SM100_MMA_F16BF16_2x1SM_SSISI_SI_fLi256ELi256ELNS4_4UMMA5MajorE0ELSO_0ELNSN_7ScaleInE0ELSP_0EEEEEENS4_6LayoutINS5_IJSC_SC_SC_EEENS5_IJNSA_ILi0EEESU_SU_EEEEENS5_IJNS4_10UnderscoreESX_SX_EEEEENS4_18SM100_TMA_2SM_LOADENS4_14ComposedLayoutINS4_7SwizzleILi3ELi4ELi3EEENS4_18smem_ptr_flag_bitsILi16EEENSS_INS5_IJNSA_ILi8EEENSA_ILi64EEEEEENS5_IJS17_SC_EEEEEEEvNS4_8identityENS4_28SM100_TMA_2SM_LOAD_MULTICASTES1B_vS1C_EENS_8epilogue10collective18CollectiveEpilogueINS1F_23Sm100TmaWarpSpecializedILi4ELi2ELi64ELb1ELb0EEEJNS5_IJSG_SF_SG_EEENS5_IJNSS_ISG_SC_EENSS_IS17_SC_EEEEESI_SJ_SI_SJ_NS1F_6fusion15FusionCallbacksIS1J_NS1O_17LinearCombinationISI_fSI_fLNS_15FloatRoundStyleE2EEES1K_S1N_JEEENS4_5SM1004TMEM4LOAD26SM100_TMEM_LOAD_32dp32b64xENS4_13SM90_TMA_LOADES1B_NS4_39AutoVectorizingCopyWithAssumedAlignmentILi128EEENS4_14SM90_TMA_STOREES1B_S20_S20_EEEvvEEEEvNT_6ParamsE)
        /*0044*/ 	.word	0x00000000
.L_29:


//--------------------- .nv.compat                --------------------------
	.section	.nv.compat,"",@"SHT_CUDA_COMPAT_INFO"
	.align	4
        /*0000*/ 	.byte	0x02, 0x09, 0x01, 0x00, 0x02, 0x02, 0x02, 0x00, 0x02, 0x05, 0x05, 0x00, 0x03, 0x07, 0x01, 0x01
        /*0010*/ 	.byte	0x02, 0x03, 0x01, 0x00, 0x02, 0x06, 0x01, 0x00, 0x04, 0x0b, 0x08, 0x00, 0x09, 0x00, 0x00, 0x00
        /*0020*/ 	.byte	0x00, 0x00, 0x00, 0x00


//--------------------- .nv.info._ZN7cutlass13device_kernelINS_4gemm6kernel13GemmUniversalIN4cute5tupleIJiiiiEEENS1_10collective13CollectiveMmaINS1_35MainloopSm100TmaUmmaWarpSpecializedILi2ELi2ELi2ENS5_IJNS4_1CILi4EEENSA_ILi1EEESC_EEEEENS5_IJNSA_ILi256EEESF_NSA_ILi128EEEEEENS_10bfloat16_tENS5_IJlSC_lEEESI_SJ_NS4_8TiledMMAINS4_8MMA_AtomIJNS4_26SM100_MMA_F16BF16_2x1SM_SSISI_SI_fLi256ELi256ELNS4_4UMMA5MajorE0ELSO_0ELNSN_7ScaleInE0ELSP_0EEEEEENS4_6LayoutINS5_IJSC_SC_SC_EEENS5_IJNSA_ILi0EEESU_SU_EEEEENS5_IJNS4_10UnderscoreESX_SX_EEEEENS4_18SM100_TMA_2SM_LOADENS4_14ComposedLayoutINS4_7SwizzleILi3ELi4ELi3EEENS4_18smem_ptr_flag_bitsILi16EEENSS_INS5_IJNSA_ILi8EEENSA_ILi64EEEEEENS5_IJS17_SC_EEEEEEEvNS4_8identityENS4_28SM100_TMA_2SM_LOAD_MULTICASTES1B_vS1C_EENS_8epilogue10collective18CollectiveEpilogueINS1F_23Sm100TmaWarpSpecializedILi4ELi2ELi64ELb1ELb0EEEJNS5_IJSG_SF_SG_EEENS5_IJNSS_ISG_SC_EENSS_IS17_SC_EEEEESI_SJ_SI_SJ_NS1F_6fusion15FusionCallbacksIS1J_NS1O_17LinearCombinationISI_fSI_fLNS_15FloatRoundStyleE2EEES1K_S1N_JEEENS4_5SM1004TMEM4LOAD26SM100_TMEM_LOAD_32dp32b64xENS4_13SM90_TMA_LOADES1B_NS4_39AutoVectorizingCopyWithAssumedAlignmentILi128EEENS4_14SM90_TMA_STOREES1B_S20_S20_EEEvvEEEEvNT_6ParamsE --------------------------
	.section	.nv.info._ZN7cutlass13device_kernelINS_4gemm6kernel13GemmUniversalIN4cute5tupleIJiiiiEEENS1_10collective13CollectiveMmaINS1_35MainloopSm100TmaUmmaWarpSpecializedILi2ELi2ELi2ENS5_IJNS4_1CILi4EEENSA_ILi1EEESC_EEEEENS5_IJNSA_ILi256EEESF_NSA_ILi128EEEEEENS_10bfloat16_tENS5_IJlSC_lEEESI_SJ_NS4_8TiledMMAINS4_8MMA_AtomIJNS4_26SM100_MMA_F16BF16_2x1SM_SSISI_SI_fLi256ELi256ELNS4_4UMMA5MajorE0ELSO_0ELNSN_7ScaleInE0ELSP_0EEEEEENS4_6LayoutINS5_IJSC_SC_SC_EEENS5_IJNSA_ILi0EEESU_SU_EEEEENS5_IJNS4_10UnderscoreESX_SX_EEEEENS4_18SM100_TMA_2SM_LOADENS4_14ComposedLayoutINS4_7SwizzleILi3ELi4ELi3EEENS4_18smem_ptr_flag_bitsILi16EEENSS_INS5_IJNSA_ILi8EEENSA_ILi64EEEEEENS5_IJS17_SC_EEEEEEEvNS4_8identityENS4_28SM100_TMA_2SM_LOAD_MULTICASTES1B_vS1C_EENS_8epilogue10collective18CollectiveEpilogueINS1F_23Sm100TmaWarpSpecializedILi4ELi2ELi64ELb1ELb0EEEJNS5_IJSG_SF_SG_EEENS5_IJNSS_ISG_SC_EENSS_IS17_SC_EEEEESI_SJ_SI_SJ_NS1F_6fusion15FusionCallbacksIS1J_NS1O_17LinearCombinationISI_fSI_fLNS_15FloatRoundStyleE2EEES1K_S1N_JEEENS4_5SM1004TMEM4LOAD26SM100_TMEM_LOAD_32dp32b64xENS4_13SM90_TMA_LOADES1B_NS4_39AutoVectorizingCopyWithAssumedAlignmentILi128EEENS4_14SM90_TMA_STOREES1B_S20_S20_EEEvvEEEEvNT_6ParamsE,"",@"SHT_CUDA_INFO"
	.sectionflags	@""
	.align	4


	//----- nvinfo : EIATTR_CUDA_API_VERSION
	.align		4
        /*0000*/ 	.byte	0x04, 0x37
        /*0002*/ 	.short	(.L_31 - .L_30)
.L_30:
        /*0004*/ 	.word	0x00000082


	//----- nvinfo : EIATTR_KPARAM_INFO
	.align		4
.L_31:
        /*0008*/ 	.byte	0x04, 0x17
        /*000a*/ 	.short	(.L_33 - .L_32)
.L_32:
        /*000c*/ 	.word	0x00000000
        /*0010*/ 	.short	0x0000
        /*0012*/ 	.short	0x0000
        /*0014*/ 	.byte	0x00, 0xf0, 0x01, 0x20


	//----- nvinfo : EIATTR_AT_ENTRY_FRAGMENTS
	.align		4
.L_33:
        /*0018*/ 	.byte	0x04, 0x4f
        /*001a*/ 	.short	(.L_35 - .L_34)


	//   ....[0]....
.L_34:
        /*001c*/ 	.word	0x00000007


	//----- nvinfo : EIATTR_RESERVED_SMEM_USED
	.align		4
.L_35:
        /*0020*/ 	.byte	0x01, 0x41
	.zero		2


	//----- nvinfo : EIATTR_SPARSE_MMA_MASK
	.align		4
        /*0024*/ 	.byte	0x03, 0x50
        /*0026*/ 	.short	0x0000


	//----- nvinfo : EIATTR_TCGEN05_2CTA_USED
	.align		4
        /*0028*/ 	.byte	0x01, 0x52
	.zero		2


	//----- nvinfo : EIATTR_MAXREG_COUNT
	.align		4
        /*002c*/ 	.byte	0x03, 0x1b
        /*002e*/ 	.short	0x00ff


	//----- nvinfo : EIATTR_NUM_BARRIERS
	.align		4
        /*0030*/ 	.byte	0x02, 0x4c
        /*0032*/ 	.byte	0x07
	.zero		1


	//----- nvinfo : EIATTR_EXTERNS
	.align		4
        /*0034*/ 	.byte	0x04, 0x0f
        /*0036*/ 	.short	(.L_37 - .L_36)


	//   ....[0]....
	.align		4
.L_36:
        /*0038*/ 	.word	index@(__assertfail)


	//----- nvinfo : EIATTR_MERCURY_ISA_VERSION
	.align		4
.L_37:
        /*003c*/ 	.byte	0x03, 0x5f
        /*003e*/ 	.short	0x0101


	//----- nvinfo : EIATTR_INT_WARP_WIDE_INSTR_OFFSETS
	.align		4
        /*0040*/ 	.byte	0x04, 0x31
        /*0042*/ 	.short	(.L_39 - .L_38)


	//   ....[0]....
.L_38:
        /*0044*/ 	.word	0x00000cf0


	//   ....[1]....
        /*0048*/ 	.word	0x00000d90


	//   ....[2]....
        /*004c*/ 	.word	0x00004340


	//   ....[3]....
        /*0050*/ 	.word	0x00004360


	//   ....[4]....
        /*0054*/ 	.word	0x00004390


	//   ....[5]....
        /*0058*/ 	.word	0x00004f50


	//   ....[6]....
        /*005c*/ 	.word	0x00004fb0


	//   ....[7]....
        /*0060*/ 	.word	0x000050a0


	//   ....[8]....
        /*0064*/ 	.word	0x00005120


	//   ....[9]....
        /*0068*/ 	.word	0x00005220


	//   ....[10]....
        /*006c*/ 	.word	0x000052b0


	//   ....[11]....
        /*0070*/ 	.word	0x000053b0


	//   ....[12]....
        /*0074*/ 	.word	0x00005460


	//----- nvinfo : EIATTR_COOP_GROUP_MASK_REGIDS
	.align		4
.L_39:
        /*0078*/ 	.byte	0x04, 0x29
        /*007a*/ 	.short	(.L_41 - .L_40)


	//   ....[0]....
.L_40:
        /*007c*/ 	.word	0xffffffff


	//   ....[1]....
        /*0080*/ 	.word	0xffffffff


	//   ....[2]....
        /*0084*/ 	.word	0xffffffff


	//   ....[3]....
        /*0088*/ 	.word	0xffffffff


	//   ....[4]....
        /*008c*/ 	.word	0xffffffff


	//   ....[5]....
        /*0090*/ 	.word	0xffffffff


	//   ....[6]....
        /*0094*/ 	.word	0xffffffff


	//   ....[7]....
        /*0098*/ 	.word	0xffffffff


	//   ....[8]....
        /*009c*/ 	.word	0xffffffff


	//   ....[9]....
        /*00a0*/ 	.word	0xffffffff


	//   ....[10]....
        /*00a4*/ 	.word	0xffffffff


	//   ....[11]....
        /*00a8*/ 	.word	0xffffffff


	//   ....[12]....
        /*00ac*/ 	.word	0xffffffff


	//   ....[13]....
        /*00b0*/ 	.word	0xffffffff


	//----- nvinfo : EIATTR_COOP_GROUP_INSTR_OFFSETS
	.align		4
.L_41:
        /*00b4*/ 	.byte	0x04, 0x28
        /*00b6*/ 	.short	(.L_43 - .L_42)


	//   ....[0]....
.L_42:
        /*00b8*/ 	.word	0x000000b0


	//   ....[1]....
        /*00bc*/ 	.word	0x00000520


	//   ....[2]....
        /*00c0*/ 	.word	0x000006a0


	//   ....[3]....
        /*00c4*/ 	.word	0x00000830


	//   ....[4]....
        /*00c8*/ 	.word	0x00000920


	//   ....[5]....
        /*00cc*/ 	.word	0x00000a80


	//   ....[6]....
        /*00d0*/ 	.word	0x00000bd0


	//   ....[7]....
        /*00d4*/ 	.word	0x00000e10


	//   ....[8]....
        /*00d8*/ 	.word	0x000022f0


	//   ....[9]....
        /*00dc*/ 	.word	0x00003080


	//   ....[10]....
        /*00e0*/ 	.word	0x00003550


	//   ....[11]....
        /*00e4*/ 	.word	0x00003580


	//   ....[12]....
        /*00e8*/ 	.word	0x00004240


	//   ....[13]....
        /*00ec*/ 	.word	0x00004450


	//----- nvinfo : EIATTR_VRC_CTA_INIT_COUNT
	.align		4
.L_43:
        /*00f0*/ 	.byte	0x02, 0x4a
        /*00f2*/ 	.byte	0x80
	.zero		1


	//----- nvinfo : EIATTR_SYSCALL_OFFSETS
	.align		4
        /*00f4*/ 	.byte	0x04, 0x46
        /*00f6*/ 	.short	(.L_45 - .L_44)


	//   ....[0]....
.L_44:
        /*00f8*/ 	.word	0x000060e0


	//   ....[1]....
        /*00fc*/ 	.word	0x000061d0


	//   ....[2]....
        /*0100*/ 	.word	0x00006bb0


	//   ....[3]....
        /*0104*/ 	.word	0x00008000


	//   ....[4]....
        /*0108*/ 	.word	0x00009430


	//   ....[5]....
        /*010c*/ 	.word	0x0000a850


	//----- nvinfo : EIATTR_MBARRIER_INSTR_OFFSETS
	.align		4
.L_45:
        /*0110*/ 	.byte	0x04, 0x39
        /*0112*/ 	.short	(.L_47 - .L_46)


	//   ....[0]....
.L_46:
        /*0114*/ 	.word	0x00000650
        /*0118*/ 	.word	0x000000ff
        /*011c*/ 	.word	0x00000000
        /*0120*/ 	.short	0x0100
        /*0122*/ 	.byte	0x04
	.zero		1


	//   ....[1]....
        /*0124*/ 	.word	0x00000660
        /*0128*/ 	.word	0x000000ff
        /*012c*/ 	.word	0x00000010
        /*0130*/ 	.short	0x0100
        /*0132*/ 	.byte	0x04
	.zero		1


	//   ....[2]....
        /*0134*/ 	.word	0x00000670
        /*0138*/ 	.word	0x000000ff
        /*013c*/ 	.word	0x00000008
        /*0140*/ 	.short	0x0100
        /*0142*/ 	.byte	0x04
	.zero		1


	//   ....[3]....
        /*0144*/ 	.word	0x00000680
        /*0148*/ 	.word	0x000000ff
        /*014c*/ 	.word	0x00000018
        /*0150*/ 	.short	0x0100
        /*0152*/ 	.byte	0x04
	.zero		1


	//   ....[4]....
        /*0154*/ 	.word	0x000007a0
        /*0158*/ 	.word	0x000000ff
        /*015c*/ 	.word	0x00000020
        /*0160*/ 	.short	0x0100
        /*0162*/ 	.byte	0x04
	.zero		1


	//   ....[5]....
        /*0164*/ 	.word	0x000007b0
        /*0168*/ 	.word	0x000000ff
        /*016c*/ 	.word	0x00000040
        /*0170*/ 	.short	0x0100
        /*0172*/ 	.byte	0x04
	.zero		1


	//   ....[6]....
        /*0174*/ 	.word	0x000007c0
        /*0178*/ 	.word	0x000000ff
        /*017c*/ 	.word	0x00000028
        /*0180*/ 	.short	0x0100
        /*0182*/ 	.byte	0x04
	.zero		1


	//   ....[7]....
        /*0184*/ 	.word	0x000007d0
        /*0188*/ 	.word	0x000000ff
        /*018c*/ 	.word	0x00000048
        /*0190*/ 	.short	0x0100
        /*0192*/ 	.byte	0x04
	.zero		1


	//   ....[8]....
        /*0194*/ 	.word	0x000007e0
        /*0198*/ 	.word	0x000000ff
        /*019c*/ 	.word	0x00000030
        /*01a0*/ 	.short	0x0100
        /*01a2*/ 	.byte	0x04
	.zero		1


	//   ....[9]....
        /*01a4*/ 	.word	0x000007f0
        /*01a8*/ 	.word	0x000000ff
        /*01ac*/ 	.word	0x00000050
        /*01b0*/ 	.short	0x0100
        /*01b2*/ 	.byte	0x04
	.zero		1


	//   ....[10]....
        /*01b4*/ 	.word	0x00000800
        /*01b8*/ 	.word	0x000000ff
        /*01bc*/ 	.word	0x00000038
        /*01c0*/ 	.short	0x0100
        /*01c2*/ 	.byte	0x04
	.zero		1


	//   ....[11]....
        /*01c4*/ 	.word	0x00000810
        /*01c8*/ 	.word	0x000000ff
        /*01cc*/ 	.word	0x00000058
        /*01d0*/ 	.short	0x0100
        /*01d2*/ 	.byte	0x04
	.zero		1


	//   ....[12]....
        /*01d4*/ 	.word	0x000008f0
        /*01d8*/ 	.word	0x000000ff
        /*01dc*/ 	.word	0x00000060
        /*01e0*/ 	.short	0x0100
        /*01e2*/ 	.byte	0x06
	.zero		1


	//   ....[13]....
        /*01e4*/ 	.word	0x00000900
        /*01e8*/ 	.word	0x000000ff
        /*01ec*/ 	.word	0x00000068
        /*01f0*/ 	.short	0x0100
        /*01f2*/ 	.byte	0x06
	.zero		1


	//   ....[14]....
        /*01f4*/ 	.word	0x00000a30
        /*01f8*/ 	.word	0x000000ff
        /*01fc*/ 	.word	0x00000070
        /*0200*/ 	.short	0x0100
        /*0202*/ 	.byte	0x06
	.zero		1


	//   ....[15]....
        /*0204*/ 	.word	0x00000a40
        /*0208*/ 	.word	0x000000ff
        /*020c*/ 	.word	0x00000080
        /*0210*/ 	.short	0x0100
        /*0212*/ 	.byte	0x06
	.zero		1


	//   ....[16]....
        /*0214*/ 	.word	0x00000a50
        /*0218*/ 	.word	0x000000ff
        /*021c*/ 	.word	0x00000078
        /*0220*/ 	.short	0x0100
        /*0222*/ 	.byte	0x06
	.zero		1


	//   ....[17]....
        /*0224*/ 	.word	0x00000a60
        /*0228*/ 	.word	0x000000ff
        /*022c*/ 	.word	0x00000088
        /*0230*/ 	.short	0x0100
        /*0232*/ 	.byte	0x06
	.zero		1


	//   ....[18]....
        /*0234*/ 	.word	0x00000b80
        /*0238*/ 	.word	0x000000ff
        /*023c*/ 	.word	0x00000090
        /*0240*/ 	.short	0x0100
        /*0242*/ 	.byte	0x04
	.zero		1


	//   ....[19]....
        /*0244*/ 	.word	0x00000b90
        /*0248*/ 	.word	0x000000ff
        /*024c*/ 	.word	0x000000a0
        /*0250*/ 	.short	0x0100
        /*0252*/ 	.byte	0x04
	.zero		1


	//   ....[20]....
        /*0254*/ 	.word	0x00000ba0
        /*0258*/ 	.word	0x000000ff
        /*025c*/ 	.word	0x00000098
        /*0260*/ 	.short	0x0100
        /*0262*/ 	.byte	0x04
	.zero		1


	//   ....[21]....
        /*0264*/ 	.word	0x00000bb0
        /*0268*/ 	.word	0x000000ff
        /*026c*/ 	.word	0x000000a8
        /*0270*/ 	.short	0x0100
        /*0272*/ 	.byte	0x04
	.zero		1


	//   ....[22]....
        /*0274*/ 	.word	0x00000ca0
        /*0278*/ 	.word	0x000000ff
        /*027c*/ 	.word	0x000000b0
        /*0280*/ 	.short	0x0100
        /*0282*/ 	.byte	0x04
	.zero		1


	//   ....[23]....
        /*0284*/ 	.word	0x00000cb0
        /*0288*/ 	.word	0x000000ff
        /*028c*/ 	.word	0x000000c0
        /*0290*/ 	.short	0x0100
        /*0292*/ 	.byte	0x04
	.zero		1


	//   ....[24]....
        /*0294*/ 	.word	0x00000cc0
        /*0298*/ 	.word	0x000000ff
        /*029c*/ 	.word	0x000000b8
        /*02a0*/ 	.short	0x0100
        /*02a2*/ 	.byte	0x04
	.zero		1


	//   ....[25]....
        /*02a4*/ 	.word	0x00000cd0
        /*02a8*/ 	.word	0x000000ff
        /*02ac*/ 	.word	0x000000c8
        /*02b0*/ 	.short	0x0100
        /*02b2*/ 	.byte	0x04
	.zero		1


	//   ....[26]....
        /*02b4*/ 	.word	0x00000dd0
        /*02b8*/ 	.word	0x000000ff
        /*02bc*/ 	.word	0x000000d0
        /*02c0*/ 	.short	0x0100
        /*02c2*/ 	.byte	0x06
	.zero		1


	//   ....[27]....
        /*02c4*/ 	.word	0x00001950
        /*02c8*/ 	.word	0x00000003
        /*02cc*/ 	.word	0x000000c0
        /*02d0*/ 	.short	0x010a
        /*02d2*/ 	.byte	0xff
	.zero		1


	//   ....[28]....
        /*02d4*/ 	.word	0x00001980
        /*02d8*/ 	.word	0x00000003
        /*02dc*/ 	.word	0x000000b0
        /*02e0*/ 	.short	0x0101
        /*02e2*/ 	.byte	0xff
	.zero		1


	//   ....[29]....
        /*02e4*/ 	.word	0x00001a40
        /*02e8*/ 	.word	0x000000ff
        /*02ec*/ 	.word	0x00000010
        /*02f0*/ 	.short	0x010a
        /*02f2*/ 	.byte	0x04
	.zero		1


	//   ....[30]....
        /*02f4*/ 	.word	0x00001b00
        /*02f8*/ 	.word	0x000000ff
        /*02fc*/ 	.word	0x00000010
        /*0300*/ 	.short	0x010a
        /*0302*/ 	.byte	0x21
	.zero		1


	//   ....[31]....
        /*0304*/ 	.word	0x00001cb0
        /*0308*/ 	.word	0x000000ff
        /*030c*/ 	.word	0x00000010
        /*0310*/ 	.short	0x010a
        /*0312*/ 	.byte	0x05
	.zero		1


	//   ....[32]....
        /*0314*/ 	.word	0x00001e90
        /*0318*/ 	.word	0x000000ff
        /*031c*/ 	.word	0x00000068
        /*0320*/ 	.short	0x0101
        /*0322*/ 	.byte	0x0e
	.zero		1


	//   ....[33]....
        /*0324*/ 	.word	0x00001eb0
        /*0328*/ 	.word	0x000000ff
        /*032c*/ 	.word	0x00000010
        /*0330*/ 	.short	0x010a
        /*0332*/ 	.byte	0x04
	.zero		1


	//   ....[34]....
        /*0334*/ 	.word	0x00001f30
        /*0338*/ 	.word	0x000000ff
        /*033c*/ 	.word	0x00000010
        /*0340*/ 	.short	0x010a
        /*0342*/ 	.byte	0x07
	.zero		1


	//   ....[35]....
        /*0344*/ 	.word	0x00002070
        /*0348*/ 	.word	0x000000ff
        /*034c*/ 	.word	0x00000010
        /*0350*/ 	.short	0x010a
        /*0352*/ 	.byte	0x04
	.zero		1


	//   ....[36]....
        /*0354*/ 	.word	0x00002320
        /*0358*/ 	.word	0x00000003
        /*035c*/ 	.word	0x00000070
        /*0360*/ 	.short	0x010a
        /*0362*/ 	.byte	0xff
	.zero		1


	//   ....[37]....
        /*0364*/ 	.word	0x00002470
        /*0368*/ 	.word	0x00000000
        /*036c*/ 	.word	0x00000000
        /*0370*/ 	.short	0x0101
        /*0372*/ 	.byte	0xff
	.zero		1


	//   ....[38]....
        /*0374*/ 	.word	0x00002a20
        /*0378*/ 	.word	0x000000ff
        /*037c*/ 	.word	0x00000000
        /*0380*/ 	.short	0x010a
        /*0382*/ 	.byte	0x04
	.zero		1


	//   ....[39]....
        /*0384*/ 	.word	0x00002ac0
        /*0388*/ 	.word	0x00000000
        /*038c*/ 	.word	0x00000000
        /*0390*/ 	.short	0x010a
        /*0392*/ 	.byte	0xff
	.zero		1


	//   ....[40]....
        /*0394*/ 	.word	0x00002be0
        /*0398*/ 	.word	0x00000002
        /*039c*/ 	.word	0x000000b0
        /*03a0*/ 	.short	0x010a
        /*03a2*/ 	.byte	0xff
	.zero		1


	//   ....[41]....
        /*03a4*/ 	.word	0x00002c40
        /*03a8*/ 	.word	0x00000004
        /*03ac*/ 	.word	0x00000000
        /*03b0*/ 	.short	0x0101
        /*03b2*/ 	.byte	0xff
	.zero		1


	//   ....[42]....
        /*03b4*/ 	.word	0x00002c60
        /*03b8*/ 	.word	0x000000ff
        /*03bc*/ 	.word	0x00000080
        /*03c0*/ 	.short	0x010a
        /*03c2*/ 	.byte	0x04
	.zero		1


	//   ....[43]....
        /*03c4*/ 	.word	0x00002d80
        /*03c8*/ 	.word	0x00000002
        /*03cc*/ 	.word	0x00000070
        /*03d0*/ 	.short	0x010a
        /*03d2*/ 	.byte	0xff
	.zero		1


	//   ....[44]....
        /*03d4*/ 	.word	0x00002e90
        /*03d8*/ 	.word	0x00000002
        /*03dc*/ 	.word	0x00000000
        /*03e0*/ 	.short	0x0101
        /*03e2*/ 	.byte	0xff
	.zero		1


	//   ....[45]....
        /*03e4*/ 	.word	0x00002f20
        /*03e8*/ 	.word	0x000000ff
        /*03ec*/ 	.word	0x00000080
        /*03f0*/ 	.short	0x0106
        /*03f2*/ 	.byte	0x04
	.zero		1


	//   ....[46]....
        /*03f4*/ 	.word	0x00002f40
        /*03f8*/ 	.word	0x000000ff
        /*03fc*/ 	.word	0x00000080
        /*0400*/ 	.short	0x010a
        /*0402*/ 	.byte	0x04
	.zero		1


	//   ....[47]....
        /*0404*/ 	.word	0x00002fd0
        /*0408*/ 	.word	0x000000ff
        /*040c*/ 	.word	0x00000080
        /*0410*/ 	.short	0x0106
        /*0412*/ 	.byte	0x07
	.zero		1


	//   ....[48]....
        /*0414*/ 	.word	0x00003010
        /*0418*/ 	.word	0x00000000
        /*041c*/ 	.word	0x00000080
        /*0420*/ 	.short	0x010a
        /*0422*/ 	.byte	0xff
	.zero		1


	//   ....[49]....
        /*0424*/ 	.word	0x00003250
        /*0428*/ 	.word	0x000000ff
        /*042c*/ 	.word	0x00000008
        /*0430*/ 	.short	0x010a
        /*0432*/ 	.byte	0x05
	.zero		1


	//   ....[50]....
        /*0434*/ 	.word	0x00003270
        /*0438*/ 	.word	0x000000ff
        /*043c*/ 	.word	0x00000008
        /*0440*/ 	.short	0x010a
        /*0442*/ 	.byte	0x05
	.zero		1


	//   ....[51]....
        /*0444*/ 	.word	0x00003400
        /*0448*/ 	.word	0x000000ff
        /*044c*/ 	.word	0x00000008
        /*0450*/ 	.short	0x010a
        /*0452*/ 	.byte	0x05
	.zero		1


	//   ....[52]....
        /*0454*/ 	.word	0x00003420
        /*0458*/ 	.word	0x000000ff
        /*045c*/ 	.word	0x00000008
        /*0460*/ 	.short	0x010a
        /*0462*/ 	.byte	0x05
	.zero		1


	//   ....[53]....
        /*0464*/ 	.word	0x000034e0
        /*0468*/ 	.word	0x000000ff
        /*046c*/ 	.word	0x00000000
        /*0470*/ 	.short	0x0101
        /*0472*/ 	.byte	0x04
	.zero		1


	//   ....[54]....
        /*0474*/ 	.word	0x000038a0
        /*0478*/ 	.word	0x00000000
        /*047c*/ 	.word	0x00000070
        /*0480*/ 	.short	0x010a
        /*0482*/ 	.byte	0xff
	.zero		1


	//   ....[55]....
        /*0484*/ 	.word	0x00003960
        /*0488*/ 	.word	0x00000000
        /*048c*/ 	.word	0x00000000
        /*0490*/ 	.short	0x0101
        /*0492*/ 	.byte	0xff
	.zero		1


	//   ....[56]....
        /*0494*/ 	.word	0x00003a20
        /*0498*/ 	.word	0x000000ff
        /*049c*/ 	.word	0x00000000
        /*04a0*/ 	.short	0x010a
        /*04a2*/ 	.byte	0x04
	.zero		1


	//   ....[57]....
        /*04a4*/ 	.word	0x00003a30
        /*04a8*/ 	.word	0x000000ff
        /*04ac*/ 	.word	0x000000a0
        /*04b0*/ 	.short	0x010a
        /*04b2*/ 	.byte	0x2e
	.zero		1


	//   ....[58]....
        /*04b4*/ 	.word	0x00003ae0
        /*04b8*/ 	.word	0x000000ff
        /*04bc*/ 	.word	0x00000000
        /*04c0*/ 	.short	0x010a
        /*04c2*/ 	.byte	0x07
	.zero		1


	//   ....[59]....
        /*04c4*/ 	.word	0x00003c10
        /*04c8*/ 	.word	0x000000ff
        /*04cc*/ 	.word	0x00000000
        /*04d0*/ 	.short	0x010a
        /*04d2*/ 	.byte	0x04
	.zero		1


	//   ....[60]....
        /*04d4*/ 	.word	0x00004050
        /*04d8*/ 	.word	0x000000ff
        /*04dc*/ 	.word	0x00000000
        /*04e0*/ 	.short	0x010a
        /*04e2*/ 	.byte	0x04
	.zero		1


	//   ....[61]....
        /*04e4*/ 	.word	0x000040f0
        /*04e8*/ 	.word	0x00000000
        /*04ec*/ 	.word	0x00000000
        /*04f0*/ 	.short	0x010a
        /*04f2*/ 	.byte	0xff
	.zero		1


	//   ....[62]....
        /*04f4*/ 	.word	0x00004130
        /*04f8*/ 	.word	0x00000000
        /*04fc*/ 	.word	0x00000000
        /*0500*/ 	.short	0x010a
        /*0502*/ 	.byte	0xff
	.zero		1


	//   ....[63]....
        /*0504*/ 	.word	0x000041a0
        /*0508*/ 	.word	0x000000ff
        /*050c*/ 	.word	0x00000000
        /*0510*/ 	.short	0x0101
        /*0512*/ 	.byte	0x04
	.zero		1


	//   ....[64]....
        /*0514*/ 	.word	0x000041e0
        /*0518*/ 	.word	0x000000ff
        /*051c*/ 	.word	0x000000d0
        /*0520*/ 	.short	0x010a
        /*0522*/ 	.byte	0x29
	.zero		1


	//   ....[65]....
        /*0524*/ 	.word	0x00004230
        /*0528*/ 	.word	0x000000ff
        /*052c*/ 	.word	0x00000000
        /*0530*/ 	.short	0x0101
        /*0532*/ 	.byte	0x04
	.zero		1


	//   ....[66]....
        /*0534*/ 	.word	0x00004710
        /*0538*/ 	.word	0x00000008
        /*053c*/ 	.word	0x00000070
        /*0540*/ 	.short	0x010a
        /*0542*/ 	.byte	0xff
	.zero		1


	//   ....[67]....
        /*0544*/ 	.word	0x00004880
        /*0548*/ 	.word	0x00000000
        /*054c*/ 	.word	0x00000000
        /*0550*/ 	.short	0x0101
        /*0552*/ 	.byte	0xff
	.zero		1


	//   ....[68]....
        /*0554*/ 	.word	0x00004d60
        /*0558*/ 	.word	0x000000ff
        /*055c*/ 	.word	0x00000068
        /*0560*/ 	.short	0x010a
        /*0562*/ 	.byte	0x15
	.zero		1


	//   ....[69]....
        /*0564*/ 	.word	0x00004ef0
        /*0568*/ 	.word	0x000000ff
        /*056c*/ 	.word	0x00000040
        /*0570*/ 	.short	0x010a
        /*0572*/ 	.byte	0x15
	.zero		1


	//   ....[70]....
        /*0574*/ 	.word	0x00005040
        /*0578*/ 	.word	0x000000ff
        /*057c*/ 	.word	0x00000020
        /*0580*/ 	.short	0x010b
        /*0582*/ 	.byte	0x15
	.zero		1


	//   ....[71]....
        /*0584*/ 	.word	0x00005060
        /*0588*/ 	.word	0x000000ff
        /*058c*/ 	.word	0x00000000
        /*0590*/ 	.short	0x0101
        /*0592*/ 	.byte	0x04
	.zero		1


	//   ....[72]....
        /*0594*/ 	.word	0x00005070
        /*0598*/ 	.word	0x000000ff
        /*059c*/ 	.word	0x00000048
        /*05a0*/ 	.short	0x010a
        /*05a2*/ 	.byte	0x15
	.zero		1


	//   ....[73]....
        /*05a4*/ 	.word	0x000051c0
        /*05a8*/ 	.word	0x000000ff
        /*05ac*/ 	.word	0x00000028
        /*05b0*/ 	.short	0x010b
        /*05b2*/ 	.byte	0x15
	.zero		1


	//   ....[74]....
        /*05b4*/ 	.word	0x000051e0
        /*05b8*/ 	.word	0x000000ff
        /*05bc*/ 	.word	0x00000000
        /*05c0*/ 	.short	0x0101
        /*05c2*/ 	.byte	0x04
	.zero		1


	//   ....[75]....
        /*05c4*/ 	.word	0x000051f0
        /*05c8*/ 	.word	0x000000ff
        /*05cc*/ 	.word	0x00000050
        /*05d0*/ 	.short	0x010a
        /*05d2*/ 	.byte	0x15
	.zero		1


	//   ....[76]....
        /*05d4*/ 	.word	0x00005350
        /*05d8*/ 	.word	0x000000ff
        /*05dc*/ 	.word	0x00000030
        /*05e0*/ 	.short	0x010b
        /*05e2*/ 	.byte	0x15
	.zero		1


	//   ....[77]....
        /*05e4*/ 	.word	0x00005370
        /*05e8*/ 	.word	0x000000ff
        /*05ec*/ 	.word	0x00000000
        /*05f0*/ 	.short	0x0101
        /*05f2*/ 	.byte	0x04
	.zero		1


	//   ....[78]....
        /*05f4*/ 	.word	0x00005380
        /*05f8*/ 	.word	0x000000ff
        /*05fc*/ 	.word	0x00000058
        /*0600*/ 	.short	0x010a
        /*0602*/ 	.byte	0x15
	.zero		1


	//   ....[79]....
        /*0604*/ 	.word	0x00005570
        /*0608*/ 	.word	0x000000ff
        /*060c*/ 	.word	0x00000038
        /*0610*/ 	.short	0x010b
        /*0612*/ 	.byte	0x15
	.zero		1


	//   ....[80]....
        /*0614*/ 	.word	0x00005580
        /*0618*/ 	.word	0x000000ff
        /*061c*/ 	.word	0x00000000
        /*0620*/ 	.short	0x0101
        /*0622*/ 	.byte	0x27
	.zero		1


	//   ....[81]....
        /*0624*/ 	.word	0x000055b0
        /*0628*/ 	.word	0x000000ff
        /*062c*/ 	.word	0x00000040
        /*0630*/ 	.short	0x010a
        /*0632*/ 	.byte	0x15
	.zero		1


	//   ....[82]....
        /*0634*/ 	.word	0x000055d0
        /*0638*/ 	.word	0x000000ff
        /*063c*/ 	.word	0x00000048
        /*0640*/ 	.short	0x010a
        /*0642*/ 	.byte	0x15
	.zero		1


	//   ....[83]....
        /*0644*/ 	.word	0x000055f0
        /*0648*/ 	.word	0x000000ff
        /*064c*/ 	.word	0x00000050
        /*0650*/ 	.short	0x010a
        /*0652*/ 	.byte	0x15
	.zero		1


	//   ....[84]....
        /*0654*/ 	.word	0x00005630
        /*0658*/ 	.word	0x00000000
        /*065c*/ 	.word	0x00000058
        /*0660*/ 	.short	0x010a
        /*0662*/ 	.byte	0xff
	.zero		1


	//   ....[85]....
        /*0664*/ 	.word	0x00005970
        /*0668*/ 	.word	0x00000003
        /*066c*/ 	.word	0x00000070
        /*0670*/ 	.short	0x010a
        /*0672*/ 	.byte	0xff
	.zero		1


	//   ....[86]....
        /*0674*/ 	.word	0x00005af0
        /*0678*/ 	.word	0x00000000
        /*067c*/ 	.word	0x00000000
        /*0680*/ 	.short	0x0101
        /*0682*/ 	.byte	0xff
	.zero		1


	//   ....[87]....
        /*0684*/ 	.word	0x000066c0
        /*0688*/ 	.word	0x000000ff
        /*068c*/ 	.word	0x00000020
        /*0690*/ 	.short	0x010a
        /*0692*/ 	.byte	0x2c
	.zero		1


	//   ....[88]....
        /*0694*/ 	.word	0x000067a0
        /*0698*/ 	.word	0x000000aa
        /*069c*/ 	.word	0x00000090
        /*06a0*/ 	.short	0x010a
        /*06a2*/ 	.byte	0xff
	.zero		1


	//   ....[89]....
        /*06a4*/ 	.word	0x00006960
        /*06a8*/ 	.word	0x000000ff
        /*06ac*/ 	.word	0x00000020
        /*06b0*/ 	.short	0x010a
        /*06b2*/ 	.byte	0x2c
	.zero		1


	//   ....[90]....
        /*06b4*/ 	.word	0x00006a90
        /*06b8*/ 	.word	0x000000aa
        /*06bc*/ 	.word	0x00000090
        /*06c0*/ 	.short	0x010a
        /*06c2*/ 	.byte	0xff
	.zero		1


	//   ....[91]....
        /*06c4*/ 	.word	0x00007ca0
        /*06c8*/ 	.word	0x00000000
        /*06cc*/ 	.word	0x00000000
        /*06d0*/ 	.short	0x0101
        /*06d2*/ 	.byte	0xff
	.zero		1


	//   ....[92]....
        /*06d4*/ 	.word	0x00007cb0
        /*06d8*/ 	.word	0x00000003
        /*06dc*/ 	.word	0x00000020
        /*06e0*/ 	.short	0x010a
        /*06e2*/ 	.byte	0xff
	.zero		1


	//   ....[93]....
        /*06e4*/ 	.word	0x00007d90
        /*06e8*/ 	.word	0x00000003
        /*06ec*/ 	.word	0x00000020
        /*06f0*/ 	.short	0x010a
        /*06f2*/ 	.byte	0xff
	.zero		1


	//   ....[94]....
        /*06f4*/ 	.word	0x000090d0
        /*06f8*/ 	.word	0x0000004d
        /*06fc*/ 	.word	0x00000000
        /*0700*/ 	.short	0x0101
        /*0702*/ 	.byte	0xff
	.zero		1


	//   ....[95]....
        /*0704*/ 	.word	0x000090f0
        /*0708*/ 	.word	0x00000000
        /*070c*/ 	.word	0x00000020
        /*0710*/ 	.short	0x010a
        /*0712*/ 	.byte	0xff
	.zero		1


	//   ....[96]....
        /*0714*/ 	.word	0x000091c0
        /*0718*/ 	.word	0x00000000
        /*071c*/ 	.word	0x00000020
        /*0720*/ 	.short	0x010a
        /*0722*/ 	.byte	0xff
	.zero		1


	//   ....[97]....
        /*0724*/ 	.word	0x0000a500
        /*0728*/ 	.word	0x0000004a
        /*072c*/ 	.word	0x00000000
        /*0730*/ 	.short	0x0101
        /*0732*/ 	.byte	0xff
	.zero		1


	//   ....[98]....
        /*0734*/ 	.word	0x0000a520
        /*0738*/ 	.word	0x00000003
        /*073c*/ 	.word	0x00000020
        /*0740*/ 	.short	0x010a
        /*0742*/ 	.byte	0xff
	.zero		1


	//   ....[99]....
        /*0744*/ 	.word	0x0000a5f0
        /*0748*/ 	.word	0x00000003
        /*074c*/ 	.word	0x00000020
        /*0750*/ 	.short	0x010a
        /*0752*/ 	.byte	0xff
	.zero		1


	//   ....[100]....
        /*0754*/ 	.word	0x0000aa80
        /*0758*/ 	.word	0x000000aa
        /*075c*/ 	.word	0x00000000
        /*0760*/ 	.short	0x0101
        /*0762*/ 	.byte	0xff
	.zero		1


	//   ....[101]....
        /*0764*/ 	.word	0x0000b970
        /*0768*/ 	.word	0x00000000
        /*076c*/ 	.word	0x00000000
        /*0770*/ 	.short	0x0101
        /*0772*/ 	.byte	0xff
	.zero		1


	//   ....[102]....
        /*0774*/ 	.word	0x0000bc00
        /*0778*/ 	.word	0x000000ff
        /*077c*/ 	.word	0x00000000
        /*0780*/ 	.short	0x0101
        /*0782*/ 	.byte	0x04
	.zero		1


	//   ....[103]....
        /*0784*/ 	.word	0x0000bc20
        /*0788*/ 	.word	0x00000003
        /*078c*/ 	.word	0x000000c0
        /*0790*/ 	.short	0x010a
        /*0792*/ 	.byte	0xff
	.zero		1


	//   ....[104]....
        /*0794*/ 	.word	0x0000bc80
        /*0798*/ 	.word	0x00000000
        /*079c*/ 	.word	0x00000010
        /*07a0*/ 	.short	0x010a
        /*07a2*/ 	.byte	0xff
	.zero		1


	//   ....[105]....
        /*07a4*/ 	.word	0x0000bce0
        /*07a8*/ 	.word	0x00000000
        /*07ac*/ 	.word	0x00000010
        /*07b0*/ 	.short	0x010a
        /*07b2*/ 	.byte	0xff
	.zero		1


	//   ....[106]....
        /*07b4*/ 	.word	0x0000bd30
        /*07b8*/ 	.word	0x00000003
        /*07bc*/ 	.word	0x00000070
        /*07c0*/ 	.short	0x010a
        /*07c2*/ 	.byte	0xff
	.zero		1


	//   ....[107]....
        /*07c4*/ 	.word	0x0000bd90
        /*07c8*/ 	.word	0x00000000
        /*07cc*/ 	.word	0x00000000
        /*07d0*/ 	.short	0x010a
        /*07d2*/ 	.byte	0xff
	.zero		1


	//   ....[108]....
        /*07d4*/ 	.word	0x0000bde0
        /*07d8*/ 	.word	0x00000002
        /*07dc*/ 	.word	0x000000b0
        /*07e0*/ 	.short	0x010a
        /*07e2*/ 	.byte	0xff
	.zero		1


	//   ....[109]....
        /*07e4*/ 	.word	0x0000be40
        /*07e8*/ 	.word	0x00000002
        /*07ec*/ 	.word	0x00000080
        /*07f0*/ 	.short	0x010a
        /*07f2*/ 	.byte	0xff
	.zero		1


	//   ....[110]....
        /*07f4*/ 	.word	0x0000be90
        /*07f8*/ 	.word	0x00000002
        /*07fc*/ 	.word	0x00000070
        /*0800*/ 	.short	0x010a
        /*0802*/ 	.byte	0xff
	.zero		1


	//   ....[111]....
        /*0804*/ 	.word	0x0000bef0
        /*0808*/ 	.word	0x00000000
        /*080c*/ 	.word	0x00000080
        /*0810*/ 	.short	0x010a
        /*0812*/ 	.byte	0xff
	.zero		1


	//   ....[112]....
        /*0814*/ 	.word	0x0000bf50
        /*0818*/ 	.word	0x00000000
        /*081c*/ 	.word	0x00000008
        /*0820*/ 	.short	0x010a
        /*0822*/ 	.byte	0xff
	.zero		1


	//   ....[113]....
        /*0824*/ 	.word	0x0000c030
        /*0828*/ 	.word	0x00000000
        /*082c*/ 	.word	0x00000008
        /*0830*/ 	.short	0x010a
        /*0832*/ 	.byte	0xff
	.zero		1


	//   ....[114]....
        /*0834*/ 	.word	0x0000c080
        /*0838*/ 	.word	0x00000000
        /*083c*/ 	.word	0x00000070
        /*0840*/ 	.short	0x010a
        /*0842*/ 	.byte	0xff
	.zero		1


	//   ....[115]....
        /*0844*/ 	.word	0x0000c0e0
        /*0848*/ 	.word	0x00000000
        /*084c*/ 	.word	0x000000a0
        /*0850*/ 	.short	0x010a
        /*0852*/ 	.byte	0xff
	.zero		1


	//   ....[116]....
        /*0854*/ 	.word	0x0000c140
        /*0858*/ 	.word	0x00000000
        /*085c*/ 	.word	0x00000000
        /*0860*/ 	.short	0x010a
        /*0862*/ 	.byte	0xff
	.zero		1


	//   ....[117]....
        /*0864*/ 	.word	0x0000c1a0
        /*0868*/ 	.word	0x00000000
        /*086c*/ 	.word	0x00000000
        /*0870*/ 	.short	0x010a
        /*0872*/ 	.byte	0xff
	.zero		1


	//   ....[118]....
        /*0874*/ 	.word	0x0000c200
        /*0878*/ 	.word	0x00000000
        /*087c*/ 	.word	0x000000d0
        /*0880*/ 	.short	0x010a
        /*0882*/ 	.byte	0xff
	.zero		1


	//   ....[119]....
        /*0884*/ 	.word	0x0000c250
        /*0888*/ 	.word	0x00000008
        /*088c*/ 	.word	0x00000070
        /*0890*/ 	.short	0x010a
        /*0892*/ 	.byte	0xff
	.zero		1


	//   ....[120]....
        /*0894*/ 	.word	0x0000c2b0
        /*0898*/ 	.word	0x00000000
        /*089c*/ 	.word	0x00000068
        /*08a0*/ 	.short	0x010a
        /*08a2*/ 	.byte	0xff
	.zero		1


	//   ....[121]....
        /*08a4*/ 	.word	0x0000c310
        /*08a8*/ 	.word	0x00000005
        /*08ac*/ 	.word	0x00000040
        /*08b0*/ 	.short	0x010a
        /*08b2*/ 	.byte	0xff
	.zero		1


	//   ....[122]....
        /*08b4*/ 	.word	0x0000c370
        /*08b8*/ 	.word	0x00000005
        /*08bc*/ 	.word	0x00000048
        /*08c0*/ 	.short	0x010a
        /*08c2*/ 	.byte	0xff
	.zero		1


	//   ....[123]....
        /*08c4*/ 	.word	0x0000c3d0
        /*08c8*/ 	.word	0x00000005
        /*08cc*/ 	.word	0x00000050
        /*08d0*/ 	.short	0x010a
        /*08d2*/ 	.byte	0xff
	.zero		1


	//   ....[124]....
        /*08d4*/ 	.word	0x0000c430
        /*08d8*/ 	.word	0x00000005
        /*08dc*/ 	.word	0x00000058
        /*08e0*/ 	.short	0x010a
        /*08e2*/ 	.byte	0xff
	.zero		1


	//   ....[125]....
        /*08e4*/ 	.word	0x0000c490
        /*08e8*/ 	.word	0x00000000
        /*08ec*/ 	.word	0x00000040
        /*08f0*/ 	.short	0x010a
        /*08f2*/ 	.byte	0xff
	.zero		1


	//   ....[126]....
        /*08f4*/ 	.word	0x0000c4f0
        /*08f8*/ 	.word	0x00000000
        /*08fc*/ 	.word	0x00000048
        /*0900*/ 	.short	0x010a
        /*0902*/ 	.byte	0xff
	.zero		1


	//   ....[127]....
        /*0904*/ 	.word	0x0000c550
        /*0908*/ 	.word	0x00000000
        /*090c*/ 	.word	0x00000050
        /*0910*/ 	.short	0x010a
        /*0912*/ 	.byte	0xff
	.zero		1


	//   ....[128]....
        /*0914*/ 	.word	0x0000c5a0
        /*0918*/ 	.word	0x00000003
        /*091c*/ 	.word	0x00000070
        /*0920*/ 	.short	0x010a
        /*0922*/ 	.byte	0xff
	.zero		1


	//   ....[129]....
        /*0924*/ 	.word	0x0000c600
        /*0928*/ 	.word	0x00000000
        /*092c*/ 	.word	0x00000020
        /*0930*/ 	.short	0x010a
        /*0932*/ 	.byte	0xff
	.zero		1


	//   ....[130]....
        /*0934*/ 	.word	0x0000c650
        /*0938*/ 	.word	0x000000aa
        /*093c*/ 	.word	0x00000090
        /*0940*/ 	.short	0x010a
        /*0942*/ 	.byte	0xff
	.zero		1


	//   ....[131]....
        /*0944*/ 	.word	0x0000c6a0
        /*0948*/ 	.word	0x00000003
        /*094c*/ 	.word	0x00000020
        /*0950*/ 	.short	0x010a
        /*0952*/ 	.byte	0xff
	.zero		1


	//   ....[132]....
        /*0954*/ 	.word	0x0000c6f0
        /*0958*/ 	.word	0x00000000
        /*095c*/ 	.word	0x00000020
        /*0960*/ 	.short	0x010a
        /*0962*/ 	.byte	0xff
	.zero		1


	//   ....[133]....
        /*0964*/ 	.word	0x0000c740
        /*0968*/ 	.word	0x00000003
        /*096c*/ 	.word	0x00000020
        /*0970*/ 	.short	0x010a
        /*0972*/ 	.byte	0xff
	.zero		1


	//----- nvinfo : EIATTR_NUM_MBARRIERS
	.align		4
.L_47:
        /*0974*/ 	.byte	0x03, 0x38
        /*0976*/ 	.short	0x001b


	//----- nvinfo : EIATTR_EXIT_INSTR_OFFSETS
	.align		4
        /*0978*/ 	.byte	0x04, 0x1c
        /*097a*/ 	.short	(.L_49 - .L_48)


	//   ....[0]....
.L_48:
        /*097c*/ 	.word	0x00002af0


	//   ....[1]....
        /*0980*/ 	.word	0x00002fe0


	//   ....[2]....
        /*0984*/ 	.word	0x00003040


	//   ....[3]....
        /*0988*/ 	.word	0x00004460


	//   ....[4]....
        /*098c*/ 	.word	0x00005660


	//   ....[5]....
        /*0990*/ 	.word	0x000056a0


	//   ....[6]....
        /*0994*/ 	.word	0x0000baf0


	//   ....[7]....
        /*0998*/ 	.word	0x0000bb70


	//   ....[8]....
        /*099c*/ 	.word	0x0000bba0


	//   ....[9]....
        /*09a0*/ 	.word	0x0000bc10


	//----- nvinfo : EIATTR_MAX_THREADS
	.align		4
.L_49:
        /*09a4*/ 	.byte	0x04, 0x05
        /*09a6*/ 	.short	(.L_51 - .L_50)
.L_50:
        /*09a8*/ 	.word	0x00000100
        /*09ac*/ 	.word	0x00000001
        /*09b0*/ 	.word	0x00000001


	//----- nvinfo : EIATTR_CRS_STACK_SIZE
	.align		4
.L_51:
        /*09b4*/ 	.byte	0x04, 0x1e
        /*09b6*/ 	.short	(.L_53 - .L_52)
.L_52:
        /*09b8*/ 	.word	0x00000000


	//----- nvinfo : EIATTR_CBANK_PARAM_SIZE
	.align		4
.L_53:
        /*09bc*/ 	.byte	0x03, 0x19
        /*09be*/ 	.short	0x0800


	//----- nvinfo : EIATTR_PARAM_CBANK
	.align		4
        /*09c0*/ 	.byte	0x04, 0x0a
        /*09c2*/ 	.short	(.L_55 - .L_54)
	.align		4
.L_54:
        /*09c4*/ 	.word	index@(.nv.constant0._ZN7cutlass13device_kernelINS_4gemm6kernel13GemmUniversalIN4cute5tupleIJiiiiEEENS1_10collective13CollectiveMmaINS1_35MainloopSm100TmaUmmaWarpSpecializedILi2ELi2ELi2ENS5_IJNS4_1CILi4EEENSA_ILi1EEESC_EEEEENS5_IJNSA_ILi256EEESF_NSA_ILi128EEEEEENS_10bfloat16_tENS5_IJlSC_lEEESI_SJ_NS4_8TiledMMAINS4_8MMA_AtomIJNS4_26SM100_MMA_F16BF16_2x1SM_SSISI_SI_fLi256ELi256ELNS4_4UMMA5MajorE0ELSO_0ELNSN_7ScaleInE0ELSP_0EEEEEENS4_6LayoutINS5_IJSC_SC_SC_EEENS5_IJNSA_ILi0EEESU_SU_EEEEENS5_IJNS4_10UnderscoreESX_SX_EEEEENS4_18SM100_TMA_2SM_LOADENS4_14ComposedLayoutINS4_7SwizzleILi3ELi4ELi3EEENS4_18smem_ptr_flag_bitsILi16EEENSS_INS5_IJNSA_ILi8EEENSA_ILi64EEEEEENS5_IJS17_SC_EEEEEEEvNS4_8identityENS4_28SM100_TMA_2SM_LOAD_MULTICASTES1B_vS1C_EENS_8epilogue10collective18CollectiveEpilogueINS1F_23Sm100TmaWarpSpecializedILi4ELi2ELi64ELb1ELb0EEEJNS5_IJSG_SF_SG_EEENS5_IJNSS_ISG_SC_EENSS_IS17_SC_EEEEESI_SJ_SI_SJ_NS1F_6fusion15FusionCallbacksIS1J_NS1O_17LinearCombinationISI_fSI_fLNS_15FloatRoundStyleE2EEES1K_S1N_JEEENS4_5SM1004TMEM4LOAD26SM100_TMEM_LOAD_32dp32b64xENS4_13SM90_TMA_LOADES1B_NS4_39AutoVectorizingCopyWithAssumedAlignmentILi128EEENS4_14SM90_TMA_STOREES1B_S20_S20_EEEvvEEEEvNT_6ParamsE)
        /*09c8*/ 	.short	0x0380
        /*09ca*/ 	.short	0x0800


	//----- nvinfo : EIATTR_SW_WAR
	.align		4
.L_55:
        /*09cc*/ 	.byte	0x04, 0x36
        /*09ce*/ 	.short	(.L_57 - .L_56)
.L_56:
        /*09d0*/ 	.word	0x00000008
.L_57:


//--------------------- .nv.callgraph             --------------------------
	.section	.nv.callgraph,"",@"SHT_CUDA_CALLGRAPH"
	.align	4
	.sectionentsize	8
	.align		4
        /*0000*/ 	.word	0x00000000
	.align		4
        /*0004*/ 	.word	0xffffffff
	.align		4
        /*0008*/ 	.word	index@(_ZN7cutlass13device_kernelINS_4gemm6kernel13GemmUniversalIN4cute5tupleIJiiiiEEENS1_10collective13CollectiveMmaINS1_35MainloopSm100TmaUmmaWarpSpecializedILi2ELi2ELi2ENS5_IJNS4_1CILi4EEENSA_ILi1EEESC_EEEEENS5_IJNSA_ILi256EEESF_NSA_ILi128EEEEEENS_10bfloat16_tENS5_IJlSC_lEEESI_SJ_NS4_8TiledMMAINS4_8MMA_AtomIJNS4_26SM100_MMA_F16BF16_2x1SM_SSISI_SI_fLi256ELi256ELNS4_4UMMA5MajorE0ELSO_0ELNSN_7ScaleInE0ELSP_0EEEEEENS4_6LayoutINS5_IJSC_SC_SC_EEENS5_IJNSA_ILi0EEESU_SU_EEEEENS5_IJNS4_10UnderscoreESX_SX_EEEEENS4_18SM100_TMA_2SM_LOADENS4_14ComposedLayoutINS4_7SwizzleILi3ELi4ELi3EEENS4_18smem_ptr_flag_bitsILi16EEENSS_INS5_IJNSA_ILi8EEENSA_ILi64EEEEEENS5_IJS17_SC_EEEEEEEvNS4_8identityENS4_28SM100_TMA_2SM_LOAD_MULTICASTES1B_vS1C_EENS_8epilogue10collective18CollectiveEpilogueINS1F_23Sm100TmaWarpSpecializedILi4ELi2ELi64ELb1ELb0EEEJNS5_IJSG_SF_SG_EEENS5_IJNSS_ISG_SC_EENSS_IS17_SC_EEEEESI_SJ_SI_SJ_NS1F_6fusion15FusionCallbacksIS1J_NS1O_17LinearCombinationISI_fSI_fLNS_15FloatRoundStyleE2EEES1K_S1N_JEEENS4_5SM1004TMEM4LOAD26SM100_TMEM_LOAD_32dp32b64xENS4_13SM90_TMA_LOADES1B_NS4_39AutoVectorizingCopyWithAssumedAlignmentILi128EEENS4_14SM90_TMA_STOREES1B_S20_S20_EEEvvEEEEvNT_6ParamsE)
	.align		4
        /*000c*/ 	.word	index@(__assertfail)
	.align		4
        /*0010*/ 	.word	0x00000000
	.align		4
        /*0014*/ 	.word	0xfffffffe
	.align		4
        /*0018*/ 	.word	0x00000000
	.align		4
        /*001c*/ 	.word	0xfffffffd
	.align		4
        /*0020*/ 	.word	0x00000000
	.align		4
        /*0024*/ 	.word	0xfffffffc


//--------------------- .nv.constant4             --------------------------
	.section	.nv.constant4,"a",@progbits
	.align	8
	.align		8
.nv.constant4:
        /*0000*/ 	.dword	__assertfail
	.align		8
        /*0008*/ 	.dword	__unnamed_1
	.align		8
        /*0010*/ 	.dword	__unnamed_2
	.align		8
        /*0018*/ 	.dword	_ZN40_INTERNAL_3ee43652_4_k_cu_c9d7caa8_280874cuda3std3__45__cpo5beginE
	.align		8
        /*0020*/ 	.dword	_ZN40_INTERNAL_3ee43652_4_k_cu_c9d7caa8_280874cuda3std3__45__cpo3endE
	.align		8
        /*0028*/ 	.dword	_ZN40_INTERNAL_3ee43652_4_k_cu_c9d7caa8_280874cuda3std3__45__cpo6cbeginE
	.align		8
        /*0030*/ 	.dword	_ZN40_INTERNAL_3ee43652_4_k_cu_c9d7caa8_280874cuda3std3__45__cpo4cendE
	.align		8
        /*0038*/ 	.dword	_ZN40_INTERNAL_3ee43652_4_k_cu_c9d7caa8_280874cuda3std3__442_GLOBAL__N__3ee43652_4_k_cu_c9d7caa8_280876ignoreE
	.align		8
        /*0040*/ 	.dword	_ZN40_INTERNAL_3ee43652_4_k_cu_c9d7caa8_280874cuda3std3__419piecewise_constructE
	.align		8
        /*0048*/ 	.dword	_ZN40_INTERNAL_3ee43652_4_k_cu_c9d7caa8_280874cuda3std3__48in_placeE
	.align		8
        /*0050*/ 	.dword	_ZN40_INTERNAL_3ee43652_4_k_cu_c9d7caa8_280874cuda3std6ranges3__45__cpo4swapE
	.align		8
        /*0058*/ 	.dword	_ZN40_INTERNAL_3ee43652_4_k_cu_c9d7caa8_280874cuda3std6ranges3__45__cpo9iter_moveE
	.align		8
        /*0060*/ 	.dword	_ZN40_INTERNAL_3ee43652_4_k_cu_c9d7caa8_280874cute7productE
	.align		8
        /*0068*/ 	.dword	_ZN40_INTERNAL_3ee43652_4_k_cu_c9d7caa8_280874cute1_E
	.align		8
        /*0070*/ 	.dword	$str$25
	.align		8
        /*0078*/ 	.dword	$str$26
	.align		8
        /*0080*/ 	.dword	$str$27
	.align		8
        /*0088*/ 	.dword	$str$28


//--------------------- .text._ZN7cutlass13device_kernelINS_4gemm6kernel13GemmUniversalIN4cute5tupleIJiiiiEEENS1_10collective13CollectiveMmaINS1_35MainloopSm100TmaUmmaWarpSpecializedILi2ELi2ELi2ENS5_IJNS4_1CILi4EEENSA_ILi1EEESC_EEEEENS5_IJNSA_ILi256EEESF_NSA_ILi128EEEEEENS_10bfloat16_tENS5_IJlSC_lEEESI_SJ_NS4_8TiledMMAINS4_8MMA_AtomIJNS4_26SM100_MMA_F16BF16_2x1SM_SSISI_SI_fLi256ELi256ELNS4_4UMMA5MajorE0ELSO_0ELNSN_7ScaleInE0ELSP_0EEEEEENS4_6LayoutINS5_IJSC_SC_SC_EEENS5_IJNSA_ILi0EEESU_SU_EEEEENS5_IJNS4_10UnderscoreESX_SX_EEEEENS4_18SM100_TMA_2SM_LOADENS4_14ComposedLayoutINS4_7SwizzleILi3ELi4ELi3EEENS4_18smem_ptr_flag_bitsILi16EEENSS_INS5_IJNSA_ILi8EEENSA_ILi64EEEEEENS5_IJS17_SC_EEEEEEEvNS4_8identityENS4_28SM100_TMA_2SM_LOAD_MULTICASTES1B_vS1C_EENS_8epilogue10collective18CollectiveEpilogueINS1F_23Sm100TmaWarpSpecializedILi4ELi2ELi64ELb1ELb0EEEJNS5_IJSG_SF_SG_EEENS5_IJNSS_ISG_SC_EENSS_IS17_SC_EEEEESI_SJ_SI_SJ_NS1F_6fusion15FusionCallbacksIS1J_NS1O_17LinearCombinationISI_fSI_fLNS_15FloatRoundStyleE2EEES1K_S1N_JEEENS4_5SM1004TMEM4LOAD26SM100_TMEM_LOAD_32dp32b64xENS4_13SM90_TMA_LOADES1B_NS4_39AutoVectorizingCopyWithAssumedAlignmentILi128EEENS4_14SM90_TMA_STOREES1B_S20_S20_EEEvvEEEEvNT_6ParamsE --------------------------
	.section	.text._ZN7cutlass13device_kernelINS_4gemm6kernel13GemmUniversalIN4cute5tupleIJiiiiEEENS1_10collective13CollectiveMmaINS1_35MainloopSm100TmaUmmaWarpSpecializedILi2ELi2ELi2ENS5_IJNS4_1CILi4EEENSA_ILi1EEESC_EEEEENS5_IJNSA_ILi256EEESF_NSA_ILi128EEEEEENS_10bfloat16_tENS5_IJlSC_lEEESI_SJ_NS4_8TiledMMAINS4_8MMA_AtomIJNS4_26SM100_MMA_F16BF16_2x1SM_SSISI_SI_fLi256ELi256ELNS4_4UMMA5MajorE0ELSO_0ELNSN_7ScaleInE0ELSP_0EEEEEENS4_6LayoutINS5_IJSC_SC_SC_EEENS5_IJNSA_ILi0EEESU_SU_EEEEENS5_IJNS4_10UnderscoreESX_SX_EEEEENS4_18SM100_TMA_2SM_LOADENS4_14ComposedLayoutINS4_7SwizzleILi3ELi4ELi3EEENS4_18smem_ptr_flag_bitsILi16EEENSS_INS5_IJNSA_ILi8EEENSA_ILi64EEEEEENS5_IJS17_SC_EEEEEEEvNS4_8identityENS4_28SM100_TMA_2SM_LOAD_MULTICASTES1B_vS1C_EENS_8epilogue10collective18CollectiveEpilogueINS1F_23Sm100TmaWarpSpecializedILi4ELi2ELi64ELb1ELb0EEEJNS5_IJSG_SF_SG_EEENS5_IJNSS_ISG_SC_EENSS_IS17_SC_EEEEESI_SJ_SI_SJ_NS1F_6fusion15FusionCallbacksIS1J_NS1O_17LinearCombinationISI_fSI_fLNS_15FloatRoundStyleE2EEES1K_S1N_JEEENS4_5SM1004TMEM4LOAD26SM100_TMEM_LOAD_32dp32b64xENS4_13SM90_TMA_LOADES1B_NS4_39AutoVectorizingCopyWithAssumedAlignmentILi128EEENS4_14SM90_TMA_STOREES1B_S20_S20_EEEvvEEEEvNT_6ParamsE,"ax",@progbits
	.align	128
.text._ZN7cutlass13device_kernelINS_4gemm6kernel13GemmUniversalIN4cute5tupleIJiiiiEEENS1_10collective13CollectiveMmaINS1_35MainloopSm100TmaUmmaWarpSpecializedILi2ELi2ELi2ENS5_IJNS4_1CILi4EEENSA_ILi1EEESC_EEEEENS5_IJNSA_ILi256EEESF_NSA_ILi128EEEEEENS_10bfloat16_tENS5_IJlSC_lEEESI_SJ_NS4_8TiledMMAINS4_8MMA_AtomIJNS4_26SM100_MMA_F16BF16_2x1SM_SSISI_SI_fLi256ELi256ELNS4_4UMMA5MajorE0ELSO_0ELNSN_7ScaleInE0ELSP_0EEEEEENS4_6LayoutINS5_IJSC_SC_SC_EEENS5_IJNSA_ILi0EEESU_SU_EEEEENS5_IJNS4_10UnderscoreESX_SX_EEEEENS4_18SM100_TMA_2SM_LOADENS4_14ComposedLayoutINS4_7SwizzleILi3ELi4ELi3EEENS4_18smem_ptr_flag_bitsILi16EEENSS_INS5_IJNSA_ILi8EEENSA_ILi64EEEEEENS5_IJS17_SC_EEEEEEEvNS4_8identityENS4_28SM100_TMA_2SM_LOAD_MULTICASTES1B_vS1C_EENS_8epilogue10collective18CollectiveEpilogueINS1F_23Sm100TmaWarpSpecializedILi4ELi2ELi64ELb1ELb0EEEJNS5_IJSG_SF_SG_EEENS5_IJNSS_ISG_SC_EENSS_IS17_SC_EEEEESI_SJ_SI_SJ_NS1F_6fusion15FusionCallbacksIS1J_NS1O_17LinearCombinationISI_fSI_fLNS_15FloatRoundStyleE2EEES1K_S1N_JEEENS4_5SM1004TMEM4LOAD26SM100_TMEM_LOAD_32dp32b64xENS4_13SM90_TMA_LOADES1B_NS4_39AutoVectorizingCopyWithAssumedAlignmentILi128EEENS4_14SM90_TMA_STOREES1B_S20_S20_EEEvvEEEEvNT_6ParamsE:
        .type           _ZN7cutlass13device_kernelINS_4gemm6kernel13GemmUniversalIN4cute5tupleIJiiiiEEENS1_10collective13CollectiveMmaINS1_35MainloopSm100TmaUmmaWarpSpecializedILi2ELi2ELi2ENS5_IJNS4_1CILi4EEENSA_ILi1EEESC_EEEEENS5_IJNSA_ILi256EEESF_NSA_ILi128EEEEEENS_10bfloat16_tENS5_IJlSC_lEEESI_SJ_NS4_8TiledMMAINS4_8MMA_AtomIJNS4_26SM100_MMA_F16BF16_2x1SM_SSISI_SI_fLi256ELi256ELNS4_4UMMA5MajorE0ELSO_0ELNSN_7ScaleInE0ELSP_0EEEEEENS4_6LayoutINS5_IJSC_SC_SC_EEENS5_IJNSA_ILi0EEESU_SU_EEEEENS5_IJNS4_10UnderscoreESX_SX_EEEEENS4_18SM100_TMA_2SM_LOADENS4_14ComposedLayoutINS4_7SwizzleILi3ELi4ELi3EEENS4_18smem_ptr_flag_bitsILi16EEENSS_INS5_IJNSA_ILi8EEENSA_ILi64EEEEEENS5_IJS17_SC_EEEEEEEvNS4_8identityENS4_28SM100_TMA_2SM_LOAD_MULTICASTES1B_vS1C_EENS_8epilogue10collective18CollectiveEpilogueINS1F_23Sm100TmaWarpSpecializedILi4ELi2ELi64ELb1ELb0EEEJNS5_IJSG_SF_SG_EEENS5_IJNSS_ISG_SC_EENSS_IS17_SC_EEEEESI_SJ_SI_SJ_NS1F_6fusion15FusionCallbacksIS1J_NS1O_17LinearCombinationISI_fSI_fLNS_15FloatRoundStyleE2EEES1K_S1N_JEEENS4_5SM1004TMEM4LOAD26SM100_TMEM_LOAD_32dp32b64xENS4_13SM90_TMA_LOADES1B_NS4_39AutoVectorizingCopyWithAssumedAlignmentILi128EEENS4_14SM90_TMA_STOREES1B_S20_S20_EEEvvEEEEvNT_6ParamsE,@function
        .size           _ZN7cutlass13device_kernelINS_4gemm6kernel13GemmUniversalIN4cute5tupleIJiiiiEEENS1_10collective13CollectiveMmaINS1_35MainloopSm100TmaUmmaWarpSpecializedILi2ELi2ELi2ENS5_IJNS4_1CILi4EEENSA_ILi1EEESC_EEEEENS5_IJNSA_ILi256EEESF_NSA_ILi128EEEEEENS_10bfloat16_tENS5_IJlSC_lEEESI_SJ_NS4_8TiledMMAINS4_8MMA_AtomIJNS4_26SM100_MMA_F16BF16_2x1SM_SSISI_SI_fLi256ELi256ELNS4_4UMMA5MajorE0ELSO_0ELNSN_7ScaleInE0ELSP_0EEEEEENS4_6LayoutINS5_IJSC_SC_SC_EEENS5_IJNSA_ILi0EEESU_SU_EEEEENS5_IJNS4_10UnderscoreESX_SX_EEEEENS4_18SM100_TMA_2SM_LOADENS4_14ComposedLayoutINS4_7SwizzleILi3ELi4ELi3EEENS4_18smem_ptr_flag_bitsILi16EEENSS_INS5_IJNSA_ILi8EEENSA_ILi64EEEEEENS5_IJS17_SC_EEEEEEEvNS4_8identityENS4_28SM100_TMA_2SM_LOAD_MULTICASTES1B_vS1C_EENS_8epilogue10collective18CollectiveEpilogueINS1F_23Sm100TmaWarpSpecializedILi4ELi2ELi64ELb1ELb0EEEJNS5_IJSG_SF_SG_EEENS5_IJNSS_ISG_SC_EENSS_IS17_SC_EEEEESI_SJ_SI_SJ_NS1F_6fusion15FusionCallbacksIS1J_NS1O_17LinearCombinationISI_fSI_fLNS_15FloatRoundStyleE2EEES1K_S1N_JEEENS4_5SM1004TMEM4LOAD26SM100_TMEM_LOAD_32dp32b64xENS4_13SM90_TMA_LOADES1B_NS4_39AutoVectorizingCopyWithAssumedAlignmentILi128EEENS4_14SM90_TMA_STOREES1B_S20_S20_EEEvvEEEEvNT_6ParamsE,(.L_x_187 - _ZN7cutlass13device_kernelINS_4gemm6kernel13GemmUniversalIN4cute5tupleIJiiiiEEENS1_10collective13CollectiveMmaINS1_35MainloopSm100TmaUmmaWarpSpecializedILi2ELi2ELi2ENS5_IJNS4_1CILi4EEENSA_ILi1EEESC_EEEEENS5_IJNSA_ILi256EEESF_NSA_ILi128EEEEEENS_10bfloat16_tENS5_IJlSC_lEEESI_SJ_NS4_8TiledMMAINS4_8MMA_AtomIJNS4_26SM100_MMA_F16BF16_2x1SM_SSISI_SI_fLi256ELi256ELNS4_4UMMA5MajorE0ELSO_0ELNSN_7ScaleInE0ELSP_0EEEEEENS4_6LayoutINS5_IJSC_SC_SC_EEENS5_IJNSA_ILi0EEESU_SU_EEEEENS5_IJNS4_10UnderscoreESX_SX_EEEEENS4_18SM100_TMA_2SM_LOADENS4_14ComposedLayoutINS4_7SwizzleILi3ELi4ELi3EEENS4_18smem_ptr_flag_bitsILi16EEENSS_INS5_IJNSA_ILi8EEENSA_ILi64EEEEEENS5_IJS17_SC_EEEEEEEvNS4_8identityENS4_28SM100_TMA_2SM_LOAD_MULTICASTES1B_vS1C_EENS_8epilogue10collective18CollectiveEpilogueINS1F_23Sm100TmaWarpSpecializedILi4ELi2ELi64ELb1ELb0EEEJNS5_IJSG_SF_SG_EEENS5_IJNSS_ISG_SC_EENSS_IS17_SC_EEEEESI_SJ_SI_SJ_NS1F_6fusion15FusionCallbacksIS1J_NS1O_17LinearCombinationISI_fSI_fLNS_15FloatRoundStyleE2EEES1K_S1N_JEEENS4_5SM1004TMEM4LOAD26SM100_TMEM_LOAD_32dp32b64xENS4_13SM90_TMA_LOADES1B_NS4_39AutoVectorizingCopyWithAssumedAlignmentILi128EEENS4_14SM90_TMA_STOREES1B_S20_S20_EEEvvEEEEvNT_6ParamsE)
        .other          _ZN7cutlass13device_kernelINS_4gemm6kernel13GemmUniversalIN4cute5tupleIJiiiiEEENS1_10collective13CollectiveMmaINS1_35MainloopSm100TmaUmmaWarpSpecializedILi2ELi2ELi2ENS5_IJNS4_1CILi4EEENSA_ILi1EEESC_EEEEENS5_IJNSA_ILi256EEESF_NSA_ILi128EEEEEENS_10bfloat16_tENS5_IJlSC_lEEESI_SJ_NS4_8TiledMMAINS4_8MMA_AtomIJNS4_26SM100_MMA_F16BF16_2x1SM_SSISI_SI_fLi256ELi256ELNS4_4UMMA5MajorE0ELSO_0ELNSN_7ScaleInE0ELSP_0EEEEEENS4_6LayoutINS5_IJSC_SC_SC_EEENS5_IJNSA_ILi0EEESU_SU_EEEEENS5_IJNS4_10UnderscoreESX_SX_EEEEENS4_18SM100_TMA_2SM_LOADENS4_14ComposedLayoutINS4_7SwizzleILi3ELi4ELi3EEENS4_18smem_ptr_flag_bitsILi16EEENSS_INS5_IJNSA_ILi8EEENSA_ILi64EEEEEENS5_IJS17_SC_EEEEEEEvNS4_8identityENS4_28SM100_TMA_2SM_LOAD_MULTICASTES1B_vS1C_EENS_8epilogue10collective18CollectiveEpilogueINS1F_23Sm100TmaWarpSpecializedILi4ELi2ELi64ELb1ELb0EEEJNS5_IJSG_SF_SG_EEENS5_IJNSS_ISG_SC_EENSS_IS17_SC_EEEEESI_SJ_SI_SJ_NS1F_6fusion15FusionCallbacksIS1J_NS1O_17LinearCombinationISI_fSI_fLNS_15FloatRoundStyleE2EEES1K_S1N_JEEENS4_5SM1004TMEM4LOAD26SM100_TMEM_LOAD_32dp32b64xENS4_13SM90_TMA_LOADES1B_NS4_39AutoVectorizingCopyWithAssumedAlignmentILi128EEENS4_14SM90_TMA_STOREES1B_S20_S20_EEEvvEEEEvNT_6ParamsE,@"STO_CUDA_ENTRY STV_DEFAULT"
_ZN7cutlass13device_kernelINS_4gemm6kernel13GemmUniversalIN4cute5tupleIJiiiiEEENS1_10collective13CollectiveMmaINS1_35MainloopSm100TmaUmmaWarpSpecializedILi2ELi2ELi2ENS5_IJNS4_1CILi4EEENSA_ILi1EEESC_EEEEENS5_IJNSA_ILi256EEESF_NSA_ILi128EEEEEENS_10bfloat16_tENS5_IJlSC_lEEESI_SJ_NS4_8TiledMMAINS4_8MMA_AtomIJNS4_26SM100_MMA_F16BF16_2x1SM_SSISI_SI_fLi256ELi256ELNS4_4UMMA5MajorE0ELSO_0ELNSN_7ScaleInE0ELSP_0EEEEEENS4_6LayoutINS5_IJSC_SC_SC_EEENS5_IJNSA_ILi0EEESU_SU_EEEEENS5_IJNS4_10UnderscoreESX_SX_EEEEENS4_18SM100_TMA_2SM_LOADENS4_14ComposedLayoutINS4_7SwizzleILi3ELi4ELi3EEENS4_18smem_ptr_flag_bitsILi16EEENSS_INS5_IJNSA_ILi8EEENSA_ILi64EEEEEENS5_IJS17_SC_EEEEEEEvNS4_8identityENS4_28SM100_TMA_2SM_LOAD_MULTICASTES1B_vS1C_EENS_8epilogue10collective18CollectiveEpilogueINS1F_23Sm100TmaWarpSpecializedILi4ELi2ELi64ELb1ELb0EEEJNS5_IJSG_SF_SG_EEENS5_IJNSS_ISG_SC_EENSS_IS17_SC_EEEEESI_SJ_SI_SJ_NS1F_6fusion15FusionCallbacksIS1J_NS1O_17LinearCombinationISI_fSI_fLNS_15FloatRoundStyleE2EEES1K_S1N_JEEENS4_5SM1004TMEM4LOAD26SM100_TMEM_LOAD_32dp32b64xENS4_13SM90_TMA_LOADES1B_NS4_39AutoVectorizingCopyWithAssumedAlignmentILi128EEENS4_14SM90_TMA_STOREES1B_S20_S20_EEEvvEEEEvNT_6ParamsE:
[----:B------:R-:W1:Y:S01]  /*0000*/  LDC R1, c[0x0][0x37c] ;  /* 0x0000df00ff017b82 */ /* 0x000e620000000800 */
[----:B------:R-:W2:Y:S01]  /*0010*/  S2R R163, SR_TID.X ;  /* 0x0000000000a37919 */ /* 0x000ea20000002100 */
[----:B------:R-:W3:Y:S06]  /*0020*/  LDCU.64 UR8, c[0x0][0x890] ;  /* 0x00011200ff0877ac */ /* 0x000eec0008000a00 */
[----:B------:R-:W4:Y:S01]  /*0030*/  S2UR UR47, SR_CgaCtaId ;  /* 0x00000000002f79c3 */ /* 0x000f220000008800 */
[----:B------:R-:W-:Y:S02]  /*0040*/  PRMT R146, RZ, 0x7610, R146 ;  /* 0x00007610ff927816 */ /* 0x000fe40000000092 */
[----:B------:R-:W-:Y:S01]  /*0050*/  ELECT P1, URZ, PT ;  /* 0x0000000000ff782f */ /* 0x000fe20003820000 */
[----:B---3--:R-:W-:-:S04]  /*0060*/  UISETP.NE.U32.AND UP0, UPT, UR8, URZ, UPT ;  /* 0x000000ff0800728c */ /* 0x008fc8000bf05070 */
[----:B------:R-:W-:Y:S02]  /*0070*/  UISETP.NE.AND.EX UP0, UPT, UR9, URZ, UPT, UP0 ;  /* 0x000000ff0900728c */ /* 0x000fe4000bf05300 */
[----:B----4-:R-:W-:Y:S02]  /*0080*/  ULOP3.LUT UR68, UR47, 0x1, URZ, 0xc0, !UPT ;  /* 0x000000012f447892 */ /* 0x010fe4000f8ec0ff */
[----:B------:R-:W-:Y:S01]  /*0090*/  ULOP3.LUT UR69, UR47, 0x1, URZ, 0x3c, !UPT ;  /* 0x000000012f457892 */ /* 0x000fe2000f8e3cff */
[----:B--2---:R-:W-:-:S05]  /*00a0*/  SHF.R.U32.HI R147, RZ, 0x5, R163 ;  /* 0x00000005ff937819 */ /* 0x004fca00000116a3 */
[----:B------:R-:W2:Y:S02]  /*00b0*/  SHFL.IDX PT, R0, R147, RZ, 0x1f ;  /* 0x00001fff93007589 */ /* 0x000ea400000e0000 */
[----:B--2---:R-:W-:Y:S01]  /*00c0*/  R2UR UR18, R0 ;  /* 0x00000000001272ca */ /* 0x004fe200000e0000 */
[----:B-1----:R-:W-:-:S14]  /*00d0*/  BRA.U UP0, `(.L_x_0) ;  /* 0x0000000100307547 */ /* 0x002fdc000b800000 */
[----:B------:R-:W1:Y:S02]  /*00e0*/  LDCU.64 UR4, c[0x0][0x888] ;  /* 0x00011100ff0477ac */ /* 0x000e640008000a00 */
[----:B-1----:R-:W-:-:S04]  /*00f0*/  UISETP.NE.U32.AND UP0, UPT, UR4, URZ, UPT ;  /* 0x000000ff0400728c */ /* 0x002fc8000bf05070 */
[----:B------:R-:W-:-:S09]  /*0100*/  UISETP.NE.AND.EX UP0, UPT, UR5, URZ, UPT, UP0 ;  /* 0x000000ff0500728c */ /* 0x000fd2000bf05300 */
[----:B------:R-:W-:Y:S05]  /*0110*/  BRA.U !UP0, `(.L_x_1) ;  /* 0x0000000108147547 */ /* 0x000fea000b800000 */
[----:B------:R-:W1:Y:S01]  /*0120*/  LDC.64 R2, c[0x0][0x888] ;  /* 0x00022200ff027b82 */ /* 0x000e620000000a00 */
[----:B------:R-:W1:Y:S02]  /*0130*/  LDCU.64 UR4, c[0x0][0x358] ;  /* 0x00006b00ff0477ac */ /* 0x000e640008000a00 */
[----:B-1----:R1:W5:Y:S01]  /*0140*/  LDG.E R73, desc[UR4][R2.64] ;  /* 0x0000000402497981 */ /* 0x002362000c1e1900 */
[----:B------:R-:W-:Y:S01]  /*0150*/  HFMA2 R146, -RZ, RZ, 0, 5.9604644775390625e-08 ;  /* 0x00000001ff927431 */ /* 0x000fe200000001ff */
[----:B------:R-:W-:Y:S05]  /*0160*/  BRA `(.L_x_0) ;  /* 0x00000000000c7947 */ /* 0x000fea0003800000 */
.L_x_1:
[----:B------:R-:W1:Y:S01]  /*0170*/  LDCU UR4, c[0x0][0x880] ;  /* 0x00011000ff0477ac */ /* 0x000e620008000800 */
[----:B------:R-:W-:Y:S01]  /*0180*/  HFMA2 R146, -RZ, RZ, 0, 5.9604644775390625e-08 ;  /* 0x00000001ff927431 */ /* 0x000fe200000001ff */
[----:B-1----:R-:W-:-:S07]  /*0190*/  MOV R73, UR4 ;  /* 0x0000000400497c02 */ /* 0x002fce0008000f00 */
.L_x_0:
[----:B------:R-:W2:Y:S02]  /*01a0*/  LDCU.64 UR4, c[0x0][0x8b0] ;  /* 0x00011600ff0477ac */ /* 0x000ea40008000a00 */
[----:B--2---:R-:W-:-:S04]  /*01b0*/  UISETP.NE.U32.AND UP0, UPT, UR4, URZ, UPT ;  /* 0x000000ff0400728c */ /* 0x004fc8000bf05070 */
[----:B------:R-:W-:-:S09]  /*01c0*/  UISETP.NE.AND.EX UP0, UPT, UR5, URZ, UPT, UP0 ;  /* 0x000000ff0500728c */ /* 0x000fd2000bf05300 */
[----:B------:R-:W-:Y:S05]  /*01d0*/  BRA.U UP0, `(.L_x_2) ;  /* 0x0000000100287547 */ /* 0x000fea000b800000 */
[----:B------:R-:W2:Y:S02]  /*01e0*/  LDCU.64 UR4, c[0x0][0x8a8] ;  /* 0x00011500ff0477ac */ /* 0x000ea40008000a00 */
[----:B--2---:R-:W-:-:S04]  /*01f0*/  UISETP.NE.U32.AND UP0, UPT, UR4, URZ, UPT ;  /* 0x000000ff0400728c */ /* 0x004fc8000bf05070 */
[----:B------:R-:W-:-:S09]  /*0200*/  UISETP.NE.AND.EX UP0, UPT, UR5, URZ, UPT, UP0 ;  /* 0x000000ff0500728c */ /* 0x000fd2000bf05300 */
[----:B------:R-:W-:Y:S05]  /*0210*/  BRA.U !UP0, `(.L_x_3) ;  /* 0x0000000108107547 */ /* 0x000fea000b800000 */
[----:B------:R-:W2:Y:S01]  /*0220*/  LDC.64 R70, c[0x0][0x8a8] ;  /* 0x00022a00ff467b82 */ /* 0x000ea20000000a00 */
[----:B------:R-:W2:Y:S02]  /*0230*/  LDCU.64 UR4, c[0x0][0x358] ;  /* 0x00006b00ff0477ac */ /* 0x000ea40008000a00 */
[----:B--2---:R2:W5:Y:S01]  /*0240*/  LDG.E R70, desc[UR4][R70.64] ;  /* 0x0000000446467981 */ /* 0x004562000c1e1900 */
[----:B------:R-:W-:Y:S05]  /*0250*/  BRA `(.L_x_2) ;  /* 0x0000000000087947 */ /* 0x000fea0003800000 */
.L_x_3:
[----:B------:R-:W2:Y:S02]  /*0260*/  LDCU UR4, c[0x0][0x8a0] ;  /* 0x00011400ff0477ac */ /* 0x000ea40008000800 */
[----:B--2---:R-:W-:Y:S02]  /*0270*/  MOV R70, UR4 ;  /* 0x0000000400467c02 */ /* 0x004fe40008000f00 */
.L_x_2:
[----:B------:R-:W-:Y:S01]  /*0280*/  IMAD.U32 R0, RZ, RZ, UR18 ;  /* 0x00000012ff007e24 */ /* 0x000fe2000f8e00ff */
[----:B------:R-:W-:Y:S04]  /*0290*/  BSSY.RECONVERGENT B0, `(.L_x_4) ;  /* 0x000000c000007945 */ /* 0x000fe80003800200 */
[C---:B------:R-:W-:Y:S02]  /*02a0*/  ISETP.NE.OR P2, PT, R0.reuse, 0x1, !P1 ;  /* 0x000000010000780c */ /* 0x040fe40004f45670 */
[----:B------:R-:W-:-:S11]  /*02b0*/  ISETP.NE.OR P0, PT, R0, 0x3, !P1 ;  /* 0x000000030000780c */ /* 0x000fd60004f05670 */
[----:B------:R-:W-:Y:S05]  /*02c0*/  @P2 BRA `(.L_x_5) ;  /* 0x0000000000202947 */ /* 0x000fea0003800000 */
[----:B------:R-:W3:Y:S02]  /*02d0*/  LDCU.64 UR4, c[0x0][0x348] ;  /* 0x00006900ff0477ac */ /* 0x000ee40008000a00 */
[----:B---3--:R-:W-:Y:S02]  /*02e0*/  UIADD3 UR6, UP1, UPT, UR4, 0x80, URZ ;  /* 0x0000008004067890 */ /* 0x008fe4000ff3e0ff */
[----:B------:R-:W-:Y:S02]  /*02f0*/  UIADD3 UR4, UP0, UPT, UR4, 0x180, URZ ;  /* 0x0000018004047890 */ /* 0x000fe4000ff1e0ff */
[----:B------:R-:W-:Y:S02]  /*0300*/  UIADD3.X UR7, UPT, UPT, URZ, UR5, URZ, UP1, !UPT ;  /* 0x00000005ff077290 */ /* 0x000fe40008ffe4ff */
[----:B------:R-:W-:-:S07]  /*0310*/  UIADD3.X UR5, UPT, UPT, URZ, UR5, URZ, UP0, !UPT ;  /* 0x00000005ff057290 */ /* 0x000fce00087fe4ff */
[----:B------:R3:W-:Y:S02]  /*0320*/  UTMACCTL.PF [UR6] ;  /* 0x00000000060079b9 */ /* 0x0007e40008040000 */
[----:B------:R3:W-:Y:S02]  /*0330*/  UTMACCTL.PF [UR4] ;  /* 0x00000000040079b9 */ /* 0x0007e40008040000 */
[----:B---3--:R-:W-:Y:S01]  /*0340*/  NOP ;  /* 0x0000000000007918 */ /* 0x008fe20000000000 */
.L_x_5:
[----:B------:R-:W-:Y:S05]  /*0350*/  BSYNC.RECONVERGENT B0 ;  /* 0x0000000000007941 */ /* 0x000fea0003800200 */
.L_x_4:
[----:B------:R-:W-:Y:S04]  /*0360*/  BSSY.RECONVERGENT B0, `(.L_x_6) ;  /* 0x000000a000007945 */ /* 0x000fe80003800200 */
        /* <DEDUP_REMOVED lines=9> */
.L_x_7:
[----:B------:R-:W-:Y:S05]  /*0400*/  BSYNC.RECONVERGENT B0 ;  /* 0x0000000000007941 */ /* 0x000fea0003800200 */
.L_x_6:
[----:B------:R-:W3:Y:S01]  /*0410*/  LDCU.64 UR4, c[0x0][0x888] ;  /* 0x00011100ff0477ac */ /* 0x000ee20008000a00 */
[----:B------:R-:W-:Y:S02]  /*0420*/  UISETP.EQ.U32.AND UP2, UPT, UR8, URZ, UPT ;  /* 0x000000ff0800728c */ /* 0x000fe4000bf42070 */
[----:B------:R-:W-:Y:S02]  /*0430*/  UPLOP3.LUT UP4, UPT, UPT, UPT, UPT, 0x80, 0x8 ;  /* 0x000000000008789c */ /* 0x000fe40003f8f070 */
[----:B---3--:R-:W-:-:S04]  /*0440*/  UISETP.NE.U32.AND UP0, UPT, UR4, URZ, UPT ;  /* 0x000000ff0400728c */ /* 0x008fc8000bf05070 */
[----:B------:R-:W-:-:S04]  /*0450*/  UISETP.NE.AND.EX UP1, UPT, UR5, URZ, UPT, UP0 ;  /* 0x000000ff0500728c */ /* 0x000fc8000bf25300 */
[----:B------:R-:W-:-:S04]  /*0460*/  UISETP.EQ.OR.EX UP3, UPT, UR9, URZ, !UP1, UP2 ;  /* 0x000000ff0900728c */ /* 0x000fc8000cf62720 */
[----:B------:R-:W-:-:S06]  /*0470*/  UP2UR UR4, UPR, URZ, 0x8 ;  /* 0x00000008ff047883 */ /* 0x000fcc0008000000 */
[----:B------:R-:W-:Y:S01]  /*0480*/  MOV R149, UR4 ;  /* 0x0000000400957c02 */ /* 0x000fe20008000f00 */
[----:B------:R-:W-:Y:S06]  /*0490*/  BRA.U !UP3, `(.L_x_8) ;  /* 0x000000010b207547 */ /* 0x000fec000b800000 */
[----:B------:R-:W-:Y:S01]  /*04a0*/  UISETP.NE.U32.AND UP2, UPT, UR8, URZ, UPT ;  /* 0x000000ff0800728c */ /* 0x000fe2000bf45070 */
[----:B-----5:R-:W-:Y:S01]  /*04b0*/  FSETP.NEU.AND P0, PT, R73, RZ, PT ;  /* 0x000000ff4900720b */ /* 0x020fe20003f0d000 */
[----:B------:R-:W-:Y:S02]  /*04c0*/  USEL UR4, URZ, 0xffffffff, UP1 ;  /* 0xffffffffff047887 */ /* 0x000fe40008800000 */
[----:B------:R-:W-:-:S10]  /*04d0*/  UISETP.NE.AND.EX UP2, UPT, UR9, URZ, UPT, UP2 ;  /* 0x000000ff0900728c */ /* 0x000fd4000bf45320 */
[----:B------:R-:W-:Y:S01]  /*04e0*/  VOTEU.ANY UP0, P0 ;  /* 0x0000000000ff7886 */ /* 0x000fe20000000100 */
[----:B------:R-:W-:-:S04]  /*04f0*/  @!UP2 USEL UR4, URZ, 0xffffffff, UP0 ;  /* 0xffffffffff04a887 */ /* 0x000fc80008000000 */
[----:B------:R-:W-:-:S04]  /*0500*/  ULOP3.LUT UR4, UR4, 0x1, URZ, 0xc0, !UPT ;  /* 0x0000000104047892 */ /* 0x000fc8000f8ec0ff */
[----:B------:R-:W-:-:S11]  /*0510*/  UISETP.NE.U32.AND UP4, UPT, UR4, 0x1, UPT ;  /* 0x000000010400788c */ /* 0x000fd6000bf85070 */
.L_x_8:
[----:B------:R-:W3:Y:S01]  /*0520*/  SHFL.IDX PT, R0, R147, RZ, 0x1f ;  /* 0x00001fff93007589 */ /* 0x000ee200000e0000 */
[----:B------:R-:W-:-:S04]  /*0530*/  UISETP.NE.AND UP0, UPT, UR18, 0x2, UPT ;  /* 0x000000021200788c */ /* 0x000fc8000bf05270 */
[----:B------:R-:W-:Y:S02]  /*0540*/  UISETP.EQ.AND UP2, UPT, UR68, URZ, !UP0 ;  /* 0x000000ff4400728c */ /* 0x000fe4000c742270 */
[----:B------:R-:W-:-:S04]  /*0550*/  USEL UR43, URZ, 0x1, UP0 ;  /* 0x00000001ff2b7887 */ /* 0x000fc80008000000 */
[----:B------:R-:W-:Y:S02]  /*0560*/  PLOP3.LUT P3, PT, P1, PT, UP2, 0x80, 0x8 ;  /* 0x000000000008781c */ /* 0x000fe40000f6f028 */
[----:B---3--:R-:W-:-:S13]  /*0570*/  ISETP.NE.AND P0, PT, R0, RZ, PT ;  /* 0x000000ff0000720c */ /* 0x008fda0003f05270 */
[----:B------:R-:W-:Y:S05]  /*0580*/  @P0 BRA `(.L_x_9) ;  /* 0x0000000000440947 */ /* 0x000fea0003800000 */
[----:B------:R-:W-:Y:S01]  /*0590*/  UMOV UR4, 0x400 ;  /* 0x0000040000047882 */ /* 0x000fe20000000000 */
[----:B------:R-:W-:Y:S01]  /*05a0*/  UMOV UR8, 0x1 ;  /* 0x0000000100087882 */ /* 0x000fe20000000000 */
[----:B------:R-:W-:Y:S01]  /*05b0*/  UMOV UR6, 0x2 ;  /* 0x0000000200067882 */ /* 0x000fe20000000000 */
[----:B------:R-:W-:Y:S02]  /*05c0*/  ULEA UR4, UR47, UR4, 0x18 ;  /* 0x000000042f047291 */ /* 0x000fe4000f8ec0ff */
[----:B------:R-:W-:-:S04]  /*05d0*/  UIADD3 UR8, UPT, UPT, -UR8, 0x100000, URZ ;  /* 0x0010000008087890 */ /* 0x000fc8000fffe1ff */
[----:B------:R-:W-:Y:S02]  /*05e0*/  USHF.L.U32 UR9, UR8, 0xb, URZ ;  /* 0x0000000b08097899 */ /* 0x000fe400080006ff */
[----:B------:R-:W-:Y:S02]  /*05f0*/  USHF.L.U32 UR8, UR8, 0x1, URZ ;  /* 0x0000000108087899 */ /* 0x000fe400080006ff */
[----:B------:R-:W-:-:S04]  /*0600*/  UIADD3 UR6, UPT, UPT, -UR6, 0x100000, URZ ;  /* 0x0010000006067890 */ /* 0x000fc8000fffe1ff */
[----:B------:R-:W-:Y:S02]  /*0610*/  USHF.L.U32 UR7, UR6, 0xb, URZ ;  /* 0x0000000b06077899 */ /* 0x000fe400080006ff */
[----:B------:R-:W-:Y:S01]  /*0620*/  USHF.L.U32 UR6, UR6, 0x1, URZ ;  /* 0x0000000106067899 */ /* 0x000fe200080006ff */
[----:B------:R-:W-:Y:S01]  /*0630*/  ELECT P0, URZ, PT ;  /* 0x0000000000ff782f */ /* 0x000fe20003800000 */
[----:B------:R-:W3:Y:S02]  /*0640*/  FENCE.VIEW.ASYNC.S ;  /* 0x00000000000073c6 */ /* 0x000ee40000000000 */
[----:B---3--:R3:W4:Y:S08]  /*0650*/  SYNCS.EXCH.64 URZ, [UR4], UR8 ;  /* 0x0000000804ff75b2 */ /* 0x0087300008000100 */
[----:B------:R3:W1:Y:S01]  /*0660*/  SYNCS.EXCH.64 URZ, [UR4+0x10], UR6 ;  /* 0x0000100604ff75b2 */ /* 0x0006620008000100 */
[----:B------:R3:W1:Y:S01]  /*0670*/  SYNCS.EXCH.64 URZ, [UR4+0x8], UR8 ;  /* 0x0000080804ff75b2 */ /* 0x0006620008000100 */
[----:B------:R3:W1:Y:S01]  /*0680*/  SYNCS.EXCH.64 URZ, [UR4+0x18], UR6 ;  /* 0x0000180604ff75b2 */ /* 0x0006620008000100 */
[----:B------:R-:W-:Y:S01]  /*0690*/  NOP ;  /* 0x0000000000007918 */ /* 0x000fe20000000000 */
.L_x_9:
[----:B------:R-:W2:Y:S01]  /*06a0*/  SHFL.IDX PT, R0, R147, RZ, 0x1f ;  /* 0x00001fff93007589 */ /* 0x000ea200000e0000 */
[----:B------:R-:W-:Y:S01]  /*06b0*/  NOP ;  /* 0x0000000000007918 */ /* 0x000fe20000000000 */
[----:B--2---:R-:W-:-:S13]  /*06c0*/  ISETP.NE.AND P0, PT, R0, 0x1, PT ;  /* 0x000000010000780c */ /* 0x004fda0003f05270 */
[----:B------:R-:W-:Y:S05]  /*06d0*/  @P0 BRA `(.L_x_10) ;  /* 0x0000000000540947 */ /* 0x000fea0003800000 */
[----:B---3--:R-:W-:Y:S01]  /*06e0*/  UMOV UR4, 0x400 ;  /* 0x0000040000047882 */ /* 0x008fe20000000000 */
        /* <DEDUP_REMOVED lines=10> */
[----:B------:R-:W2:Y:S02]  /*0790*/  FENCE.VIEW.ASYNC.S ;  /* 0x00000000000073c6 */ /* 0x000ea40000000000 */
[----:B--2---:R2:W3:Y:S08]  /*07a0*/  SYNCS.EXCH.64 URZ, [UR4+0x20], UR8 ;  /* 0x0000200804ff75b2 */ /* 0x0044f00008000100 */
[----:B------:R2:W1:Y:S01]  /*07b0*/  SYNCS.EXCH.64 URZ, [UR4+0x40], UR6 ;  /* 0x0000400604ff75b2 */ /* 0x0004620008000100 */
[----:B------:R2:W1:Y:S01]  /*07c0*/  SYNCS.EXCH.64 URZ, [UR4+0x28], UR8 ;  /* 0x0000280804ff75b2 */ /* 0x0004620008000100 */
[----:B------:R2:W1:Y:S01]  /*07d0*/  SYNCS.EXCH.64 URZ, [UR4+0x48], UR6 ;  /* 0x0000480604ff75b2 */ /* 0x0004620008000100 */
[----:B------:R2:W1:Y:S01]  /*07e0*/  SYNCS.EXCH.64 URZ, [UR4+0x30], UR8 ;  /* 0x0000300804ff75b2 */ /* 0x0004620008000100 */
[----:B------:R2:W1:Y:S01]  /*07f0*/  SYNCS.EXCH.64 URZ, [UR4+0x50], UR6 ;  /* 0x0000500604ff75b2 */ /* 0x0004620008000100 */
[----:B------:R2:W1:Y:S01]  /*0800*/  SYNCS.EXCH.64 URZ, [UR4+0x38], UR8 ;  /* 0x0000380804ff75b2 */ /* 0x0004620008000100 */
[----:B------:R2:W1:Y:S01]  /*0810*/  SYNCS.EXCH.64 URZ, [UR4+0x58], UR6 ;  /* 0x0000580604ff75b2 */ /* 0x0004620008000100 */
[----:B------:R-:W-:Y:S01]  /*0820*/  NOP ;  /* 0x0000000000007918 */ /* 0x000fe20000000000 */
.L_x_10:
[----:B------:R-:W4:Y:S01]  /*0830*/  SHFL.IDX PT, R0, R147, RZ, 0x1f ;  /* 0x00001fff93007589 */ /* 0x000f2200000e0000 */
[----:B------:R-:W-:Y:S01]  /*0840*/  NOP ;  /* 0x0000000000007918 */ /* 0x000fe20000000000 */
[----:B----4-:R-:W-:-:S13]  /*0850*/  ISETP.NE.AND P0, PT, R0, 0x3, PT ;  /* 0x000000030000780c */ /* 0x010fda0003f05270 */
[----:B------:R-:W-:Y:S05]  /*0860*/  @P0 BRA `(.L_x_11) ;  /* 0x00000000002c0947 */ /* 0x000fea0003800000 */
[----:B--23--:R-:W-:Y:S01]  /*0870*/  UMOV UR6, 0x400 ;  /* 0x0000040000067882 */ /* 0x00cfe20000000000 */
[----:B------:R-:W-:Y:S01]  /*0880*/  UMOV UR4, 0x20 ;  /* 0x0000002000047882 */ /* 0x000fe20000000000 */
[----:B------:R-:W-:Y:S02]  /*0890*/  ULEA UR6, UR47, UR6, 0x18 ;  /* 0x000000062f067291 */ /* 0x000fe4000f8ec0ff */
[----:B------:R-:W-:-:S04]  /*08a0*/  UIADD3 UR4, UPT, UPT, -UR4, 0x100000, URZ ;  /* 0x0010000004047890 */ /* 0x000fc8000fffe1ff */
[----:B------:R-:W-:Y:S02]  /*08b0*/  USHF.L.U32 UR5, UR4, 0xb, URZ ;  /* 0x0000000b04057899 */ /* 0x000fe400080006ff */
[----:B------:R-:W-:Y:S01]  /*08c0*/  USHF.L.U32 UR4, UR4, 0x1, URZ ;  /* 0x0000000104047899 */ /* 0x000fe200080006ff */
[----:B------:R-:W-:Y:S01]  /*08d0*/  ELECT P0, URZ, PT ;  /* 0x0000000000ff782f */ /* 0x000fe20003800000 */
[----:B------:R-:W2:Y:S10]  /*08e0*/  FENCE.VIEW.ASYNC.S ;  /* 0x00000000000073c6 */ /* 0x000eb40000000000 */
[----:B--2---:R4:W2:Y:S01]  /*08f0*/  SYNCS.EXCH.64 URZ, [UR6+0x60], UR4 ;  /* 0x0000600406ff75b2 */ /* 0x0048a20008000100 */
[----:B------:R4:W3:Y:S02]  /*0900*/  SYNCS.EXCH.64 URZ, [UR6+0x68], UR4 ;  /* 0x0000680406ff75b2 */ /* 0x0008e40008000100 */
[----:B----4-:R-:W-:Y:S01]  /*0910*/  NOP ;  /* 0x0000000000007918 */ /* 0x010fe20000000000 */
.L_x_11:
[----:B------:R-:W4:Y:S01]  /*0920*/  SHFL.IDX PT, R0, R147, RZ, 0x1f ;  /* 0x00001fff93007589 */ /* 0x000f2200000e0000 */
[----:B------:R-:W-:Y:S01]  /*0930*/  NOP ;  /* 0x0000000000007918 */ /* 0x000fe20000000000 */
[----:B----4-:R-:W-:-:S13]  /*0940*/  ISETP.NE.AND P0, PT, R0, 0x4, PT ;  /* 0x000000040000780c */ /* 0x010fda0003f05270 */
[----:B------:R-:W-:Y:S05]  /*0950*/  @P0 BRA `(.L_x_12) ;  /* 0x0000000000480947 */ /* 0x000fea0003800000 */
[----:B--23--:R-:W-:Y:S01]  /*0960*/  UMOV UR4, 0x3a0 ;  /* 0x000003a000047882 */ /* 0x00cfe20000000000 */
[----:B------:R-:W-:Y:S01]  /*0970*/  UMOV UR6, 0x400 ;  /* 0x0000040000067882 */ /* 0x000fe20000000000 */
[----:B------:R-:W-:Y:S01]  /*0980*/  USEL UR4, UR4, 0x320, UP4 ;  /* 0x0000032004047887 */ /* 0x000fe2000a000000 */
        /* <DEDUP_REMOVED lines=10> */
[----:B--2---:R4:W2:Y:S08]  /*0a30*/  SYNCS.EXCH.64 URZ, [UR6+0x70], UR8 ;  /* 0x0000700806ff75b2 */ /* 0x0048b00008000100 */
[----:B------:R4:W3:Y:S01]  /*0a40*/  SYNCS.EXCH.64 URZ, [UR6+0x80], UR4 ;  /* 0x0000800406ff75b2 */ /* 0x0008e20008000100 */
[----:B------:R4:W1:Y:S01]  /*0a50*/  SYNCS.EXCH.64 URZ, [UR6+0x78], UR8 ;  /* 0x0000780806ff75b2 */ /* 0x0008620008000100 */
[----:B------:R4:W1:Y:S02]  /*0a60*/  SYNCS.EXCH.64 URZ, [UR6+0x88], UR4 ;  /* 0x0000880406ff75b2 */ /* 0x0008640008000100 */
[----:B----4-:R-:W-:Y:S01]  /*0a70*/  NOP ;  /* 0x0000000000007918 */ /* 0x010fe20000000000 */
.L_x_12:
[----:B------:R-:W4:Y:S01]  /*0a80*/  SHFL.IDX PT, R0, R147, RZ, 0x1f ;  /* 0x00001fff93007589 */ /* 0x000f2200000e0000 */
[----:B------:R-:W-:Y:S01]  /*0a90*/  NOP ;  /* 0x0000000000007918 */ /* 0x000fe20000000000 */
[----:B----4-:R-:W-:-:S13]  /*0aa0*/  ISETP.NE.AND P0, PT, R0, 0x5, PT ;  /* 0x000000050000780c */ /* 0x010fda0003f05270 */
[----:B------:R-:W-:Y:S05]  /*0ab0*/  @P0 BRA `(.L_x_13) ;  /* 0x0000000000440947 */ /* 0x000fea0003800000 */
[----:B--23--:R-:W-:Y:S01]  /*0ac0*/  UMOV UR4, 0x400 ;  /* 0x0000040000047882 */ /* 0x00cfe20000000000 */
        /* <DEDUP_REMOVED lines=16> */
.L_x_13:
[----:B------:R-:W4:Y:S01]  /*0bd0*/  SHFL.IDX PT, R0, R147, RZ, 0x1f ;  /* 0x00001fff93007589 */ /* 0x000f2200000e0000 */
[----:B------:R-:W-:Y:S01]  /*0be0*/  ISETP.NE.OR P1, PT, RZ, UR18, !P1 ;  /* 0x00000012ff007c0c */ /* 0x000fe2000cf25670 */
        /* <DEDUP_REMOVED lines=12> */
[----:B------:R4:W3:Y:S01]  /*0cb0*/  SYNCS.EXCH.64 URZ, [UR4+0xc0], UR6 ;  /* 0x0000c00604ff75b2 */ /* 0x0008e20008000100 */
[----:B------:R4:W1:Y:S01]  /*0cc0*/  SYNCS.EXCH.64 URZ, [UR4+0xb8], UR6 ;  /* 0x0000b80604ff75b2 */ /* 0x0008620008000100 */
[----:B------:R4:W1:Y:S02]  /*0cd0*/  SYNCS.EXCH.64 URZ, [UR4+0xc8], UR6 ;  /* 0x0000c80604ff75b2 */ /* 0x0008640008000100 */
[----:B----4-:R-:W-:Y:S01]  /*0ce0*/  NOP ;  /* 0x0000000000007918 */ /* 0x010fe20000000000 */
.L_x_14:
[----:B------:R-:W-:Y:S01]  /*0cf0*/  VOTEU.ALL UP0, P1 ;  /* 0x0000000000ff7886 */ /* 0x000fe20000800000 */
[----:B--23--:R-:W-:Y:S01]  /*0d00*/  UMOV UR4, 0x20 ;  /* 0x0000002000047882 */ /* 0x00cfe20000000000 */
[----:B------:R-:W2:Y:S01]  /*0d10*/  LDCU UR7, c[0x0][0x36c] ;  /* 0x00006d80ff0777ac */ /* 0x000ea20008000800 */
[----:B------:R-:W-:Y:S01]  /*0d20*/  NOP ;  /* 0x0000000000007918 */ /* 0x000fe20000000000 */
[----:B------:R-:W-:Y:S01]  /*0d30*/  LOP3.LUT R0, R163, 0x1f, RZ, 0xc0, !PT ;  /* 0x0000001fa3007812 */ /* 0x000fe200078ec0ff */
[----:B------:R-:W-:Y:S01]  /*0d40*/  @!UP0 UMOV UR6, 0x400 ;  /* 0x0000040000068882 */ /* 0x000fe20000000000 */
[----:B------:R-:W-:-:S04]  /*0d50*/  @!UP0 UIADD3 UR4, UPT, UPT, -UR4, 0x100000, URZ ;  /* 0x0010000004048890 */ /* 0x000fc8000fffe1ff */
[----:B------:R-:W-:Y:S02]  /*0d60*/  @!UP0 USHF.L.U32 UR5, UR4, 0xb, URZ ;  /* 0x0000000b04058899 */ /* 0x000fe400080006ff */
[----:B------:R-:W-:Y:S02]  /*0d70*/  @!UP0 USHF.L.U32 UR4, UR4, 0x1, URZ ;  /* 0x0000000104048899 */ /* 0x000fe400080006ff */
[----:B------:R-:W-:Y:S01]  /*0d80*/  @!UP0 ULEA UR6, UR47, UR6, 0x18 ;  /* 0x000000062f068291 */ /* 0x000fe2000f8ec0ff */
[----:B------:R-:W-:Y:S01]  /*0d90*/  VOTEU.ALL UP0, P1 ;  /* 0x0000000000ff7886 */ /* 0x000fe20000800000 */
[----:B------:R-:W-:Y:S02]  /*0da0*/  UISETP.NE.AND UP5, UPT, UR18, URZ, UPT ;  /* 0x000000ff1200728c */ /* 0x000fe4000bfa5270 */
[----:B--2---:R-:W-:Y:S01]  /*0db0*/  UISETP.EQ.U32.AND UP6, UPT, UR7, 0x1, UPT ;  /* 0x000000010700788c */ /* 0x004fe2000bfc2070 */
[----:B------:R-:W2:Y:S07]  /*0dc0*/  FENCE.VIEW.ASYNC.S ;  /* 0x00000000000073c6 */ /* 0x000eae0000000000 */
[----:B--2---:R2:W3:Y:S01]  /*0dd0*/  @!UP0 SYNCS.EXCH.64 URZ, [UR6+0xd0], UR4 ;  /* 0x0000d00406ff85b2 */ /* 0x0044e20008000100 */
[----:B------:R-:W-:Y:S05]  /*0de0*/  BRA.U !UP6, `(.L_x_15) ;  /* 0x000000010e087547 */ /* 0x000fea000b800000 */
[----:B-1-3--:R-:W-:Y:S01]  /*0df0*/  UCGABAR_ARV ;  /* 0x00000000000079c7 */ /* 0x00afe20008000000 */
[----:B------:R-:W-:Y:S05]  /*0e00*/  BRA `(.L_x_16) ;  /* 0x0000000000047947 */ /* 0x000fea0003800000 */
.L_x_15:
[----:B-1-3--:R-:W-:Y:S01]  /*0e10*/  NOP ;  /* 0x0000000000007918 */ /* 0x00afe20000000000 */
.L_x_16:
[----:B------:R-:W1:Y:S01]  /*0e20*/  S2UR UR24, SR_CTAID.X ;  /* 0x00000000001879c3 */ /* 0x000e620000002500 */
[----:B------:R-:W-:-:S05]  /*0e30*/  CS2R.32 R148, SR_CgaSize ;  /* 0x0000000000947805 */ /* 0x000fca0000008a00 */
[----:B------:R-:W-:-:S05]  /*0e40*/  IMAD R148, R148, -0xa0, RZ ;  /* 0xffffff6094947824 */ /* 0x000fca00078e02ff */
[----:B--2---:R-:W-:-:S14]  /*0e50*/  R2UR UR5, R148 ;  /* 0x00000000940572ca */ /* 0x004fdc00000e0000 */
[----:B------:R-:W2:Y:S01]  /*0e60*/  LDCU UR5, c[0x0][UR5+0x2b0] ;  /* 0x00005600050577ac */ /* 0x000ea20008000800 */
[----:B------:R-:W-:-:S05]  /*0e70*/  CS2R.32 R148, SR_CgaSize ;  /* 0x0000000000947805 */ /* 0x000fca0000008a00 */
[----:B------:R-:W-:-:S05]  /*0e80*/  IMAD R148, R148, -0xa0, RZ ;  /* 0xffffff6094947824 */ /* 0x000fca00078e02ff */
[----:B------:R-:W-:-:S14]  /*0e90*/  R2UR UR4, R148 ;  /* 0x00000000940472ca */ /* 0x000fdc00000e0000 */
[----:B------:R-:W3:Y:S01]  /*0ea0*/  LDCU UR4, c[0x0][UR4+0x2b4] ;  /* 0x00005680040477ac */ /* 0x000ee20008000800 */
[----:B------:R-:W4:Y:S01]  /*0eb0*/  S2UR UR28, SR_CTAID.Y ;  /* 0x00000000001c79c3 */ /* 0x000f220000002600 */
[----:B------:R-:W-:-:S05]  /*0ec0*/  CS2R.32 R148, SR_CgaSize ;  /* 0x0000000000947805 */ /* 0x000fca0000008a00 */
[----:B------:R-:W-:-:S05]  /*0ed0*/  IMAD R148, R148, -0xa0, RZ ;  /* 0xffffff6094947824 */ /* 0x000fca00078e02ff */
[----:B------:R-:W-:-:S14]  /*0ee0*/  R2UR UR7, R148 ;  /* 0x00000000940772ca */ /* 0x000fdc00000e0000 */
[----:B------:R-:W3:Y:S01]  /*0ef0*/  LDCU UR7, c[0x0][UR7+0x2a4] ;  /* 0x00005480070777ac */ /* 0x000ee20008000800 */
[----:B------:R-:W-:-:S05]  /*0f00*/  CS2R.32 R148, SR_CgaSize ;  /* 0x0000000000947805 */ /* 0x000fca0000008a00 */
[----:B------:R-:W-:-:S05]  /*0f10*/  IMAD R148, R148, -0xa0, RZ ;  /* 0xffffff6094947824 */ /* 0x000fca00078e02ff */
[----:B------:R-:W-:-:S14]  /*0f20*/  R2UR UR63, R148 ;  /* 0x00000000943f72ca */ /* 0x000fdc00000e0000 */
[----:B------:R-:W3:Y:S01]  /*0f30*/  LDCU UR63, c[0x0][UR63+0x2a0] ;  /* 0x000054003f3f77ac */ /* 0x000ee20008000800 */
[----:B------:R-:W-:Y:S01]  /*0f40*/  UISETP.GT.U32.AND UP0, UPT, UR68, 0xffff, UPT ;  /* 0x0000ffff4400788c */ /* 0x000fe2000bf04070 */
[----:B------:R-:W3:Y:S01]  /*0f50*/  LDCU UR19, c[0x0][0xb24] ;  /* 0x00016480ff1377ac */ /* 0x000ee20008000800 */
[----:B------:R-:W3:Y:S01]  /*0f60*/  LDCU UR42, c[0x0][0xb24] ;  /* 0x00016480ff2a77ac */ /* 0x000ee20008000800 */
[----:B-1----:R-:W-:Y:S01]  /*0f70*/  I2FP.F32.U32 R3, UR24 ;  /* 0x0000001800037c45 */ /* 0x002fe20008201000 */
[----:B------:R-:W1:Y:S04]  /*0f80*/  LDCU UR22, c[0x0][0xb30] ;  /* 0x00016600ff1677ac */ /* 0x000e680008000800 */
[----:B--2---:R-:W-:Y:S01]  /*0f90*/  FMUL R3, R3, UR5 ;  /* 0x0000000503037c20 */ /* 0x004fe20008400000 */
[----:B------:R-:W-:Y:S01]  /*0fa0*/  USHF.L.U32 UR30, UR47, 0xb, URZ ;  /* 0x0000000b2f1e7899 */ /* 0x000fe200080006ff */
[----:B----4-:R-:W-:Y:S01]  /*0fb0*/  I2FP.F32.U32 R2, UR28 ;  /* 0x0000001c00027c45 */ /* 0x010fe20008201000 */
[----:B------:R-:W-:-:S03]  /*0fc0*/  USHF.L.U32 UR54, UR24, 0x7, URZ ;  /* 0x0000000718367899 */ /* 0x000fc600080006ff */
[----:B------:R-:W2:Y:S01]  /*0fd0*/  F2I.U32.TRUNC.NTZ R3, R3 ;  /* 0x0000000300037305 */ /* 0x000ea2000020f000 */
[----:B------:R-:W-:Y:S01]  /*0fe0*/  USEL UR29, UR68, 0xffff, !UP0 ;  /* 0x0000ffff441d7887 */ /* 0x000fe2000c000000 */
[----:B---3--:R-:W-:-:S06]  /*0ff0*/  FMUL R2, R2, UR4 ;  /* 0x0000000402027c20 */ /* 0x008fcc0008400000 */
[----:B------:R-:W3:Y:S01]  /*1000*/  F2I.U32.TRUNC.NTZ R2, R2 ;  /* 0x0000000200027305 */ /* 0x000ee2000020f000 */
[----:B--2---:R-:W-:Y:S02]  /*1010*/  R2UR UR4, R3 ;  /* 0x00000000030472ca */ /* 0x004fe400000e0000 */
[----:B------:R-:W-:Y:S02]  /*1020*/  PRMT R3, RZ, 0x7610, R3 ;  /* 0x00007610ff037816 */ /* 0x000fe40000000003 */
[----:B---3--:R-:W-:Y:S02]  /*1030*/  R2UR UR6, R2 ;  /* 0x00000000020672ca */ /* 0x008fe400000e0000 */
[----:B------:R-:W-:-:S07]  /*1040*/  PRMT R2, RZ, 0x7610, R2 ;  /* 0x00007610ff027816 */ /* 0x000fce0000000002 */
[----:B------:R-:W-:-:S04]  /*1050*/  UIADD3 UR5, UPT, UPT, -UR4, URZ, URZ ;  /* 0x000000ff04057290 */ /* 0x000fc8000fffe1ff */
[----:B------:R-:W-:Y:S02]  /*1060*/  UIMAD UR63, UR63, UR5, UR24 ;  /* 0x000000053f3f72a4 */ /* 0x000fe4000f8e0218 */
[----:B------:R-:W-:-:S04]  /*1070*/  UIADD3 UR4, UPT, UPT, -UR6, URZ, URZ ;  /* 0x000000ff06047290 */ /* 0x000fc8000fffe1ff */
[----:B------:R-:W-:-:S06]  /*1080*/  UIMAD UR4, UR7, UR4, UR28 ;  /* 0x00000004070472a4 */ /* 0x000fcc000f8e021c */
[----:B------:R-:W-:Y:S01]  /*1090*/  IMAD.U32 R148, RZ, RZ, UR4 ;  /* 0x00000004ff947e24 */ /* 0x000fe2000f8e00ff */
[----:B-1----:R-:W-:Y:S06]  /*10a0*/  BRA.U UP5, `(.L_x_17) ;  /* 0x0000000105407547 */ /* 0x002fec000b800000 */
[----:B------:R-:W-:Y:S01]  /*10b0*/  R2UR UR4, R148 ;  /* 0x00000000940472ca */ /* 0x000fe200000e0000 */
[----:B------:R-:W-:-:S12]  /*10c0*/  ULOP3.LUT UR7, UR63, 0xfffffffe, URZ, 0xc0, !UPT ;  /* 0xfffffffe3f077892 */ /* 0x000fd8000f8ec0ff */
[----:B------:R-:W-:Y:S02]  /*10d0*/  UISETP.NE.AND UP0, UPT, UR4, URZ, UPT ;  /* 0x000000ff0400728c */ /* 0x000fe4000bf05270 */
[----:B------:R-:W-:Y:S02]  /*10e0*/  ULOP3.LUT UR4, UR63, 0x2, URZ, 0x3c, !UPT ;  /* 0x000000023f047892 */ /* 0x000fe4000f8e3cff */
[----:B------:R-:W-:Y:S02]  /*10f0*/  UISETP.GT.U32.AND UP2, UPT, UR63, 0x1, UP0 ;  /* 0x000000013f00788c */ /* 0x000fe40008744070 */
[----:B------:R-:W-:Y:S02]  /*1100*/  UISETP.GT.U32.AND UP0, UPT, UR4, 0x1, UP0 ;  /* 0x000000010400788c */ /* 0x000fe40008704070 */
[----:B------:R-:W-:Y:S02]  /*1110*/  USEL UR5, URZ, 0x2, UP2 ;  /* 0x00000002ff057887 */ /* 0x000fe40009000000 */
[----:B------:R-:W-:-:S02]  /*1120*/  USEL UR6, URZ, 0x1, UP2 ;  /* 0x00000001ff067887 */ /* 0x000fc40009000000 */
[----:B------:R-:W-:Y:S02]  /*1130*/  USEL UR4, URZ, 0x4, UP0 ;  /* 0x00000004ff047887 */ /* 0x000fe40008000000 */
[----:B------:R-:W-:Y:S02]  /*1140*/  USEL UR8, URZ, 0x8, UP0 ;  /* 0x00000008ff087887 */ /* 0x000fe40008000000 */
[----:B------:R-:W-:-:S03]  /*1150*/  UIADD3 UR4, UPT, UPT, UR4, UR5, UR6 ;  /* 0x0000000504047290 */ /* 0x000fc6000fffe006 */
[----:B------:R-:W-:Y:S01]  /*1160*/  UMOV UR5, 0x3 ;  /* 0x0000000300057882 */ /* 0x000fe20000000000 */
[----:B------:R-:W-:Y:S02]  /*1170*/  UIADD3 UR4, UPT, UPT, UR4, UR8, URZ ;  /* 0x0000000804047290 */ /* 0x000fe4000fffe0ff */
[----:B------:R-:W-:-:S04]  /*1180*/  USHF.L.U32 UR5, UR5, UR7, URZ ;  /* 0x0000000705057299 */ /* 0x000fc800080006ff */
[----:B------:R-:W-:Y:S02]  /*1190*/  MOV R3, UR4 ;  /* 0x0000000400037c02 */ /* 0x000fe40008000f00 */
[----:B------:R-:W-:-:S07]  /*11a0*/  IMAD.U32 R2, RZ, RZ, UR5 ;  /* 0x00000005ff027e24 */ /* 0x000fce000f8e00ff */
.L_x_17:
[----:B------:R-:W1:Y:S01]  /*11b0*/  S2UR UR36, SR_CTAID.Z ;  /* 0x00000000002479c3 */ /* 0x000e620000002700 */
[----:B------:R-:W-:Y:S01]  /*11c0*/  UISETP.GE.AND UP0, UPT, UR19, 0x1, UPT ;  /* 0x000000011300788c */ /* 0x000fe2000bf06270 */
[----:B------:R-:W-:-:S08]  /*11d0*/  UMOV UR23, 0x5 ;  /* 0x0000000500177882 */ /* 0x000fd00000000000 */
[----:B------:R-:W-:Y:S05]  /*11e0*/  BRA.U !UP0, `(.L_x_18) ;  /* 0x0000000108d07547 */ /* 0x000fea000b800000 */
[----:B------:R-:W2:Y:S01]  /*11f0*/  LDCU.128 UR12, c[0x0][0xb10] ;  /* 0x00016200ff0c77ac */ /* 0x000ea20008000c00 */
[----:B------:R-:W3:Y:S01]  /*1200*/  LDCU UR6, c[0x0][0x370] ;  /* 0x00006e00ff0677ac */ /* 0x000ee20008000800 */
[----:B------:R-:W4:Y:S01]  /*1210*/  LDCU UR7, c[0x0][0x374] ;  /* 0x00006e80ff0777ac */ /* 0x000f220008000800 */
[----:B------:R-:W1:Y:S01]  /*1220*/  LDCU UR20, c[0x0][0xb0c] ;  /* 0x00016180ff1477ac */ /* 0x000e620008000800 */
[----:B------:R-:W1:Y:S01]  /*1230*/  LDCU UR21, c[0x0][0xb20] ;  /* 0x00016400ff1577ac */ /* 0x000e620008000800 */
[----:B------:R-:W1:Y:S01]  /*1240*/  LDCU.64 UR8, c[0x0][0xb28] ;  /* 0x00016500ff0877ac */ /* 0x000e620008000a00 */
[----:B--2---:R-:W-:Y:S02]  /*1250*/  UISETP.NE.AND UP3, UPT, UR14, 0x1, UPT ;  /* 0x000000010e00788c */ /* 0x004fe4000bf65270 */
[----:B----4-:R-:W-:Y:S02]  /*1260*/  UIMAD.WIDE.U32 UR10, UR7, UR15, URZ ;  /* 0x0000000f070a72a5 */ /* 0x010fe4000f8e00ff */
[----:B---3--:R-:W-:-:S02]  /*1270*/  UIMAD.WIDE.U32 UR16, UR6, UR12, URZ ;  /* 0x0000000c061072a5 */ /* 0x008fc4000f8e00ff */
[----:B-1----:R-:W-:Y:S02]  /*1280*/  UISETP.NE.AND UP0, UPT, UR20, 0x1, UPT ;  /* 0x000000011400788c */ /* 0x002fe4000bf05270 */
[----:B------:R-:W-:Y:S01]  /*1290*/  UIMAD.WIDE.U32 UR4, UR24, UR12, URZ ;  /* 0x0000000c180472a5 */ /* 0x000fe2000f8e00ff */
[----:B------:R-:W-:Y:S02]  /*12a0*/  UMOV UR10, UR11 ;  /* 0x0000000b000a7c82 */ /* 0x000fe40008000000 */
[----:B------:R-:W-:Y:S01]  /*12b0*/  UMOV UR16, UR17 ;  /* 0x0000001100107c82 */ /* 0x000fe20008000000 */
[----:B------:R-:W-:Y:S02]  /*12c0*/  @UP3 USHF.R.U32.HI UR7, URZ, UR21, UR10 ;  /* 0x00000015ff073299 */ /* 0x000fe4000801160a */
[----:B------:R-:W-:Y:S02]  /*12d0*/  UISETP.NE.AND UP2, UPT, UR19, 0x1, UPT ;  /* 0x000000011300788c */ /* 0x000fe4000bf45270 */
[----:B------:R-:W-:-:S02]  /*12e0*/  USHF.R.U32.HI UR5, URZ, UR13, UR5 ;  /* 0x0000000dff057299 */ /* 0x000fc40008011605 */
[----:B------:R-:W-:Y:S02]  /*12f0*/  @UP0 USHF.R.U32.HI UR6, URZ, UR13, UR16 ;  /* 0x0000000dff060299 */ /* 0x000fe40008011610 */
[----:B------:R-:W-:Y:S02]  /*1300*/  UIMAD.WIDE.U32 UR12, UR28, UR15, URZ ;  /* 0x0000000f1c0c72a5 */ /* 0x000fe4000f8e00ff */
[----:B------:R-:W-:Y:S02]  /*1310*/  UIMAD.WIDE.U32 UR10, UR7, UR8, URZ ;  /* 0x00000008070a72a5 */ /* 0x000fe4000f8e00ff */
[----:B------:R-:W-:Y:S02]  /*1320*/  UIMAD.WIDE.U32 UR16, UR6, UR8, URZ ;  /* 0x00000008061072a5 */ /* 0x000fe4000f8e00ff */
[----:B------:R-:W-:Y:S01]  /*1330*/  USEL UR5, UR24, UR5, !UP0 ;  /* 0x0000000518057287 */ /* 0x000fe2000c000000 */
[----:B------:R-:W-:Y:S02]  /*1340*/  UMOV UR4, UR13 ;  /* 0x0000000d00047c82 */ /* 0x000fe40008000000 */
[----:B------:R-:W-:Y:S01]  /*1350*/  UMOV UR10, UR11 ;  /* 0x0000000b000a7c82 */ /* 0x000fe20008000000 */
[----:B------:R-:W-:-:S02]  /*1360*/  USHF.R.U32.HI UR4, URZ, UR21, UR4 ;  /* 0x00000015ff047299 */ /* 0x000fc40008011604 */
[----:B------:R-:W-:Y:S01]  /*1370*/  @UP2 USHF.R.U32.HI UR7, URZ, UR9, UR10 ;  /* 0x00000009ff072299 */ /* 0x000fe2000801160a */
[----:B------:R-:W-:Y:S01]  /*1380*/  UMOV UR16, UR17 ;  /* 0x0000001100107c82 */ /* 0x000fe20008000000 */
[----:B------:R-:W-:Y:S02]  /*1390*/  USEL UR4, UR28, UR4, !UP3 ;  /* 0x000000041c047287 */ /* 0x000fe4000d800000 */
[----:B------:R-:W-:Y:S02]  /*13a0*/  @UP2 USHF.R.U32.HI UR6, URZ, UR9, UR16 ;  /* 0x00000009ff062299 */ /* 0x000fe40008011610 */
[----:B------:R-:W-:Y:S02]  /*13b0*/  UIMAD UR7, UR7, UR19, URZ ;  /* 0x00000013070772a4 */ /* 0x000fe4000f8e02ff */
[----:B------:R-:W-:Y:S02]  /*13c0*/  UIMAD UR12, UR6, UR19, URZ ;  /* 0x00000013060c72a4 */ /* 0x000fe4000f8e02ff */
[----:B------:R-:W-:-:S02]  /*13d0*/  UISETP.GE.AND UP0, UPT, UR4, UR7, UPT ;  /* 0x000000070400728c */ /* 0x000fc4000bf06270 */
[----:B------:R-:W-:Y:S02]  /*13e0*/  UIMAD.WIDE.U32 UR10, UR4, UR8, URZ ;  /* 0x00000008040a72a5 */ /* 0x000fe4000f8e00ff */
[----:B------:R-:W-:Y:S02]  /*13f0*/  UISETP.GE.OR UP0, UPT, UR5, UR12, UP0 ;  /* 0x0000000c0500728c */ /* 0x000fe40008706670 */
[----:B------:R-:W-:Y:S02]  /*1400*/  UIMAD.WIDE.U32 UR12, UR5, UR8, URZ ;  /* 0x00000008050c72a5 */ /* 0x000fe4000f8e00ff */
[----:B------:R-:W-:Y:S01]  /*1410*/  UIADD3 UR10, UPT, UPT, -UR4, URZ, URZ ;  /* 0x000000ff040a7290 */ /* 0x000fe2000fffe1ff */
[----:B------:R-:W-:Y:S01]  /*1420*/  UMOV UR8, UR11 ;  /* 0x0000000b00087c82 */ /* 0x000fe20008000000 */
[----:B------:R-:W-:Y:S02]  /*1430*/  UIADD3 UR11, UPT, UPT, -UR5, URZ, URZ ;  /* 0x000000ff050b7290 */ /* 0x000fe4000fffe1ff */
[----:B------:R-:W-:-:S03]  /*1440*/  USHF.R.U32.HI UR8, URZ, UR9, UR8 ;  /* 0x00000009ff087299 */ /* 0x000fc60008011608 */
[----:B------:R-:W-:Y:S01]  /*1450*/  @!UP0 UMOV UR7, UR13 ;  /* 0x0000000d00078c82 */ /* 0x000fe20008000000 */
[----:B------:R-:W-:Y:S02]  /*1460*/  UIMAD UR28, UR14, UR10, UR28 ;  /* 0x0000000a0e1c72a4 */ /* 0x000fe4000f8e021c */
[----:B------:R-:W-:Y:S02]  /*1470*/  USEL UR8, UR4, UR8, !UP2 ;  /* 0x0000000804087287 */ /* 0x000fe4000d000000 */
[----:B------:R-:W-:Y:S02]  /*1480*/  @!UP0 USHF.R.U32.HI UR7, URZ, UR9, UR7 ;  /* 0x00000009ff078299 */ /* 0x000fe40008011607 */
[----:B------:R-:W-:Y:S02]  /*1490*/  UIADD3 UR9, UPT, UPT, -UR8, URZ, URZ ;  /* 0x000000ff08097290 */ /* 0x000fe4000fffe1ff */
[----:B------:R-:W-:Y:S02]  /*14a0*/  @!UP0 USEL UR7, UR5, UR7, !UP2 ;  /* 0x0000000705078287 */ /* 0x000fe4000d000000 */
[----:B------:R-:W-:-:S02]  /*14b0*/  UIMAD UR9, UR19, UR9, UR4 ;  /* 0x00000009130972a4 */ /* 0x000fc4000f8e0204 */
[----:B------:R-:W-:Y:S02]  /*14c0*/  @!UP0 UIADD3 UR8, UPT, UPT, UR8, -UR7, URZ ;  /* 0x8000000708088290 */ /* 0x000fe4000fffe0ff */
[----:B------:R-:W-:Y:S02]  /*14d0*/  @!UP0 UIMAD UR6, UR9, UR6, UR7 ;  /* 0x00000006090682a4 */ /* 0x000fe4000f8e0207 */
[----:B------:R-:W-:Y:S02]  /*14e0*/  @!UP0 UIMAD UR4, UR8, UR19, UR5 ;  /* 0x00000013080482a4 */ /* 0x000fe4000f8e0205 */
[----:B------:R-:W-:Y:S02]  /*14f0*/  UIMAD UR24, UR20, UR11, UR24 ;  /* 0x0000000b141872a4 */ /* 0x000fe4000f8e0218 */
[----:B------:R-:W-:Y:S01]  /*1500*/  UIMAD UR28, UR4, UR14, UR28 ;  /* 0x0000000e041c72a4 */ /* 0x000fe2000f8e021c */
[----:B------:R-:W-:Y:S02]  /*1510*/  @!UP0 UMOV UR5, UR6 ;  /* 0x0000000600058c82 */ /* 0x000fe40008000000 */
[----:B------:R-:W-:-:S12]  /*1520*/  UIMAD UR24, UR5, UR20, UR24 ;  /* 0x00000014051872a4 */ /* 0x000fd8000f8e0218 */
.L_x_18:
[----:B------:R-:W-:Y:S02]  /*1530*/  UISETP.NE.AND UP2, UPT, UR22, 0x1, UPT ;  /* 0x000000011600788c */ /* 0x000fe4000bf45270 */
[----:B------:R-:W-:Y:S02]  /*1540*/  ULOP3.LUT UR29, UR29, 0xffff, URZ, 0xc0, !UPT ;  /* 0x0000ffff1d1d7892 */ /* 0x000fe4000f8ec0ff */
[----:B------:R-:W-:Y:S02]  /*1550*/  UISETP.NE.AND UP0, UPT, UR18, 0x2, UPT ;  /* 0x000000021200788c */ /* 0x000fe4000bf05270 */
[----:B------:R-:W-:Y:S02]  /*1560*/  ULOP3.LUT UR30, UR30, 0x1000, URZ, 0xc0, !UPT ;  /* 0x000010001e1e7892 */ /* 0x000fe4000f8ec0ff */
[----:B------:R-:W-:Y:S02]  /*1570*/  ULOP3.LUT UR54, UR54, 0x80, URZ, 0xc0, !UPT ;  /* 0x0000008036367892 */ /* 0x000fe4000f8ec0ff */
[----:B------:R-:W-:Y:S01]  /*1580*/  USHF.L.U32 UR29, UR23, UR29, URZ ;  /* 0x0000001d171d7299 */ /* 0x000fe200080006ff */
[----:B------:R-:W-:Y:S11]  /*1590*/  BRA.U UP2, `(.L_x_19) ;  /* 0x0000000102407547 */ /* 0x000ff6000b800000 */
[----:B------:R-:W2:Y:S01]  /*15a0*/  LDCU.128 UR8, c[0x0][0xb10] ;  /* 0x00016200ff0877ac */ /* 0x000ea20008000c00 */
[----:B------:R-:W3:Y:S01]  /*15b0*/  LDCU UR12, c[0x0][0xb0c] ;  /* 0x00016180ff0c77ac */ /* 0x000ee20008000800 */
[----:B------:R-:W4:Y:S01]  /*15c0*/  LDCU UR13, c[0x0][0xb20] ;  /* 0x00016400ff0d77ac */ /* 0x000f220008000800 */
[----:B--2---:R-:W-:Y:S02]  /*15d0*/  UIMAD.WIDE.U32 UR4, UR24, UR8, URZ ;  /* 0x00000008180472a5 */ /* 0x004fe4000f8e00ff */
[----:B------:R-:W-:Y:S02]  /*15e0*/  UIMAD.WIDE.U32 UR6, UR28, UR11, URZ ;  /* 0x0000000b1c0672a5 */ /* 0x000fe4000f8e00ff */
[----:B---3--:R-:W-:Y:S02]  /*15f0*/  UISETP.NE.AND UP2, UPT, UR12, 0x1, UPT ;  /* 0x000000010c00788c */ /* 0x008fe4000bf45270 */
[----:B------:R-:W-:-:S03]  /*1600*/  USHF.R.U32.HI UR5, URZ, UR9, UR5 ;  /* 0x00000009ff057299 */ /* 0x000fc60008011605 */
[----:B------:R-:W-:Y:S01]  /*1610*/  UMOV UR4, UR7 ;  /* 0x0000000700047c82 */ /* 0x000fe20008000000 */
[----:B------:R-:W-:Y:S02]  /*1620*/  USEL UR5, UR24, UR5, !UP2 ;  /* 0x0000000518057287 */ /* 0x000fe4000d000000 */
[----:B------:R-:W-:Y:S02]  /*1630*/  UISETP.NE.AND UP2, UPT, UR10, 0x1, UPT ;  /* 0x000000010a00788c */ /* 0x000fe4000bf45270 */
[----:B----4-:R-:W-:-:S04]  /*1640*/  USHF.R.U32.HI UR4, URZ, UR13, UR4 ;  /* 0x0000000dff047299 */ /* 0x010fc80008011604 */
[----:B------:R-:W-:-:S04]  /*1650*/  USEL UR4, UR28, UR4, !UP2 ;  /* 0x000000041c047287 */ /* 0x000fc8000d000000 */
[----:B------:R-:W-:Y:S02]  /*1660*/  UIADD3 UR6, UPT, UPT, UR5, -UR4, URZ ;  /* 0x8000000405067290 */ /* 0x000fe4000fffe0ff */
[----:B------:R-:W-:Y:S02]  /*1670*/  UIADD3 UR4, UPT, UPT, -UR5, UR4, URZ ;  /* 0x0000000405047290 */ /* 0x000fe4000fffe1ff */
[----:B------:R-:W-:Y:S02]  /*1680*/  UIMAD UR28, UR6, UR10, UR28 ;  /* 0x0000000a061c72a4 */ /* 0x000fe4000f8e021c */
[----:B------:R-:W-:-:S12]  /*1690*/  UIMAD UR24, UR4, UR12, UR24 ;  /* 0x0000000c041872a4 */ /* 0x000fd8000f8e0218 */
.L_x_19:
[----:B------:R-:W-:Y:S05]  /*16a0*/  BRA.U !UP6, `(.L_x_20) ;  /* 0x000000010e0c7547 */ /* 0x000fea000b800000 */
[----:B------:R-:W-:Y:S01]  /*16b0*/  UCGABAR_WAIT ;  /* 0x0000000000007dc7 */ /* 0x000fe20008000000 */
[----:B------:R-:W-:Y:S01]  /*16c0*/  CCTL.IVALL ;  /* 0x00000000ff00798f */ /* 0x000fe20002000000 */
[----:B------:R-:W-:Y:S05]  /*16d0*/  BRA `(.L_x_21) ;  /* 0x0000000000047947 */ /* 0x000fea0003800000 */
.L_x_20:
[----:B------:R-:W-:Y:S06]  /*16e0*/  BAR.SYNC.DEFER_BLOCKING 0x0 ;  /* 0x0000000000007b1d */ /* 0x000fec0000010000 */
.L_x_21:
[----:B------:R-:W-:Y:S05]  /*16f0*/  BRA.U UP0, `(.L_x_22) ;  /* 0x0000001500047547 */ /* 0x000fea000b800000 */
[----:B------:R-:W2:Y:S01]  /*1700*/  LDCU UR6, c[0x0][0x38c] ;  /* 0x00007180ff0677ac */ /* 0x000ea20008000800 */
[----:B------:R-:W-:Y:S01]  /*1710*/  PLOP3.LUT P1, PT, PT, PT, UP4, 0x80, 0x8 ;  /* 0x000000000008781c */ /* 0x000fe20003f2f048 */
[----:B------:R-:W-:Y:S01]  /*1720*/  IMAD.MOV.U32 R12, RZ, RZ, 0x1 ;  /* 0x00000001ff0c7424 */ /* 0x000fe200078e00ff */
[----:B------:R-:W-:Y:S02]  /*1730*/  ISETP.NE.AND P2, PT, R0, RZ, P3 ;  /* 0x000000ff0000720c */ /* 0x000fe40001f45270 */
[----:B------:R-:W-:Y:S02]  /*1740*/  CS2R R10, SRZ ;  /* 0x00000000000a7805 */ /* 0x000fe4000001ff00 */
[----:B------:R-:W-:Y:S01]  /*1750*/  PLOP3.LUT P1, PT, P1, PT, PT, 0x8, 0x80 ;  /* 0x000000000080781c */ /* 0x000fe20000f2e170 */
[----:B------:R-:W-:Y:S01]  /*1760*/  IMAD.MOV.U32 R9, RZ, RZ, RZ ;  /* 0x000000ffff097224 */ /* 0x000fe200078e00ff */
[----:B------:R-:W3:Y:S01]  /*1770*/  LDCU UR48, c[0x0][0x370] ;  /* 0x00006e00ff3077ac */ /* 0x000ee20008000800 */
[----:B------:R-:W-:Y:S01]  /*1780*/  IMAD.MOV.U32 R8, RZ, RZ, 0x1 ;  /* 0x00000001ff087424 */ /* 0x000fe200078e00ff */
[----:B------:R-:W4:Y:S01]  /*1790*/  LDCU.64 UR40, c[0x0][0x348] ;  /* 0x00006900ff2877ac */ /* 0x000f220008000a00 */
[----:B------:R-:W-:Y:S01]  /*17a0*/  ULEA.HI UR52, UR30, UR54, URZ, 0x1a ;  /* 0x000000361e347291 */ /* 0x000fe2000f8fd0ff */
[----:B------:R-:W1:Y:S01]  /*17b0*/  LDCU UR46, c[0x0][0x374] ;  /* 0x00006e80ff2e77ac */ /* 0x000e620008000800 */
[----:B--2---:R-:W-:-:S02]  /*17c0*/  UIADD3 UR5, UPT, UPT, UR6, 0x7f, URZ ;  /* 0x0000007f06057890 */ /* 0x004fc4000fffe0ff */
[----:B------:R-:W-:Y:S02]  /*17d0*/  UIADD3 UR55, UPT, UPT, UR6, 0xfe, URZ ;  /* 0x000000fe06377890 */ /* 0x000fe4000fffe0ff */
[----:B------:R-:W-:Y:S01]  /*17e0*/  USHF.R.S32.HI UR4, URZ, 0x1f, UR5 ;  /* 0x0000001fff047899 */ /* 0x000fe20008011405 */
[----:B------:R-:W-:-:S03]  /*17f0*/  UMOV UR15, URZ ;  /* 0x000000ff000f7c82 */ /* 0x000fc60008000000 */
[----:B------:R-:W-:Y:S02]  /*1800*/  ULEA.HI UR4, UR4, UR5, URZ, 0x7 ;  /* 0x0000000504047291 */ /* 0x000fe4000f8f38ff */
[----:B------:R-:W-:Y:S02]  /*1810*/  UIADD3 UR5, UPT, UPT, UR6, -0x1, URZ ;  /* 0xffffffff06057890 */ /* 0x000fe4000fffe0ff */
[----:B------:R-:W-:Y:S02]  /*1820*/  USHF.R.S32.HI UR50, URZ, 0x7, UR4 ;  /* 0x00000007ff327899 */ /* 0x000fe40008011404 */
[----:B------:R-:W-:Y:S02]  /*1830*/  UISETP.GE.U32.AND UP1, UPT, UR5, -0xff, UPT ;  /* 0xffffff010500788c */ /* 0x000fe4000bf26070 */
[----:B------:R-:W-:-:S04]  /*1840*/  UISETP.LT.U32.AND UP0, UPT, UR50, 0x2, UPT ;  /* 0x000000023200788c */ /* 0x000fc8000bf01070 */
[----:B------:R-:W-:Y:S02]  /*1850*/  USEL UR49, UR50, 0x2, UP0 ;  /* 0x0000000232317887 */ /* 0x000fe40008000000 */
[----:B------:R-:W-:Y:S02]  /*1860*/  UISETP.NE.AND UP0, UPT, UR18, URZ, UPT ;  /* 0x000000ff1200728c */ /* 0x000fe4000bf05270 */
[----:B------:R-:W-:Y:S02]  /*1870*/  UIADD3 UR4, UPT, UPT, UR49, -0x1, URZ ;  /* 0xffffffff31047890 */ /* 0x000fe4000fffe0ff */
[----:B------:R-:W-:Y:S02]  /*1880*/  @UP1 UIADD3 UR4, UPT, UPT, UR49, URZ, URZ ;  /* 0x000000ff31041290 */ /* 0x000fe4000fffe0ff */
[----:B------:R-:W-:Y:S02]  /*1890*/  USEL UR31, UR43, 0x2, UP0 ;  /* 0x000000022b1f7887 */ /* 0x000fe40008000000 */
[----:B------:R-:W-:-:S02]  /*18a0*/  UIADD3 UR53, UPT, UPT, UR50, -UR49, URZ ;  /* 0x8000003132357290 */ /* 0x000fc4000fffe0ff */
[----:B------:R-:W-:Y:S02]  /*18b0*/  UIADD3 UR43, UPT, UPT, UR4, 0x1, URZ ;  /* 0x00000001042b7890 */ /* 0x000fe4000fffe0ff */
[----:B-1-34-:R-:W-:-:S12]  /*18c0*/  UIADD3 UR51, UPT, UPT, -UR4, URZ, URZ ;  /* 0x000000ff04337290 */ /* 0x01afd8000fffe1ff */
.L_x_44:
[----:B------:R-:W-:Y:S01]  /*18d0*/  UISETP.NE.AND UP0, UPT, UR47, URZ, UPT ;  /* 0x000000ff2f00728c */ /* 0x000fe2000bf05270 */
[----:B-1----:R-:W1:Y:S08]  /*18e0*/  S2UR UR47, SR_CgaCtaId ;  /* 0x00000000002f79c3 */ /* 0x002e700000008800 */
[----:B------:R-:W-:Y:S05]  /*18f0*/  BRA.U UP0, `(.L_x_23) ;  /* 0x0000000100347547 */ /* 0x000fea000b800000 */
[----:B------:R-:W2:Y:S01]  /*1900*/  S2R R0, SR_CgaCtaId ;  /* 0x0000000000007919 */ /* 0x000ea20000008800 */
[----:B------:R-:W-:Y:S02]  /*1910*/  MOV R3, 0x400 ;  /* 0x0000040000037802 */ /* 0x000fe40000000f00 */
[----:B------:R-:W-:Y:S02]  /*1920*/  SHF.L.U32 R2, R8, 0x1f, RZ ;  /* 0x0000001f08027819 */ /* 0x000fe400000006ff */
[----:B--2---:R-:W-:-:S05]  /*1930*/  LEA R0, R0, R3, 0x18 ;  /* 0x0000000300007211 */ /* 0x004fca00078ec0ff */
[----:B------:R-:W-:-:S04]  /*1940*/  IMAD R3, R9, 0x8, R0 ;  /* 0x0000000809037824 */ /* 0x000fc800078e0200 */
[----:B------:R-:W2:Y:S02]  /*1950*/  SYNCS.PHASECHK.TRANS64.TRYWAIT P0, [R3+URZ+0xc0], R2 ;  /* 0x0000c002030075a7 */ /* 0x000ea400080011ff */
[----:B--2---:R-:W-:Y:S05]  /*1960*/  @!P0 BRA `(.L_x_24) ;  /* 0x000000a000ac8947 */ /* 0x004fea0003800000 */
.L_x_147:
[----:B------:R-:W-:Y:S01]  /*1970*/  VIADD R9, R9, 0x1 ;  /* 0x0000000109097836 */ /* 0x000fe20000000000 */
[----:B------:R2:W-:Y:S04]  /*1980*/  SYNCS.ARRIVE.TRANS64.A1T0 RZ, [R3+URZ+0xb0], RZ ;  /* 0x0000b0ff03ff79a7 */ /* 0x0005e800081000ff */
[----:B------:R-:W-:-:S04]  /*1990*/  ISETP.NE.AND P0, PT, R9, 0x2, PT ;  /* 0x000000020900780c */ /* 0x000fc80003f05270 */
[----:B------:R-:W-:Y:S02]  /*19a0*/  SEL R9, R9, RZ, P0 ;  /* 0x000000ff09097207 */ /* 0x000fe40000000000 */
[----:B--2---:R-:W-:-:S04]  /*19b0*/  SEL R3, RZ, 0x1, P0 ;  /* 0x00000001ff037807 */ /* 0x004fc80000000000 */
[----:B------:R-:W-:-:S07]  /*19c0*/  LOP3.LUT R8, R8, R3, RZ, 0x3c, !PT ;  /* 0x0000000308087212 */ /* 0x000fce00078e3cff */
.L_x_23:
[----:B------:R-:W-:Y:S01]  /*19d0*/  UMOV UR14, 0x400 ;  /* 0x00000400000e7882 */ /* 0x000fe20000000000 */
[----:B------:R-:W-:Y:S01]  /*19e0*/  UISETP.GE.U32.AND UP0, UPT, UR55, 0xff, UPT ;  /* 0x000000ff3700788c */ /* 0x000fe2000bf06070 */
[----:B------:R-:W-:Y:S01]  /*19f0*/  SHF.L.U32 R0, R12, 0x1f, RZ ;  /* 0x0000001f0c007819 */ /* 0x000fe200000006ff */
[----:B-1----:R-:W-:Y:S02]  /*1a00*/  ULEA UR14, UR47, UR14, 0x18 ;  /* 0x0000000e2f0e7291 */ /* 0x002fe4000f8ec0ff */
[----:B------:R-:W-:Y:S02]  /*1a10*/  ULEA UR19, UR28, UR52, 0x8 ;  /* 0x000000341c137291 */ /* 0x000fe4000f8e40ff */
[----:B------:R-:W-:Y:S01]  /*1a20*/  ULEA UR4, UR15, UR14, 0x3 ;  /* 0x0000000e0f047291 */ /* 0x000fe2000f8e18ff */
[----:B------:R-:W-:-:S08]  /*1a30*/  UMOV UR13, URZ ;  /* 0x000000ff000d7c82 */ /* 0x000fd00008000000 */
[----:B------:R1:W2:Y:S01]  /*1a40*/  SYNCS.PHASECHK.TRANS64.TRYWAIT P0, [UR4+0x10], R0 ;  /* 0x00001000ff0075a7 */ /* 0x0002a20008001104 */
[----:B------:R-:W-:-:S04]  /*1a50*/  ULEA.HI UR4, UR24, UR24, URZ, 0x1 ;  /* 0x0000001818047291 */ /* 0x000fc8000f8f08ff */
[----:B------:R-:W-:-:S04]  /*1a60*/  USHF.L.U32 UR4, UR4, 0x7, URZ ;  /* 0x0000000704047899 */ /* 0x000fc800080006ff */
[----:B------:R-:W-:Y:S01]  /*1a70*/  ULOP3.LUT UR35, UR54, 0xffffff00, UR4, 0xf8, !UPT ;  /* 0xffffff0036237892 */ /* 0x000fe2000f8ef804 */
[----:B------:R-:W-:Y:S11]  /*1a80*/  BRA.U !UP0, `(.L_x_25) ;  /* 0x0000000108f87547 */ /* 0x000ff6000b800000 */
[----:B------:R-:W-:Y:S01]  /*1a90*/  UMOV UR21, UR51 ;  /* 0x0000003300157c82 */ /* 0x000fe20008000000 */
[----:B------:R-:W-:Y:S01]  /*1aa0*/  UMOV UR4, UR15 ;  /* 0x0000000f00047c82 */ /* 0x000fe20008000000 */
[----:B------:R-:W-:-:S05]  /*1ab0*/  UMOV UR26, 0x40 ;  /* 0x00000040001a7882 */ /* 0x000fca0000000000 */
.L_x_31:
[----:B------:R-:W-:Y:S01]  /*1ac0*/  ULEA UR33, UR4, UR14, 0x3 ;  /* 0x0000000e04217291 */ /* 0x000fe2000f8e18ff */
[----:B------:R-:W-:Y:S01]  /*1ad0*/  @P3 MOV R2, 0x20000 ;  /* 0x0002000000023802 */ /* 0x000fe20000000f00 */
[----:B--2-4-:R-:W-:Y:S10]  /*1ae0*/  @P0 BRA `(.L_x_26) ;  /* 0x00000000000c0947 */ /* 0x014ff40003800000 */
[----:B------:R-:W-:-:S04]  /*1af0*/  SHF.L.U32 R3, R12, 0x1f, RZ ;  /* 0x0000001f0c037819 */ /* 0x000fc800000006ff */
[----:B------:R-:W2:Y:S02]  /*1b00*/  SYNCS.PHASECHK.TRANS64.TRYWAIT P0, [UR33+0x10], R3 ;  /* 0x00001003ff0075a7 */ /* 0x000ea40008001121 */
[----:B--2---:R-:W-:Y:S05]  /*1b10*/  @!P0 BRA `(.L_x_27) ;  /* 0x000000a000548947 */ /* 0x004fea0003800000 */
.L_x_26:
[----:B------:R2:W-:Y:S01]  /*1b20*/  @P3 SYNCS.ARRIVE.TRANS64 RZ, [UR33], R2 ;  /* 0x00000002ffff39a7 */ /* 0x0005e20008000021 */
[----:B------:R-:W-:Y:S02]  /*1b30*/  ULOP3.LUT UR5, UR31, 0x2, URZ, 0xfc, !UPT ;  /* 0x000000021f057892 */ /* 0x000fe4000f8efcff */
[----:B------:R-:W-:Y:S02]  /*1b40*/  UIADD3 UR21, UPT, UPT, UR21, 0x1, URZ ;  /* 0x0000000115157890 */ /* 0x000fe4000fffe0ff */
[----:B------:R-:W-:Y:S02]  /*1b50*/  UISETP.NE.AND UP0, UPT, UR5, 0x2, UPT ;  /* 0x000000020500788c */ /* 0x000fe4000bf05270 */
[----:B------:R-:W-:-:S07]  /*1b60*/  UISETP.NE.AND UP2, UPT, UR21, 0x1, UPT ;  /* 0x000000011500788c */ /* 0x000fce000bf45270 */
[----:B------:R-:W-:Y:S05]  /*1b70*/  BRA.U UP0, `(.L_x_28) ;  /* 0x0000000100047547 */ /* 0x000fea000b800000 */
[----:B------:R-:W-:Y:S05]  /*1b80*/  BPT.TRAP 0x1 ;  /* 0x000000040000795c */ /* 0x000fea0000300000 */
.L_x_28:
[----:B------:R-:W-:Y:S04]  /*1b90*/  BSSY.RECONVERGENT B0, `(.L_x_29) ;  /* 0x0000003000007945 */ /* 0x000fe80003800200 */
[----:B------:R-:W-:Y:S05]  /*1ba0*/  @!P2 BRA `(.L_x_30) ;  /* 0x000000000004a947 */ /* 0x000fea0003800000 */
[----:B------:R-:W-:Y:S05]  /*1bb0*/  BPT.TRAP 0x1 ;  /* 0x000000040000795c */ /* 0x000fea0000300000 */
.L_x_30:
[----:B------:R-:W-:Y:S05]  /*1bc0*/  BSYNC.RECONVERGENT B0 ;  /* 0x0000000000007941 */ /* 0x000fea0003800200 */
.L_x_29:
[----:B------:R-:W-:Y:S02]  /*1bd0*/  UIADD3 UR5, UPT, UPT, UR4, 0x1, URZ ;  /* 0x0000000104057890 */ /* 0x000fe4000fffe0ff */
[----:B------:R-:W-:Y:S02]  /*1be0*/  ULEA UR8, UR4, UR30, 0xe ;  /* 0x0000001e04087291 */ /* 0x000fe4000f8e70ff */
[----:B------:R-:W-:Y:S02]  /*1bf0*/  UISETP.NE.AND UP0, UPT, UR5, 0x2, UPT ;  /* 0x000000020500788c */ /* 0x000fe4000bf05270 */
[----:B------:R-:W-:Y:S02]  /*1c00*/  ULEA UR24, UR4, UR14, 0xf ;  /* 0x0000000e04187291 */ /* 0x000fe4000f8e78ff */
[----:B------:R-:W-:Y:S02]  /*1c10*/  USEL UR6, URZ, 0x1, UP0 ;  /* 0x00000001ff067887 */ /* 0x000fe40008000000 */
[----:B------:R-:W-:-:S02]  /*1c20*/  USEL UR15, UR5, URZ, UP0 ;  /* 0x000000ff050f7287 */ /* 0x000fc40008000000 */
[----:B------:R-:W-:Y:S02]  /*1c30*/  UIADD3 UR4, UP0, UPT, UR40, 0x180, URZ ;  /* 0x0000018028047890 */ /* 0x000fe4000ff1e0ff */
[----:B------:R-:W-:Y:S01]  /*1c40*/  ULEA UR5, UR15, UR14, 0x3 ;  /* 0x0000000e0f057291 */ /* 0x000fe2000f8e18ff */
[----:B------:R-:W-:Y:S01]  /*1c50*/  LOP3.LUT R12, R12, UR6, RZ, 0x3c, !PT ;  /* 0x000000060c0c7c12 */ /* 0x000fe2000f8e3cff */
[----:B------:R-:W-:Y:S02]  /*1c60*/  UIADD3 UR6, UP1, UPT, UR40, 0x80, URZ ;  /* 0x0000008028067890 */ /* 0x000fe4000ff3e0ff */
[----:B------:R-:W-:Y:S01]  /*1c70*/  ULEA UR8, UR8, UR14, 0x1 ;  /* 0x0000000e08087291 */ /* 0x000fe2000f8e08ff */
[----:B-1----:R-:W-:Y:S01]  /*1c80*/  SHF.L.U32 R0, R12, 0x1f, RZ ;  /* 0x0000001f0c007819 */ /* 0x002fe200000006ff */
[----:B------:R-:W-:Y:S02]  /*1c90*/  UIADD3 UR34, UPT, UPT, UR26, -0x40, URZ ;  /* 0xffffffc01a227890 */ /* 0x000fe4000fffe0ff */
[----:B------:R-:W-:Y:S01]  /*1ca0*/  ULOP3.LUT UR33, UR33, 0xfefffff8, URZ, 0xc0, !UPT ;  /* 0xfefffff821217892 */ /* 0x000fe2000f8ec0ff */
[----:B------:R3:W4:Y:S01]  /*1cb0*/  SYNCS.PHASECHK.TRANS64.TRYWAIT P0, [UR5+0x10], R0 ;  /* 0x00001000ff0075a7 */ /* 0x0007220008001105 */
[----:B------:R-:W-:-:S02]  /*1cc0*/  UIADD3.X UR7, UPT, UPT, URZ, UR41, URZ, UP1, !UPT ;  /* 0x00000029ff077290 */ /* 0x000fc40008ffe4ff */
[----:B------:R-:W-:Y:S02]  /*1cd0*/  UIADD3 UR32, UPT, UPT, UR24, 0x10800, URZ ;  /* 0x0001080018207890 */ /* 0x000fe4000fffe0ff */
[----:B------:R-:W-:Y:S02]  /*1ce0*/  UIADD3 UR24, UPT, UPT, UR24, 0x14800, URZ ;  /* 0x0001480018187890 */ /* 0x000fe4000fffe0ff */
[----:B------:R-:W-:Y:S02]  /*1cf0*/  UIADD3.X UR5, UPT, UPT, URZ, UR41, URZ, UP0, !UPT ;  /* 0x00000029ff057290 */ /* 0x000fe400087fe4ff */
[----:B------:R-:W-:Y:S02]  /*1d00*/  UIADD3 UR16, UPT, UPT, UR8, 0x20800, URZ ;  /* 0x0002080008107890 */ /* 0x000fe4000fffe0ff */
[----:B------:R-:W-:Y:S02]  /*1d10*/  UPRMT UR13, URZ, 0x5410, UR29 ;  /* 0x00005410ff0d7896 */ /* 0x000fe4000800001d */
[----:B------:R-:W-:Y:S01]  /*1d20*/  UIADD3 UR8, UPT, UPT, UR8, 0x24800, URZ ;  /* 0x0002480008087890 */ /* 0x000fe2000fffe0ff */
[----:B------:R-:W-:Y:S01]  /*1d30*/  UMOV UR22, 0x0 ;  /* 0x0000000000167882 */ /* 0x000fe20000000000 */
[----:B------:R-:W-:Y:S01]  /*1d40*/  UMOV UR23, 0x10000000 ;  /* 0x1000000000177882 */ /* 0x000fe20000000000 */
[----:B------:R-:W-:Y:S01]  /*1d50*/  UMOV UR27, UR35 ;  /* 0x00000023001b7c82 */ /* 0x000fe20008000000 */
[----:B------:R-:W-:Y:S01]  /*1d60*/  UMOV UR28, UR36 ;  /* 0x00000024001c7c82 */ /* 0x000fe20008000000 */
[----:B------:R-:W-:Y:S01]  /*1d70*/  UMOV UR25, UR33 ;  /* 0x0000002100197c82 */ /* 0x000fe20008000000 */
[----:B------:R-:W-:Y:S01]  /*1d80*/  UMOV UR20, UR36 ;  /* 0x0000002400147c82 */ /* 0x000fe20008000000 */
[----:B------:R-:W-:Y:S01]  /*1d90*/  UMOV UR17, UR33 ;  /* 0x0000002100117c82 */ /* 0x000fe20008000000 */
[----:B------:R-:W-:Y:S01]  /*1da0*/  UMOV UR18, UR34 ;  /* 0x0000002200127c82 */ /* 0x000fe20008000000 */
[----:B------:R-:W-:Y:S01]  /*1db0*/  UTMALDG.3D.2CTA [UR32], [UR6], desc[UR22] ;  /* 0x00001620060075b4 */ /* 0x000fe20008211000 */
[----:B------:R-:W-:Y:S01]  /*1dc0*/  UMOV UR10, UR26 ;  /* 0x0000001a000a7c82 */ /* 0x000fe20008000000 */
[----:B------:R-:W-:Y:S01]  /*1dd0*/  UMOV UR11, UR19 ;  /* 0x00000013000b7c82 */ /* 0x000fe20008000000 */
[----:B------:R-:W-:Y:S01]  /*1de0*/  UMOV UR12, UR36 ;  /* 0x00000024000c7c82 */ /* 0x000fe20008000000 */
[----:B------:R-:W-:Y:S01]  /*1df0*/  UMOV UR9, UR33 ;  /* 0x0000002100097c82 */ /* 0x000fe20008000000 */
[----:B------:R1:W-:Y:S01]  /*1e00*/  UTMALDG.3D.2CTA [UR24], [UR6], desc[UR22] ;  /* 0x00001618060075b4 */ /* 0x0003e20008211000 */
[----:B------:R-:W-:Y:S01]  /*1e10*/  UTMALDG.3D.MULTICAST.2CTA [UR16], [UR4], UR13, desc[UR22] ;  /* 0x00001610040073b4 */ /* 0x000fe2000821180d */
[----:B------:R2:W-:Y:S01]  /*1e20*/  UTMALDG.3D.MULTICAST.2CTA [UR8], [UR4], UR13, desc[UR22] ;  /* 0x00001608040073b4 */ /* 0x0005e2000821180d */
[----:B-1----:R-:W-:Y:S01]  /*1e30*/  UIADD3 UR26, UPT, UPT, UR26, 0x80, URZ ;  /* 0x000000801a1a7890 */ /* 0x002fe2000fffe0ff */
[----:B--2---:R-:W-:Y:S01]  /*1e40*/  UMOV UR13, UR43 ;  /* 0x0000002b000d7c82 */ /* 0x004fe20008000000 */
[----:B------:R-:W-:Y:S01]  /*1e50*/  UMOV UR4, UR15 ;  /* 0x0000000f00047c82 */ /* 0x000fe20008000000 */
[----:B---3--:R-:W-:Y:S09]  /*1e60*/  BRA.U UP2, `(.L_x_31) ;  /* 0xfffffffd02147547 */ /* 0x008ff2000b83ffff */
.L_x_25:
[----:B------:R-:W-:Y:S01]  /*1e70*/  ULEA UR4, UR15, UR14, 0x3 ;  /* 0x0000000e0f047291 */ /* 0x000fe2000f8e18ff */
[----:B-1----:R-:W-:Y:S01]  /*1e80*/  SHF.L.U32 R0, R12, 0x1f, RZ ;  /* 0x0000001f0c007819 */ /* 0x002fe200000006ff */
[----:B------:R-:W-:Y:S01]  /*1e90*/  @!P1 SYNCS.ARRIVE.TRANS64.A1T0 RZ, [UR14+0x68], RZ ;  /* 0x000068ffffff99a7 */ /* 0x000fe2000810000e */
[----:B------:R-:W-:-:S06]  /*1ea0*/  UISETP.GT.AND UP0, UPT, UR50, UR49, UPT ;  /* 0x000000313200728c */ /* 0x000fcc000bf04270 */
[----:B------:R1:W3:Y:S03]  /*1eb0*/  SYNCS.PHASECHK.TRANS64.TRYWAIT P1, [UR4+0x10], R0 ;  /* 0x00001000ff0075a7 */ /* 0x0002e60008021104 */
[----:B------:R-:W-:Y:S05]  /*1ec0*/  BRA.U !UP0, `(.L_x_32) ;  /* 0x0000000508047547 */ /* 0x000fea000b800000 */
[----:B------:R-:W-:Y:S01]  /*1ed0*/  UIADD3 UR37, UPT, UPT, UR53, UR13, URZ ;  /* 0x0000000d35257290 */ /* 0x000fe2000fffe0ff */
[----:B------:R-:W-:-:S11]  /*1ee0*/  UMOV UR6, UR15 ;  /* 0x0000000f00067c82 */ /* 0x000fd60008000000 */
.L_x_40:
[----:B------:R-:W-:Y:S01]  /*1ef0*/  ULEA UR7, UR6, UR14, 0x3 ;  /* 0x0000000e06077291 */ /* 0x000fe2000f8e18ff */
[----:B---3--:R-:W-:Y:S01]  /*1f00*/  @P3 MOV R2, 0x20000 ;  /* 0x0002000000023802 */ /* 0x008fe20000000f00 */
[----:B--23--:R-:W-:Y:S10]  /*1f10*/  @P1 BRA `(.L_x_33) ;  /* 0x00000000000c1947 */ /* 0x00cff40003800000 */
[----:B------:R-:W-:-:S04]  /*1f20*/  SHF.L.U32 R3, R12, 0x1f, RZ ;  /* 0x0000001f0c037819 */ /* 0x000fc800000006ff */
[----:B--2-4-:R-:W2:Y:S02]  /*1f30*/  SYNCS.PHASECHK.TRANS64.TRYWAIT P0, [UR7+0x10], R3 ;  /* 0x00001003ff0075a7 */ /* 0x014ea40008001107 */
[----:B--2---:R-:W-:Y:S05]  /*1f40*/  @!P0 BRA `(.L_x_34) ;  /* 0x0000009c00608947 */ /* 0x004fea0003800000 */
.L_x_33:
[----:B------:R3:W-:Y:S01]  /*1f50*/  @P3 SYNCS.ARRIVE.TRANS64 RZ, [UR7], R2 ;  /* 0x00000002ffff39a7 */ /* 0x0007e20008000007 */
[----:B------:R-:W-:-:S04]  /*1f60*/  ULOP3.LUT UR4, UR31, 0x2, URZ, 0xfc, !UPT ;  /* 0x000000021f047892 */ /* 0x000fc8000f8efcff */
[----:B------:R-:W-:-:S09]  /*1f70*/  UISETP.NE.AND UP0, UPT, UR4, 0x2, UPT ;  /* 0x000000020400788c */ /* 0x000fd2000bf05270 */
[----:B------:R-:W-:Y:S05]  /*1f80*/  BRA.U UP0, `(.L_x_35) ;  /* 0x0000000100047547 */ /* 0x000fea000b800000 */
[----:B------:R-:W-:Y:S05]  /*1f90*/  BPT.TRAP 0x1 ;  /* 0x000000040000795c */ /* 0x000fea0000300000 */
.L_x_35:
[----:B------:R-:W-:Y:S04]  /*1fa0*/  BSSY.RECONVERGENT B0, `(.L_x_36) ;  /* 0x0000003000007945 */ /* 0x000fe80003800200 */
[----:B------:R-:W-:Y:S05]  /*1fb0*/  @!P2 BRA `(.L_x_37) ;  /* 0x000000000004a947 */ /* 0x000fea0003800000 */
[----:B------:R-:W-:Y:S05]  /*1fc0*/  BPT.TRAP 0x1 ;  /* 0x000000040000795c */ /* 0x000fea0000300000 */
.L_x_37:
[----:B------:R-:W-:Y:S05]  /*1fd0*/  BSYNC.RECONVERGENT B0 ;  /* 0x0000000000007941 */ /* 0x000fea0003800200 */
.L_x_36:
[----:B------:R-:W-:Y:S01]  /*1fe0*/  UIADD3 UR4, UPT, UPT, UR6, 0x1, URZ ;  /* 0x0000000106047890 */ /* 0x000fe2000fffe0ff */
[----:B------:R-:W-:Y:S01]  /*1ff0*/  BSSY.RECONVERGENT B0, `(.L_x_38) ;  /* 0x000002a000007945 */ /* 0x000fe20003800200 */
[----:B--2-4-:R-:W-:Y:S02]  /*2000*/  ELECT P0, URZ, PT ;  /* 0x0000000000ff782f */ /* 0x014fe40003800000 */
[----:B------:R-:W-:-:S04]  /*2010*/  UISETP.NE.AND UP0, UPT, UR4, 0x2, UPT ;  /* 0x000000020400788c */ /* 0x000fc8000bf05270 */
[----:B------:R-:W-:Y:S02]  /*2020*/  USEL UR5, URZ, 0x1, UP0 ;  /* 0x00000001ff057887 */ /* 0x000fe40008000000 */
[----:B------:R-:W-:-:S04]  /*2030*/  USEL UR15, UR4, URZ, UP0 ;  /* 0x000000ff040f7287 */ /* 0x000fc80008000000 */
[----:B------:R-:W-:Y:S01]  /*2040*/  ULEA UR4, UR15, UR14, 0x3 ;  /* 0x0000000e0f047291 */ /* 0x000fe2000f8e18ff */
[----:B------:R-:W-:-:S04]  /*2050*/  LOP3.LUT R12, R12, UR5, RZ, 0x3c, !PT ;  /* 0x000000050c0c7c12 */ /* 0x000fc8000f8e3cff */
[----:B-1----:R-:W-:-:S04]  /*2060*/  SHF.L.U32 R0, R12, 0x1f, RZ ;  /* 0x0000001f0c007819 */ /* 0x002fc800000006ff */
[----:B------:R1:W2:Y:S01]  /*2070*/  SYNCS.PHASECHK.TRANS64.TRYWAIT P1, [UR4+0x10], R0 ;  /* 0x00001000ff0075a7 */ /* 0x0002a20008021104 */
[----:B------:R-:W-:Y:S05]  /*2080*/  @!P0 BRA `(.L_x_39) ;  /* 0x0000000000808947 */ /* 0x000fea0003800000 */
[----:B------:R-:W-:Y:S02]  /*2090*/  ULEA UR8, UR6, UR30, 0xe ;  /* 0x0000001e06087291 */ /* 0x000fe4000f8e70ff */
[----:B------:R-:W-:Y:S02]  /*20a0*/  ULEA UR24, UR6, UR14, 0xf ;  /* 0x0000000e06187291 */ /* 0x000fe4000f8e78ff */
[----:B------:R-:W-:Y:S02]  /*20b0*/  UIADD3 UR4, UP1, UPT, UR40, 0x80, URZ ;  /* 0x0000008028047890 */ /* 0x000fe4000ff3e0ff */
[----:B------:R-:W-:Y:S02]  /*20c0*/  USHF.L.U32 UR34, UR13, 0x7, URZ ;  /* 0x000000070d227899 */ /* 0x000fe400080006ff */
[----:B------:R-:W-:Y:S02]  /*20d0*/  UIADD3 UR22, UP0, UPT, UR40, 0x180, URZ ;  /* 0x0000018028167890 */ /* 0x000fe4000ff1e0ff */
[----:B------:R-:W-:-:S02]  /*20e0*/  ULEA UR8, UR8, UR14, 0x1 ;  /* 0x0000000e08087291 */ /* 0x000fc4000f8e08ff */
[----:B------:R-:W-:Y:S02]  /*20f0*/  ULOP3.LUT UR33, UR7, 0xfefffff8, URZ, 0xc0, !UPT ;  /* 0xfefffff807217892 */ /* 0x000fe4000f8ec0ff */
[----:B------:R-:W-:Y:S02]  /*2100*/  UIADD3.X UR5, UPT, UPT, URZ, UR41, URZ, UP1, !UPT ;  /* 0x00000029ff057290 */ /* 0x000fe40008ffe4ff */
[----:B------:R-:W-:Y:S02]  /*2110*/  UIADD3 UR32, UPT, UPT, UR24, 0x10800, URZ ;  /* 0x0001080018207890 */ /* 0x000fe4000fffe0ff */
[----:B------:R-:W-:Y:S02]  /*2120*/  UIADD3 UR26, UPT, UPT, UR34, 0x40, URZ ;  /* 0x00000040221a7890 */ /* 0x000fe4000fffe0ff */
[----:B------:R-:W-:Y:S02]  /*2130*/  UIADD3 UR24, UPT, UPT, UR24, 0x14800, URZ ;  /* 0x0001480018187890 */ /* 0x000fe4000fffe0ff */
[----:B------:R-:W-:-:S02]  /*2140*/  UIADD3.X UR23, UPT, UPT, URZ, UR41, URZ, UP0, !UPT ;  /* 0x00000029ff177290 */ /* 0x000fc400087fe4ff */
        /* <DEDUP_REMOVED lines=11> */
[----:B------:R4:W-:Y:S01]  /*2200*/  UTMALDG.3D.2CTA [UR32], [UR4], desc[UR38] ;  /* 0x00002620040075b4 */ /* 0x0009e20008211000 */
[----:B------:R-:W-:Y:S01]  /*2210*/  UMOV UR11, UR19 ;  /* 0x00000013000b7c82 */ /* 0x000fe20008000000 */
[----:B------:R-:W-:Y:S01]  /*2220*/  UMOV UR12, UR36 ;  /* 0x00000024000c7c82 */ /* 0x000fe20008000000 */
[----:B------:R-:W-:Y:S01]  /*2230*/  UMOV UR9, UR33 ;  /* 0x0000002100097c82 */ /* 0x000fe20008000000 */
[----:B------:R-:W-:Y:S01]  /*2240*/  UMOV UR10, UR26 ;  /* 0x0000001a000a7c82 */ /* 0x000fe20008000000 */
[----:B------:R4:W-:Y:S01]  /*2250*/  UTMALDG.3D.2CTA [UR24], [UR4], desc[UR38] ;  /* 0x00002618040075b4 */ /* 0x0009e20008211000 */
[----:B------:R4:W-:Y:S01]  /*2260*/  UTMALDG.3D.MULTICAST.2CTA [UR16], [UR22], UR21, desc[UR38] ;  /* 0x00002610160073b4 */ /* 0x0009e20008211815 */
[----:B------:R4:W-:Y:S02]  /*2270*/  UTMALDG.3D.MULTICAST.2CTA [UR8], [UR22], UR21, desc[UR38] ;  /* 0x00002608160073b4 */ /* 0x0009e40008211815 */
[----:B----4-:R-:W-:Y:S01]  /*2280*/  NOP ;  /* 0x0000000000007918 */ /* 0x010fe20000000000 */
.L_x_39:
[----:B------:R-:W-:Y:S05]  /*2290*/  BSYNC.RECONVERGENT B0 ;  /* 0x0000000000007941 */ /* 0x000fea0003800200 */
.L_x_38:
[----:B------:R-:W-:Y:S01]  /*22a0*/  UIADD3 UR13, UPT, UPT, UR13, 0x1, URZ ;  /* 0x000000010d0d7890 */ /* 0x000fe2000fffe0ff */
[----:B------:R-:W-:-:S03]  /*22b0*/  UMOV UR6, UR15 ;  /* 0x0000000f00067c82 */ /* 0x000fc60008000000 */
[----:B------:R-:W-:-:S09]  /*22c0*/  UISETP.NE.AND UP0, UPT, UR13, UR37, UPT ;  /* 0x000000250d00728c */ /* 0x000fd2000bf05270 */
[----:B------:R-:W-:Y:S05]  /*22d0*/  BRA.U UP0, `(.L_x_40) ;  /* 0xfffffffd00047547 */ /* 0x000fea000b83ffff */
.L_x_32:
[C---:B------:R-:W-:Y:S01]  /*22e0*/  LEA R3, R11.reuse, UR14, 0x3 ;  /* 0x0000000e0b037c11 */ /* 0x040fe2000f8e18ff */
[----:B------:R-:W-:Y:S01]  /*22f0*/  NOP ;  /* 0x0000000000007918 */ /* 0x000fe20000000000 */
[----:B-1----:R-:W-:Y:S02]  /*2300*/  SHF.L.U32 R0, R10, 0x1f, RZ ;  /* 0x0000001f0a007819 */ /* 0x002fe400000006ff */
[----:B------:R-:W-:Y:S02]  /*2310*/  LEA R5, R11, UR14, 0x4 ;  /* 0x0000000e0b057c11 */ /* 0x000fe4000f8e20ff */
[----:B--2-4-:R-:W1:Y:S02]  /*2320*/  SYNCS.PHASECHK.TRANS64.TRYWAIT P0, [R3+URZ+0x70], R0 ;  /* 0x00007000030075a7 */ /* 0x014e6400080011ff */
[----:B-1----:R-:W-:Y:S05]  /*2330*/  @!P0 BRA `(.L_x_41) ;  /* 0x00000098007c8947 */ /* 0x002fea0003800000 */
.L_x_150:
[----:B------:R-:W2:Y:S01]  /*2340*/  LDS.128 R4, [R5+0xe0] ;  /* 0x0000e00005047984 */ /* 0x000ea20000000c00 */
[----:B------:R-:W-:Y:S01]  /*2350*/  UISETP.GE.AND UP0, UPT, UR42, 0x1, UPT ;  /* 0x000000012a00788c */ /* 0x000fe2000bf06270 */
[----:B------:R-:W-:Y:S01]  /*2360*/  @!PT LDS RZ, [RZ] ;  /* 0x00000000fffff984 */ /* 0x000fe20000000800 */
[----:B------:R-:W-:Y:S01]  /*2370*/  @!PT LDS RZ, [RZ] ;  /* 0x00000000fffff984 */ /* 0x000fe20000000800 */
[----:B------:R-:W-:Y:S01]  /*2380*/  @!PT LDS RZ, [RZ] ;  /* 0x00000000fffff984 */ /* 0x000fe20000000800 */
[----:B------:R-:W-:Y:S01]  /*2390*/  @!PT LDS RZ, [RZ] ;  /* 0x00000000fffff984 */ /* 0x000fe20000000800 */
[----:B------:R4:W-:Y:S06]  /*23a0*/  MEMBAR.ALL.CTA ;  /* 0x0000000000007992 */ /* 0x0009ec0000008000 */
[----:B----4-:R-:W4:Y:S01]  /*23b0*/  FENCE.VIEW.ASYNC.S ;  /* 0x00000000000073c6 */ /* 0x010f220000000000 */
[----:B--2---:R-:W-:-:S13]  /*23c0*/  LOP3.LUT P0, RZ, R6, 0x1, RZ, 0xc0, !PT ;  /* 0x0000000106ff7812 */ /* 0x004fda000780c0ff */
[----:B----4-:R-:W-:Y:S01]  /*23d0*/  VOTEU.ANY UP1, P0 ;  /* 0x0000000000ff7886 */ /* 0x010fe20000020100 */
[----:B------:R-:W-:-:S13]  /*23e0*/  PLOP3.LUT P0, PT, PT, PT, UP1, 0x80, 0x8 ;  /* 0x000000000008781c */ /* 0x000fda0003f0f018 */
[----:B-1----:R-:W-:Y:S02]  /*23f0*/  @P0 LOP3.LUT R0, R5, 0xffff, RZ, 0xc0, !PT ;  /* 0x0000ffff05000812 */ /* 0x002fe400078ec0ff */
[----:B---3--:R-:W-:Y:S02]  /*2400*/  @P0 MOV R2, R4 ;  /* 0x0000000400020202 */ /* 0x008fe40000000f00 */
[----:B------:R-:W-:Y:S01]  /*2410*/  @P0 R2UR UR5, R0 ;  /* 0x00000000000502ca */ /* 0x000fe200000e0000 */
[----:B------:R-:W-:Y:S01]  /*2420*/  VIADD R0, R3, 0x80 ;  /* 0x0000008003007836 */ /* 0x000fe20000000000 */
[----:B------:R-:W-:Y:S02]  /*2430*/  @P0 SHF.R.U32.HI R4, RZ, 0x10, R5 ;  /* 0x00000010ff040819 */ /* 0x000fe40000011605 */
[----:B------:R-:W-:Y:S02]  /*2440*/  @P0 R2UR UR6, R2 ;  /* 0x00000000020602ca */ /* 0x000fe400000e0000 */
[----:B------:R-:W-:-:S02]  /*2450*/  PRMT R0, RZ, 0x654, R0 ;  /* 0x00000654ff007816 */ /* 0x000fc40000000000 */
[----:B------:R-:W-:Y:S02]  /*2460*/  @P0 R2UR UR4, R4 ;  /* 0x00000000040402ca */ /* 0x000fe400000e0000 */
[----:B------:R1:W-:Y:S03]  /*2470*/  SYNCS.ARRIVE.TRANS64.RED.A1T0 RZ, [R0+URZ], RZ ;  /* 0x000000ff00ff79a7 */ /* 0x0003e600081004ff */
[----:B------:R-:W-:-:S04]  /*2480*/  @UP1 UMOV UR44, UR5 ;  /* 0x00000005002c1c82 */ /* 0x000fc80008000000 */
[----:B------:R-:W-:-:S04]  /*2490*/  @UP1 UMOV UR45, UR6 ;  /* 0x00000006002d1c82 */ /* 0x000fc80008000000 */
[----:B------:R-:W-:Y:S01]  /*24a0*/  @UP1 UMOV UR36, UR4 ;  /* 0x0000000400241c82 */ /* 0x000fe20008000000 */
[----:B------:R-:W-:Y:S05]  /*24b0*/  BRA.U !UP0, `(.L_x_42) ;  /* 0x0000000108d47547 */ /* 0x000fea000b800000 */
[----:B------:R-:W2:Y:S01]  /*24c0*/  LDCU.128 UR16, c[0x0][0xb10] ;  /* 0x00016200ff1077ac */ /* 0x000ea20008000c00 */
[----:B------:R-:W3:Y:S01]  /*24d0*/  LDCU UR23, c[0x0][0xb20] ;  /* 0x00016400ff1777ac */ /* 0x000ee20008000800 */
[----:B------:R-:W4:Y:S01]  /*24e0*/  LDCU UR22, c[0x0][0xb0c] ;  /* 0x00016180ff1677ac */ /* 0x000f220008000800 */
[----:B------:R-:W1:Y:S01]  /*24f0*/  LDCU.64 UR8, c[0x0][0xb28] ;  /* 0x00016500ff0877ac */ /* 0x000e620008000a00 */
[----:B------:R-:W-:Y:S02]  /*2500*/  UISETP.NE.AND UP3, UPT, UR42, 0x1, UPT ;  /* 0x000000012a00788c */ /* 0x000fe4000bf65270 */
[----:B--2---:R-:W-:Y:S02]  /*2510*/  UIMAD.WIDE.U32 UR6, UR46, UR19, URZ ;  /* 0x000000132e0672a5 */ /* 0x004fe4000f8e00ff */
[----:B------:R-:W-:Y:S02]  /*2520*/  UIMAD.WIDE.U32 UR4, UR48, UR16, URZ ;  /* 0x00000010300472a5 */ /* 0x000fe4000f8e00ff */
[----:B------:R-:W-:-:S02]  /*2530*/  UISETP.NE.AND UP0, UPT, UR18, 0x1, UPT ;  /* 0x000000011200788c */ /* 0x000fc4000bf05270 */
[----:B------:R-:W-:Y:S01]  /*2540*/  UIMAD.WIDE.U32 UR20, UR44, UR19, URZ ;  /* 0x000000132c1472a5 */ /* 0x000fe2000f8e00ff */
[----:B------:R-:W-:Y:S02]  /*2550*/  UMOV UR6, UR7 ;  /* 0x0000000700067c82 */ /* 0x000fe40008000000 */
[----:B------:R-:W-:Y:S01]  /*2560*/  UMOV UR4, UR5 ;  /* 0x0000000500047c82 */ /* 0x000fe20008000000 */
[----:B---3--:R-:W-:Y:S02]  /*2570*/  USHF.R.U32.HI UR6, URZ, UR23, UR6 ;  /* 0x00000017ff067299 */ /* 0x008fe40008011606 */
[----:B----4-:R-:W-:Y:S02]  /*2580*/  UISETP.NE.AND UP2, UPT, UR22, 0x1, UPT ;  /* 0x000000011600788c */ /* 0x010fe4000bf45270 */
[----:B------:R-:W-:Y:S02]  /*2590*/  USHF.R.U32.HI UR4, URZ, UR17, UR4 ;  /* 0x00000011ff047299 */ /* 0x000fe40008011604 */
[----:B------:R-:W-:-:S02]  /*25a0*/  USEL UR5, UR46, UR6, !UP0 ;  /* 0x000000062e057287 */ /* 0x000fc4000c000000 */
[----:B------:R-:W-:Y:S02]  /*25b0*/  USEL UR6, UR48, UR4, !UP2 ;  /* 0x0000000430067287 */ /* 0x000fe4000d000000 */
[----:B-1----:R-:W-:Y:S01]  /*25c0*/  UIMAD.WIDE.U32 UR10, UR5, UR8, URZ ;  /* 0x00000008050a72a5 */ /* 0x002fe2000f8e00ff */
[----:B------:R-:W-:Y:S01]  /*25d0*/  UMOV UR4, UR21 ;  /* 0x0000001500047c82 */ /* 0x000fe20008000000 */
[----:B------:R-:W-:Y:S02]  /*25e0*/  UIMAD.WIDE.U32 UR12, UR45, UR16, URZ ;  /* 0x000000102d0c72a5 */ /* 0x000fe4000f8e00ff */
[----:B------:R-:W-:-:S03]  /*25f0*/  UIMAD.WIDE.U32 UR20, UR6, UR8, URZ ;  /* 0x00000008061472a5 */ /* 0x000fc6000f8e00ff */
[----:B------:R-:W-:Y:S01]  /*2600*/  UMOV UR10, UR11 ;  /* 0x0000000b000a7c82 */ /* 0x000fe20008000000 */
[----:B------:R-:W-:Y:S02]  /*2610*/  USHF.R.U32.HI UR4, URZ, UR23, UR4 ;  /* 0x00000017ff047299 */ /* 0x000fe40008011604 */
[----:B------:R-:W-:Y:S01]  /*2620*/  @UP3 USHF.R.U32.HI UR5, URZ, UR9, UR10 ;  /* 0x00000009ff053299 */ /* 0x000fe2000801160a */
[----:B------:R-:W-:Y:S01]  /*2630*/  UMOV UR12, UR13 ;  /* 0x0000000d000c7c82 */ /* 0x000fe20008000000 */
[----:B------:R-:W-:Y:S01]  /*2640*/  UMOV UR20, UR21 ;  /* 0x0000001500147c82 */ /* 0x000fe20008000000 */
[----:B------:R-:W-:Y:S02]  /*2650*/  USHF.R.U32.HI UR17, URZ, UR17, UR12 ;  /* 0x00000011ff117299 */ /* 0x000fe4000801160c */
[----:B------:R-:W-:Y:S02]  /*2660*/  USEL UR4, UR44, UR4, !UP0 ;  /* 0x000000042c047287 */ /* 0x000fe4000c000000 */
[----:B------:R-:W-:-:S02]  /*2670*/  @UP3 USHF.R.U32.HI UR6, URZ, UR9, UR20 ;  /* 0x00000009ff063299 */ /* 0x000fc40008011614 */
[----:B------:R-:W-:Y:S02]  /*2680*/  UIMAD UR7, UR42, UR5, URZ ;  /* 0x000000052a0772a4 */ /* 0x000fe4000f8e02ff */
[----:B------:R-:W-:Y:S02]  /*2690*/  USEL UR5, UR45, UR17, !UP2 ;  /* 0x000000112d057287 */ /* 0x000fe4000d000000 */
[----:B------:R-:W-:Y:S02]  /*26a0*/  UIMAD UR10, UR42, UR6, URZ ;  /* 0x000000062a0a72a4 */ /* 0x000fe4000f8e02ff */
[----:B------:R-:W-:Y:S02]  /*26b0*/  UISETP.GE.AND UP0, UPT, UR4, UR7, UPT ;  /* 0x000000070400728c */ /* 0x000fe4000bf06270 */
[----:B------:R-:W-:Y:S02]  /*26c0*/  UIMAD.WIDE.U32 UR12, UR4, UR8, URZ ;  /* 0x00000008040c72a5 */ /* 0x000fe4000f8e00ff */
[----:B------:R-:W-:-:S02]  /*26d0*/  UISETP.GE.OR UP0, UPT, UR5, UR10, UP0 ;  /* 0x0000000a0500728c */ /* 0x000fc40008706670 */
        /* <DEDUP_REMOVED lines=19> */
.L_x_42:
[----:B------:R-:W2:Y:S02]  /*2810*/  LDCU UR4, c[0x0][0xb30] ;  /* 0x00016600ff0477ac */ /* 0x000ea40008000800 */
[----:B--2---:R-:W-:-:S09]  /*2820*/  UISETP.NE.AND UP0, UPT, UR4, 0x1, UPT ;  /* 0x000000010400788c */ /* 0x004fd2000bf05270 */
[----:B------:R-:W-:Y:S05]  /*2830*/  BRA.U UP0, `(.L_x_43) ;  /* 0x0000000100447547 */ /* 0x000fea000b800000 */
[----:B------:R-:W2:Y:S01]  /*2840*/  LDCU.128 UR8, c[0x0][0xb10] ;  /* 0x00016200ff0877ac */ /* 0x000ea20008000c00 */
[----:B------:R-:W3:Y:S01]  /*2850*/  LDCU UR12, c[0x0][0xb0c] ;  /* 0x00016180ff0c77ac */ /* 0x000ee20008000800 */
[----:B------:R-:W4:Y:S01]  /*2860*/  LDCU UR13, c[0x0][0xb20] ;  /* 0x00016400ff0d77ac */ /* 0x000f220008000800 */
[----:B--2---:R-:W-:Y:S02]  /*2870*/  UIMAD.WIDE.U32 UR6, UR45, UR8, URZ ;  /* 0x000000082d0672a5 */ /* 0x004fe4000f8e00ff */
[----:B------:R-:W-:Y:S02]  /*2880*/  UIMAD.WIDE.U32 UR4, UR44, UR11, URZ ;  /* 0x0000000b2c0472a5 */ /* 0x000fe4000f8e00ff */
[----:B---3--:R-:W-:Y:S02]  /*2890*/  UISETP.NE.AND UP2, UPT, UR12, 0x1, UPT ;  /* 0x000000010c00788c */ /* 0x008fe4000bf45270 */
[----:B------:R-:W-:Y:S01]  /*28a0*/  UISETP.NE.AND UP0, UPT, UR10, 0x1, UPT ;  /* 0x000000010a00788c */ /* 0x000fe2000bf05270 */
[----:B------:R-:W-:-:S02]  /*28b0*/  UMOV UR6, UR7 ;  /* 0x0000000700067c82 */ /* 0x000fc40008000000 */
[----:B------:R-:W-:Y:S01]  /*28c0*/  UMOV UR4, UR5 ;  /* 0x0000000500047c82 */ /* 0x000fe20008000000 */
[----:B------:R-:W-:Y:S02]  /*28d0*/  USHF.R.U32.HI UR9, URZ, UR9, UR6 ;  /* 0x00000009ff097299 */ /* 0x000fe40008011606 */
[----:B----4-:R-:W-:Y:S02]  /*28e0*/  USHF.R.U32.HI UR4, URZ, UR13, UR4 ;  /* 0x0000000dff047299 */ /* 0x010fe40008011604 */
[----:B------:R-:W-:Y:S02]  /*28f0*/  USEL UR5, UR45, UR9, !UP2 ;  /* 0x000000092d057287 */ /* 0x000fe4000d000000 */
[----:B------:R-:W-:-:S04]  /*2900*/  USEL UR4, UR44, UR4, !UP0 ;  /* 0x000000042c047287 */ /* 0x000fc8000c000000 */
[----:B------:R-:W-:Y:S02]  /*2910*/  UIADD3 UR6, UPT, UPT, UR5, -UR4, URZ ;  /* 0x8000000405067290 */ /* 0x000fe4000fffe0ff */
[----:B------:R-:W-:Y:S02]  /*2920*/  UIADD3 UR4, UPT, UPT, -UR5, UR4, URZ ;  /* 0x0000000405047290 */ /* 0x000fe4000fffe1ff */
[----:B------:R-:W-:Y:S02]  /*2930*/  UIMAD UR44, UR6, UR10, UR44 ;  /* 0x0000000a062c72a4 */ /* 0x000fe4000f8e022c */
[----:B------:R-:W-:-:S12]  /*2940*/  UIMAD UR45, UR4, UR12, UR45 ;  /* 0x0000000c042d72a4 */ /* 0x000fd8000f8e022d */
.L_x_43:
[----:B------:R-:W-:Y:S01]  /*2950*/  VIADD R11, R11, 0x1 ;  /* 0x000000010b0b7836 */ /* 0x000fe20000000000 */
[----:B------:R-:W-:Y:S01]  /*2960*/  R2UR UR4, R148 ;  /* 0x00000000940472ca */ /* 0x000fe200000e0000 */
[----:B------:R-:W-:Y:S01]  /*2970*/  UIADD3 UR24, UPT, UPT, UR45, UR63, URZ ;  /* 0x0000003f2d187290 */ /* 0x000fe2000fffe0ff */
[----:B------:R-:W-:Y:S02]  /*2980*/  PLOP3.LUT P1, PT, PT, PT, PT, 0x80, 0x8 ;  /* 0x000000000008781c */ /* 0x000fe40003f2f070 */
[----:B------:R-:W-:-:S04]  /*2990*/  ISETP.NE.AND P0, PT, R11, 0x2, PT ;  /* 0x000000020b00780c */ /* 0x000fc80003f05270 */
[----:B------:R-:W-:Y:S02]  /*29a0*/  SEL R3, RZ, 0x1, P0 ;  /* 0x00000001ff037807 */ /* 0x000fe40000000000 */
[----:B------:R-:W-:Y:S02]  /*29b0*/  SEL R11, R11, RZ, P0 ;  /* 0x000000ff0b0b7207 */ /* 0x000fe40000000000 */
[----:B------:R-:W-:Y:S01]  /*29c0*/  LOP3.LUT R10, R10, R3, RZ, 0x3c, !PT ;  /* 0x000000030a0a7212 */ /* 0x000fe200078e3cff */
[----:B------:R-:W-:Y:S01]  /*29d0*/  UIADD3 UR28, UPT, UPT, UR44, UR4, URZ ;  /* 0x000000042c1c7290 */ /* 0x000fe2000fffe0ff */
[----:B------:R-:W-:Y:S11]  /*29e0*/  BRA.U UP1, `(.L_x_44) ;  /* 0xffffffed01b87547 */ /* 0x000ff6000b83ffff */
[----:B------:R-:W-:Y:S01]  /*29f0*/  UIADD3 UR14, UPT, UPT, UR14, 0x10, URZ ;  /* 0x000000100e0e7890 */ /* 0x000fe2000fffe0ff */
[----:B------:R-:W-:-:S03]  /*2a00*/  SHF.L.U32 R3, R12, 0x1f, RZ ;  /* 0x0000001f0c037819 */ /* 0x000fc600000006ff */
[----:B------:R-:W-:-:S09]  /*2a10*/  ULEA UR4, UR15, UR14, 0x3 ;  /* 0x0000000e0f047291 */ /* 0x000fd2000f8e18ff */
[----:B------:R-:W2:Y:S02]  /*2a20*/  SYNCS.PHASECHK.TRANS64.TRYWAIT P0, [UR4], R3 ;  /* 0x00000003ff0075a7 */ /* 0x000ea40008001104 */
[----:B--2---:R-:W-:Y:S05]  /*2a30*/  @!P0 BRA `(.L_x_45) ;  /* 0x0000009000d08947 */ /* 0x004fea0003800000 */
.L_x_152:
[----:B------:R-:W-:-:S04]  /*2a40*/  UIADD3 UR4, UPT, UPT, UR15, 0x1, URZ ;  /* 0x000000010f047890 */ /* 0x000fc8000fffe0ff */
[----:B------:R-:W-:-:S04]  /*2a50*/  UISETP.NE.AND UP0, UPT, UR4, 0x2, UPT ;  /* 0x000000020400788c */ /* 0x000fc8000bf05270 */
[----:B------:R-:W-:Y:S02]  /*2a60*/  USEL UR5, URZ, 0x1, UP0 ;  /* 0x00000001ff057887 */ /* 0x000fe40008000000 */
[----:B------:R-:W-:-:S04]  /*2a70*/  USEL UR4, UR4, URZ, UP0 ;  /* 0x000000ff04047287 */ /* 0x000fc80008000000 */
[----:B------:R-:W-:Y:S01]  /*2a80*/  ULEA UR4, UR4, UR14, 0x3 ;  /* 0x0000000e04047291 */ /* 0x000fe2000f8e18ff */
[----:B-1----:R-:W-:-:S04]  /*2a90*/  LOP3.LUT R3, R12, UR5, RZ, 0x3c, !PT ;  /* 0x000000050c037c12 */ /* 0x002fc8000f8e3cff */
[----:B------:R-:W-:Y:S01]  /*2aa0*/  SHF.L.U32 R3, R3, 0x1f, RZ ;  /* 0x0000001f03037819 */ /* 0x000fe200000006ff */
[----:B------:R-:W-:-:S07]  /*2ab0*/  IMAD.U32 R0, RZ, RZ, UR4 ;  /* 0x00000004ff007e24 */ /* 0x000fce000f8e00ff */
.L_x_46:
[----:B-1----:R1:W2:Y:S02]  /*2ac0*/  SYNCS.PHASECHK.TRANS64.TRYWAIT P0, [R0+URZ], R3 ;  /* 0x00000003000075a7 */ /* 0x0022a400080011ff */
[----:B--2---:R-:W-:Y:S05]  /*2ad0*/  @!P0 NANOSLEEP.SYNCS 0x989680 ;  /* 0x009896800000895d */ /* 0x004fea0003900000 */
[----:B------:R-:W2:Y:S02]  /*2ae0*/  @!P0 SYNCS.PHASECHK.TRANS64 P0, [R0+URZ], R3 ;  /* 0x00000003000085a7 */ /* 0x000ea400080010ff */
[----:B--2---:R-:W-:Y:S05]  /*2af0*/  @P0 EXIT ;  /* 0x000000000000094d */ /* 0x004fea0003800000 */
[----:B------:R-:W-:Y:S05]  /*2b00*/  BRA `(.L_x_46) ;  /* 0xfffffffc00ec7947 */ /* 0x000fea000383ffff */
.L_x_22:
[----:B------:R-:W-:-:S04]  /*2b10*/  UISETP.NE.AND UP0, UPT, UR47, URZ, UPT ;  /* 0x000000ff2f00728c */ /* 0x000fc8000bf05270 */
[----:B------:R-:W-:-:S09]  /*2b20*/  UISETP.NE.OR UP0, UPT, UR18, 0x1, UP0 ;  /* 0x000000011200788c */ /* 0x000fd20008705670 */
[----:B------:R-:W-:Y:S05]  /*2b30*/  BRA.U UP0, `(.L_x_47) ;  /* 0x0000000500487547 */ /* 0x000fea000b800000 */
[----:B------:R-:W-:Y:S01]  /*2b40*/  ISETP.GE.U32.AND P2, PT, R0, 0x4, PT ;  /* 0x000000040000780c */ /* 0x000fe20003f46070 */
[----:B------:R-:W-:Y:S01]  /*2b50*/  IMAD.MOV.U32 R12, RZ, RZ, 0x1 ;  /* 0x00000001ff0c7424 */ /* 0x000fe200078e00ff */
[----:B------:R-:W-:Y:S02]  /*2b60*/  CS2R R10, SRZ ;  /* 0x00000000000a7805 */ /* 0x000fe4000001ff00 */
[----:B------:R-:W-:Y:S01]  /*2b70*/  CS2R R8, SRZ ;  /* 0x0000000000087805 */ /* 0x000fe2000001ff00 */
[----:B------:R-:W-:Y:S01]  /*2b80*/  UMOV UR6, 0x400 ;  /* 0x0000040000067882 */ /* 0x000fe20000000000 */
[----:B------:R-:W-:Y:S01]  /*2b90*/  UMOV UR5, URZ ;  /* 0x000000ff00057c82 */ /* 0x000fe20008000000 */
[----:B------:R-:W-:-:S12]  /*2ba0*/  ULEA UR6, UR47, UR6, 0x18 ;  /* 0x000000062f067291 */ /* 0x000fd8000f8ec0ff */
.L_x_51:
[----:B------:R-:W-:Y:S02]  /*2bb0*/  LEA R2, R8, UR6, 0x3 ;  /* 0x0000000608027c11 */ /* 0x000fe4000f8e18ff */
[----:B------:R-:W-:-:S03]  /*2bc0*/  SHF.L.U32 R5, R9, 0x1f, RZ ;  /* 0x0000001f09057819 */ /* 0x000fc600000006ff */
[----:B------:R-:W-:Y:S01]  /*2bd0*/  VIADD R4, R2, 0xc0 ;  /* 0x000000c002047836 */ /* 0x000fe20000000000 */
[----:B------:R-:W2:Y:S02]  /*2be0*/  SYNCS.PHASECHK.TRANS64.TRYWAIT P0, [R2+URZ+0xb0], R5 ;  /* 0x0000b005020075a7 */ /* 0x000ea400080011ff */
[----:B--2---:R-:W-:Y:S05]  /*2bf0*/  @!P0 BRA `(.L_x_48) ;  /* 0x0000009000788947 */ /* 0x004fea0003800000 */
.L_x_153:
[----:B------:R-:W-:Y:S01]  /*2c00*/  ULEA UR4, UR5, UR6, 0x3 ;  /* 0x0000000605047291 */ /* 0x000fe2000f8e18ff */
[----:B------:R-:W-:Y:S02]  /*2c10*/  PRMT R4, RZ, 0x654, R4 ;  /* 0x00000654ff047816 */ /* 0x000fe40000000004 */
[----:B--2---:R-:W-:Y:S01]  /*2c20*/  SHF.L.U32 R5, R12, 0x1f, RZ ;  /* 0x0000001f0c057819 */ /* 0x004fe200000006ff */
[----:B------:R-:W-:Y:S01]  /*2c30*/  UIADD3 UR7, UPT, UPT, UR4, 0x70, URZ ;  /* 0x0000007004077890 */ /* 0x000fe2000fffe0ff */
[----:B------:R2:W-:Y:S05]  /*2c40*/  SYNCS.ARRIVE.TRANS64.RED.A1T0 RZ, [R4+URZ], RZ ;  /* 0x000000ff04ff79a7 */ /* 0x0005ea00081004ff */
[----:B------:R-:W-:Y:S01]  /*2c50*/  IMAD.U32 R7, RZ, RZ, UR7 ;  /* 0x00000007ff077e24 */ /* 0x000fe2000f8e00ff */
[----:B------:R-:W3:Y:S04]  /*2c60*/  SYNCS.PHASECHK.TRANS64.TRYWAIT P0, [UR4+0x80], R5 ;  /* 0x00008005ff0075a7 */ /* 0x000ee80008001104 */
[----:B------:R-:W-:Y:S01]  /*2c70*/  PRMT R6, R0, 0x654, R7 ;  /* 0x0000065400067816 */ /* 0x000fe20000000007 */
[----:B--2---:R-:W-:Y:S01]  /*2c80*/  @!P2 IMAD.MOV.U32 R4, RZ, RZ, 0x10 ;  /* 0x00000010ff04a424 */ /* 0x004fe200078e00ff */
[----:B---3--:R-:W-:Y:S06]  /*2c90*/  @!P0 BRA `(.L_x_49) ;  /* 0x0000009000648947 */ /* 0x008fec0003800000 */
.L_x_155:
[----:B------:R-:W-:Y:S01]  /*2ca0*/  ULEA UR8, UR5, UR6, 0x4 ;  /* 0x0000000605087291 */ /* 0x000fe2000f8e20ff */
[----:B------:R-:W-:Y:S01]  /*2cb0*/  SEL R3, R6, R3, !P2 ;  /* 0x0000000306037207 */ /* 0x000fe20005000000 */
[----:B------:R-:W-:Y:S01]  /*2cc0*/  UIADD3 UR9, UPT, UPT, UR4, 0x70, URZ ;  /* 0x0000007004097890 */ /* 0x000fe2000fffe0ff */
[----:B--2---:R-:W-:Y:S01]  /*2cd0*/  LEA R2, R11, UR6, 0x3 ;  /* 0x000000060b027c11 */ /* 0x004fe2000f8e18ff */
[----:B------:R-:W-:Y:S01]  /*2ce0*/  UIADD3 UR8, UPT, UPT, UR8, 0xe0, URZ ;  /* 0x000000e008087890 */ /* 0x000fe2000fffe0ff */
[----:B------:R-:W-:Y:S01]  /*2cf0*/  SHF.L.U32 R5, R10, 0x1f, RZ ;  /* 0x0000001f0a057819 */ /* 0x000fe200000006ff */
[----:B------:R2:W-:Y:S01]  /*2d00*/  @!P2 SYNCS.ARRIVE.TRANS64.RED RZ, [R3+URZ], R4 ;  /* 0x0000000403ffa9a7 */ /* 0x0005e200080004ff */
[----:B------:R-:W-:Y:S01]  /*2d10*/  UIADD3 UR4, UPT, UPT, UR5, 0x1, URZ ;  /* 0x0000000105047890 */ /* 0x000fe2000fffe0ff */
[----:B------:R-:W-:-:S03]  /*2d20*/  VIADD R8, R8, 0x1 ;  /* 0x0000000108087836 */ /* 0x000fc60000000000 */
[----:B------:R-:W-:Y:S02]  /*2d30*/  UISETP.NE.AND UP0, UPT, UR4, 0x2, UPT ;  /* 0x000000020400788c */ /* 0x000fe4000bf05270 */
[----:B------:R-:W-:Y:S06]  /*2d40*/  UGETNEXTWORKID.BROADCAST [UR8], [UR9] ;  /* 0x00000000080073ca */ /* 0x000fec0008000100 */
[----:B------:R-:W-:Y:S01]  /*2d50*/  USEL UR7, URZ, 0x1, UP0 ;  /* 0x00000001ff077887 */ /* 0x000fe20008000000 */
[----:B------:R-:W-:Y:S01]  /*2d60*/  ISETP.NE.AND P0, PT, R8, 0x2, PT ;  /* 0x000000020800780c */ /* 0x000fe20003f05270 */
[----:B------:R-:W-:Y:S01]  /*2d70*/  USEL UR5, UR4, URZ, UP0 ;  /* 0x000000ff04057287 */ /* 0x000fe20008000000 */
[----:B------:R-:W3:Y:S03]  /*2d80*/  SYNCS.PHASECHK.TRANS64.TRYWAIT P1, [R2+URZ+0x70], R5 ;  /* 0x00007005020075a7 */ /* 0x000ee600080211ff */
[----:B------:R-:W-:Y:S01]  /*2d90*/  LOP3.LUT R12, R12, UR7, RZ, 0x3c, !PT ;  /* 0x000000070c0c7c12 */ /* 0x000fe2000f8e3cff */
[----:B--23--:R-:W-:Y:S07]  /*2da0*/  @!P1 BRA `(.L_x_50) ;  /* 0x0000009000389947 */ /* 0x00cfee0003800000 */
.L_x_156:
[C---:B------:R-:W-:Y:S01]  /*2db0*/  LEA R4, R11.reuse, UR6, 0x4 ;  /* 0x000000060b047c11 */ /* 0x040fe2000f8e20ff */
[----:B--2---:R-:W-:Y:S01]  /*2dc0*/  VIADD R2, R2, 0x80 ;  /* 0x0000008002027836 */ /* 0x004fe20000000000 */
[----:B------:R-:W-:Y:S01]  /*2dd0*/  SEL R8, R8, RZ, P0 ;  /* 0x000000ff08087207 */ /* 0x000fe20000000000 */
[----:B------:R-:W-:-:S03]  /*2de0*/  VIADD R11, R11, 0x1 ;  /* 0x000000010b0b7836 */ /* 0x000fc60000000000 */
[----:B------:R-:W2:Y:S01]  /*2df0*/  LDS.128 R4, [R4+0xe0] ;  /* 0x0000e00004047984 */ /* 0x000ea20000000c00 */
[----:B------:R-:W-:Y:S02]  /*2e00*/  PRMT R2, RZ, 0x654, R2 ;  /* 0x00000654ff027816 */ /* 0x000fe40000000002 */
[C---:B------:R-:W-:Y:S01]  /*2e10*/  ISETP.NE.AND P1, PT, R11.reuse, 0x2, PT ;  /* 0x000000020b00780c */ /* 0x040fe20003f25270 */
[----:B------:R-:W-:Y:S01]  /*2e20*/  @!PT LDS RZ, [RZ] ;  /* 0x00000000fffff984 */ /* 0x000fe20000000800 */
[----:B------:R-:W-:Y:S01]  /*2e30*/  @!PT LDS RZ, [RZ] ;  /* 0x00000000fffff984 */ /* 0x000fe20000000800 */
[----:B------:R-:W-:Y:S01]  /*2e40*/  @!PT LDS RZ, [RZ] ;  /* 0x00000000fffff984 */ /* 0x000fe20000000800 */
[----:B------:R-:W-:Y:S01]  /*2e50*/  @!PT LDS RZ, [RZ] ;  /* 0x00000000fffff984 */ /* 0x000fe20000000800 */
[----:B------:R3:W-:Y:S06]  /*2e60*/  MEMBAR.ALL.CTA ;  /* 0x0000000000007992 */ /* 0x0007ec0000008000 */
[----:B---3--:R-:W3:Y:S01]  /*2e70*/  FENCE.VIEW.ASYNC.S ;  /* 0x00000000000073c6 */ /* 0x008ee20000000000 */
[----:B------:R-:W-:Y:S01]  /*2e80*/  SEL R11, R11, RZ, P1 ;  /* 0x000000ff0b0b7207 */ /* 0x000fe20000800000 */
[----:B---3--:R3:W-:Y:S01]  /*2e90*/  SYNCS.ARRIVE.TRANS64.RED.A1T0 RZ, [R2+URZ], RZ ;  /* 0x000000ff02ff79a7 */ /* 0x0087e200081004ff */
[----:B--2---:R-:W-:-:S02]  /*2ea0*/  LOP3.LUT P3, RZ, R6, 0x1, RZ, 0xc0, !PT ;  /* 0x0000000106ff7812 */ /* 0x004fc4000786c0ff */
[----:B------:R-:W-:-:S04]  /*2eb0*/  SEL R5, RZ, 0x1, P1 ;  /* 0x00000001ff057807 */ /* 0x000fc80000800000 */
[----:B------:R-:W-:Y:S02]  /*2ec0*/  LOP3.LUT R10, R10, R5, RZ, 0x3c, !PT ;  /* 0x000000050a0a7212 */ /* 0x000fe400078e3cff */
[----:B---3--:R-:W-:-:S04]  /*2ed0*/  SEL R2, RZ, 0x1, P0 ;  /* 0x00000001ff027807 */ /* 0x008fc80000000000 */
[----:B------:R-:W-:Y:S01]  /*2ee0*/  LOP3.LUT R9, R9, R2, RZ, 0x3c, !PT ;  /* 0x0000000209097212 */ /* 0x000fe200078e3cff */
[----:B------:R-:W-:Y:S06]  /*2ef0*/  @P3 BRA `(.L_x_51) ;  /* 0xfffffffc002c3947 */ /* 0x000fec000383ffff */
[----:B------:R-:W-:Y:S01]  /*2f00*/  ULEA UR4, UR5, UR6, 0x3 ;  /* 0x0000000605047291 */ /* 0x000fe2000f8e18ff */
[----:B------:R-:W-:-:S08]  /*2f10*/  SHF.L.U32 R3, R12, 0x1f, RZ ;  /* 0x0000001f0c037819 */ /* 0x000fd000000006ff */
[----:B------:R-:W2:Y:S02]  /*2f20*/  SYNCS.PHASECHK.TRANS64 P0, [UR4+0x80], R3 ;  /* 0x00008003ff0075a7 */ /* 0x000ea40008001004 */
[----:B--2---:R-:W-:Y:S05]  /*2f30*/  @P0 BRA `(.L_x_52) ;  /* 0x0000000000080947 */ /* 0x004fea0003800000 */
[----:B------:R-:W2:Y:S02]  /*2f40*/  SYNCS.PHASECHK.TRANS64.TRYWAIT P0, [UR4+0x80], R3 ;  /* 0x00008003ff0075a7 */ /* 0x000ea40008001104 */
[----:B--2---:R-:W-:Y:S05]  /*2f50*/  @!P0 BRA `(.L_x_53) ;  /* 0x0000008c00e08947 */ /* 0x004fea0003800000 */
.L_x_52:
[----:B------:R-:W-:-:S04]  /*2f60*/  UIADD3 UR7, UPT, UPT, UR5, 0x1, URZ ;  /* 0x0000000105077890 */ /* 0x000fc8000fffe0ff */
[----:B------:R-:W-:-:S04]  /*2f70*/  UISETP.NE.AND UP0, UPT, UR7, 0x2, UPT ;  /* 0x000000020700788c */ /* 0x000fc8000bf05270 */
[----:B------:R-:W-:Y:S02]  /*2f80*/  USEL UR8, URZ, 0x1, UP0 ;  /* 0x00000001ff087887 */ /* 0x000fe40008000000 */
[----:B------:R-:W-:-:S04]  /*2f90*/  USEL UR7, UR7, URZ, UP0 ;  /* 0x000000ff07077287 */ /* 0x000fc80008000000 */
[----:B------:R-:W-:Y:S01]  /*2fa0*/  ULEA UR7, UR7, UR6, 0x3 ;  /* 0x0000000607077291 */ /* 0x000fe2000f8e18ff */
[----:B--2---:R-:W-:-:S04]  /*2fb0*/  LOP3.LUT R3, R12, UR8, RZ, 0x3c, !PT ;  /* 0x000000080c037c12 */ /* 0x004fc8000f8e3cff */
[----:B------:R-:W-:-:S04]  /*2fc0*/  SHF.L.U32 R0, R3, 0x1f, RZ ;  /* 0x0000001f03007819 */ /* 0x000fc800000006ff */
[----:B------:R-:W2:Y:S02]  /*2fd0*/  SYNCS.PHASECHK.TRANS64 P0, [UR7+0x80], R0 ;  /* 0x00008000ff0075a7 */ /* 0x000ea40008001007 */
[----:B-12---:R-:W-:Y:S05]  /*2fe0*/  @P0 EXIT ;  /* 0x000000000000094d */ /* 0x006fea0003800000 */
[----:B------:R-:W-:Y:S02]  /*2ff0*/  SHF.L.U32 R3, R3, 0x1f, RZ ;  /* 0x0000001f03037819 */ /* 0x000fe400000006ff */
[----:B------:R-:W-:-:S07]  /*3000*/  MOV R0, UR7 ;  /* 0x0000000700007c02 */ /* 0x000fce0008000f00 */
.L_x_54:
[----:B-1----:R1:W2:Y:S02]  /*3010*/  SYNCS.PHASECHK.TRANS64.TRYWAIT P0, [R0+URZ+0x80], R3 ;  /* 0x00008003000075a7 */ /* 0x0022a400080011ff */
[----:B--2---:R-:W-:Y:S05]  /*3020*/  @!P0 NANOSLEEP.SYNCS 0x989680 ;  /* 0x009896800000895d */ /* 0x004fea0003900000 */
[----:B------:R-:W2:Y:S02]  /*3030*/  @!P0 SYNCS.PHASECHK.TRANS64 P0, [R0+URZ+0x80], R3 ;  /* 0x00008003000085a7 */ /* 0x000ea400080010ff */
[----:B--2---:R-:W-:Y:S05]  /*3040*/  @P0 EXIT ;  /* 0x000000000000094d */ /* 0x004fea0003800000 */
[----:B------:R-:W-:Y:S05]  /*3050*/  BRA `(.L_x_54) ;  /* 0xfffffffc00ec7947 */ /* 0x000fea000383ffff */
.L_x_47:
[----:B------:R-:W-:Y:S05]  /*3060*/  BRA.U UP5, `(.L_x_55) ;  /* 0x0000001505007547 */ /* 0x000fea000b800000 */
[----:B------:R-:W-:Y:S01]  /*3070*/  UMOV UR4, 0x40 ;  /* 0x0000004000047882 */ /* 0x000fe20000000000 */
[----:B------:R-:W-:Y:S01]  /*3080*/  NOP ;  /* 0x0000000000007918 */ /* 0x000fe20000000000 */
[----:B------:R-:W-:Y:S01]  /*3090*/  ULEA UR5, UR47, UR4, 0x18 ;  /* 0x000000042f057291 */ /* 0x000fe2000f8ec0ff */
[----:B------:R-:W-:Y:S02]  /*30a0*/  UMOV UR6, 0x400 ;  /* 0x0000040000067882 */ /* 0x000fe40000000000 */
[----:B------:R-:W-:-:S06]  /*30b0*/  ULEA UR6, UR47, UR6, 0x18 ;  /* 0x000000062f067291 */ /* 0x000fcc000f8ec0ff */
[----:B------:R-:W2:Y:S02]  /*30c0*/  LDS.U8 R0, [UR5+0x1c] ;  /* 0x00001c05ff007984 */ /* 0x000ea40008000000 */
[----:B--2---:R-:W-:-:S13]  /*30d0*/  ISETP.NE.AND P0, PT, R0, RZ, PT ;  /* 0x000000ff0000720c */ /* 0x004fda0003f05270 */
[----:B------:R-:W-:Y:S05]  /*30e0*/  @P0 BRA `(.L_x_56) ;  /* 0x0000000400080947 */ /* 0x000fea0003800000 */
[----:B------:R-:W-:Y:S02]  /*30f0*/  UISETP.NE.U32.AND UP1, UPT, UR68, 0x1, UPT ;  /* 0x000000014400788c */ /* 0x000fe4000bf25070 */
[----:B------:R-:W-:-:S07]  /*3100*/  UIADD3 UR7, UPT, UPT, UR5, 0x8, URZ ;  /* 0x0000000805077890 */ /* 0x000fce000fffe0ff */
[----:B------:R-:W-:Y:S05]  /*3110*/  BRA.U !UP1, `(.L_x_57) ;  /* 0x00000001099c7547 */ /* 0x000fea000b800000 */
[----:B------:R-:W-:Y:S01]  /*3120*/  ELECT P0, URZ, PT ;  /* 0x0000000000ff782f */ /* 0x000fe20003800000 */
[----:B------:R-:W-:-:S12]  /*3130*/  BSSY B0, `(.L_x_57) ;  /* 0x0000025000007945 */ /* 0x000fd80003800000 */
[----:B------:R-:W-:Y:S05]  /*3140*/  @!P0 BRA `(.L_x_58) ;  /* 0x00000000008c8947 */ /* 0x000fea0003800000 */
[----:B------:R-:W-:-:S05]  /*3150*/  UMOV UR4, 0x10 ;  /* 0x0000001000047882 */ /* 0x000fca0000000000 */
[----:B------:R-:W-:Y:S04]  /*3160*/  DEPBAR.LE SB2, 0x36 ;  /* 0x0000ad800000791a */ /* 0x000fe80000000000 */
[----:B------:R-:W2:Y:S02]  /*3170*/  UTCATOMSWS.2CTA.FIND_AND_SET.ALIGN UP0, UR4, UR4 ;  /* 0x00000004000475e3 */ /* 0x000ea40008200800 */
[----:B--2---:R-:W-:Y:S01]  /*3180*/  MOV R11, UR4 ;  /* 0x00000004000b7c02 */ /* 0x004fe20008000f00 */
[----:B------:R-:W-:Y:S06]  /*3190*/  BRA.U UP0, `(.L_x_59) ;  /* 0x0000000100187547 */ /* 0x000fec000b800000 */
.L_x_60:
[----:B------:R-:W-:Y:S05]  /*31a0*/  NANOSLEEP 0x64 ;  /* 0x000000640000795d */ /* 0x000fea0003800000 */
[----:B------:R-:W-:-:S05]  /*31b0*/  UMOV UR4, 0x10 ;  /* 0x0000001000047882 */ /* 0x000fca0000000000 */
[----:B------:R-:W-:Y:S04]  /*31c0*/  DEPBAR.LE SB2, 0x36 ;  /* 0x0000ad800000791a */ /* 0x000fe80000000000 */
[----:B------:R-:W2:Y:S02]  /*31d0*/  UTCATOMSWS.2CTA.FIND_AND_SET.ALIGN UP0, UR4, UR4 ;  /* 0x00000004000475e3 */ /* 0x000ea40008200800 */
[----:B--2---:R-:W-:Y:S01]  /*31e0*/  MOV R11, UR4 ;  /* 0x00000004000b7c02 */ /* 0x004fe20008000f00 */
[----:B------:R-:W-:Y:S05]  /*31f0*/  BRA.U !UP0, `(.L_x_60) ;  /* 0xfffffffd08e87547 */ /* 0x000fea000b83ffff */
.L_x_59:
[----:B------:R-:W2:Y:S01]  /*3200*/  LDS R7, [UR5+0x10] ;  /* 0x00001005ff077984 */ /* 0x000ea20008000800 */
[----:B------:R-:W-:Y:S01]  /*3210*/  IMAD.U32 R5, RZ, RZ, UR6 ;  /* 0x00000006ff057e24 */ /* 0x000fe2000f8e00ff */
[----:B------:R-:W-:-:S03]  /*3220*/  MOV R4, UR69 ;  /* 0x0000004500047c02 */ /* 0x000fc60008000f00 */
[----:B------:R-:W-:Y:S01]  /*3230*/  VIADD R5, R5, 0x100 ;  /* 0x0000010005057836 */ /* 0x000fe20000000000 */
[----:B--2---:R-:W-:-:S04]  /*3240*/  SHF.L.U32 R7, R7, 0x1f, RZ ;  /* 0x0000001f07077819 */ /* 0x004fc800000006ff */
[----:B------:R-:W2:Y:S02]  /*3250*/  SYNCS.PHASECHK.TRANS64.TRYWAIT P0, [UR5+0x8], R7 ;  /* 0x00000807ff0075a7 */ /* 0x000ea40008001105 */
[----:B--2---:R-:W-:Y:S05]  /*3260*/  @P0 BRA `(.L_x_61) ;  /* 0x0000000000080947 */ /* 0x004fea0003800000 */
[----:B------:R-:W2:Y:S02]  /*3270*/  SYNCS.PHASECHK.TRANS64.TRYWAIT P0, [UR5+0x8], R7 ;  /* 0x00000807ff0075a7 */ /* 0x000ea40008001105 */
[----:B--2---:R-:W-:Y:S05]  /*3280*/  @!P0 BRA `(.L_x_62) ;  /* 0x0000008c002c8947 */ /* 0x004fea0003800000 */
.L_x_61:
[----:B--2---:R-:W-:Y:S01]  /*3290*/  HFMA2 R0, -RZ, RZ, 0, 5.9604644775390625e-08 ;  /* 0x00000001ff007431 */ /* 0x004fe200000001ff */
[----:B------:R-:W-:Y:S01]  /*32a0*/  UPRMT UR4, UR69, 0x654, UR7 ;  /* 0x0000065445047896 */ /* 0x000fe20008000007 */
[----:B------:R-:W-:Y:S01]  /*32b0*/  IMAD.MOV.U32 R8, RZ, RZ, 0xffff ;  /* 0x0000ffffff087424 */ /* 0x000fe200078e00ff */
[----:B------:R-:W-:Y:S01]  /*32c0*/  PRMT R4, R4, 0x654, R5 ;  /* 0x0000065404047816 */ /* 0x000fe20000000005 */
[----:B------:R-:W-:Y:S02]  /*32d0*/  IMAD.MOV.U32 R6, RZ, RZ, 0x4 ;  /* 0x00000004ff067424 */ /* 0x000fe400078e00ff */
[----:B------:R-:W-:Y:S01]  /*32e0*/  IMAD.SHL.U32 R9, R11, 0x20, RZ ;  /* 0x000000200b097824 */ /* 0x000fe200078e00ff */
[----:B------:R-:W-:Y:S02]  /*32f0*/  MOV R5, UR4 ;  /* 0x0000000400057c02 */ /* 0x000fe40008000f00 */
[-C--:B------:R-:W-:Y:S01]  /*3300*/  SHF.L.U32 R8, R8, R11.reuse, RZ ;  /* 0x0000000b08087219 */ /* 0x080fe200000006ff */
[----:B------:R2:W-:Y:S01]  /*3310*/  SYNCS.ARRIVE.TRANS64.RED RZ, [UR4], R6 ;  /* 0x00000006ffff79a7 */ /* 0x0005e20008000404 */
[----:B------:R-:W-:Y:S01]  /*3320*/  SHF.L.U32 R7, R0, R11, RZ ;  /* 0x0000000b00077219 */ /* 0x000fe200000006ff */
[----:B------:R2:W-:Y:S04]  /*3330*/  STS [UR6+0x100], R9 ;  /* 0x00010009ff007988 */ /* 0x0005e80008000806 */
[----:B------:R2:W-:Y:S04]  /*3340*/  STAS [R4.64], R11 ;  /* 0x0000000b04007dbd */ /* 0x0005e8000c0008ff */
[----:B------:R2:W-:Y:S04]  /*3350*/  ATOMS.OR RZ, [UR5+0x14], R8 ;  /* 0x00001408ffff798c */ /* 0x0005e8000b000005 */
[----:B------:R2:W-:Y:S04]  /*3360*/  ATOMS.OR RZ, [UR5+0x18], R7 ;  /* 0x00001807ffff798c */ /* 0x0005e8000b000005 */
[----:B------:R2:W-:Y:S02]  /*3370*/  ATOMS.XOR RZ, [UR5+0x10], R0 ;  /* 0x00001000ffff798c */ /* 0x0005e4000b800005 */
.L_x_58:
[----:B-1----:R-:W-:Y:S05]  /*3380*/  BSYNC B0 ;  /* 0x0000000000007941 */ /* 0x002fea0003800000 */
.L_x_57:
[----:B------:R-:W-:Y:S05]  /*3390*/  BRA.U UP1, `(.L_x_63) ;  /* 0x00000001016c7547 */ /* 0x000fea000b800000 */
[----:B------:R-:W-:-:S03]  /*33a0*/  UMOV UR4, 0xffffffff ;  /* 0xffffffff00047882 */ /* 0x000fc60000000000 */
[----:B------:R-:W-:Y:S05]  /*33b0*/  BRA.DIV UR4, `(.L_x_64) ;  /* 0x0000008a04f87947 */ /* 0x000fea000b800000 */
[----:B------:R-:W-:-:S13]  /*33c0*/  ELECT P6, URZ, PT ;  /* 0x0000000000ff782f */ /* 0x000fda00038c0000 */
.L_x_160:
[----:B------:R-:W-:Y:S05]  /*33d0*/  @!P6 BRA `(.L_x_63) ;  /* 0x00000000005ce947 */ /* 0x000fea0003800000 */
[----:B--2---:R-:W2:Y:S02]  /*33e0*/  LDS R5, [UR5+0x10] ;  /* 0x00001005ff057984 */ /* 0x004ea40008000800 */
[----:B--2---:R-:W-:-:S04]  /*33f0*/  SHF.L.U32 R5, R5, 0x1f, RZ ;  /* 0x0000001f05057819 */ /* 0x004fc800000006ff */
[----:B------:R-:W2:Y:S02]  /*3400*/  SYNCS.PHASECHK.TRANS64.TRYWAIT P0, [UR5+0x8], R5 ;  /* 0x00000805ff0075a7 */ /* 0x000ea40008001105 */
[----:B--2---:R-:W-:Y:S05]  /*3410*/  @P0 BRA `(.L_x_65) ;  /* 0x0000000000080947 */ /* 0x004fea0003800000 */
[----:B------:R-:W2:Y:S02]  /*3420*/  SYNCS.PHASECHK.TRANS64.TRYWAIT P0, [UR5+0x8], R5 ;  /* 0x00000805ff0075a7 */ /* 0x000ea40008001105 */
[----:B--2---:R-:W-:Y:S05]  /*3430*/  @!P0 BRA `(.L_x_66) ;  /* 0x0000008800f88947 */ /* 0x004fea0003800000 */
.L_x_65:
[----:B------:R-:W3:Y:S01]  /*3440*/  LDS R7, [UR6+0x100] ;  /* 0x00010006ff077984 */ /* 0x000ee20008000800 */
[----:B--2---:R-:W-:Y:S02]  /*3450*/  HFMA2 R0, -RZ, RZ, 0, 5.9604644775390625e-08 ;  /* 0x00000001ff007431 */ /* 0x004fe400000001ff */
[----:B------:R-:W-:Y:S01]  /*3460*/  IMAD.MOV.U32 R4, RZ, RZ, 0xffff ;  /* 0x0000ffffff047424 */ /* 0x000fe200078e00ff */
[----:B------:R-:W-:Y:S01]  /*3470*/  UPRMT UR4, UR69, 0x654, UR7 ;  /* 0x0000065445047896 */ /* 0x000fe20008000007 */
[----:B---3--:R-:W-:-:S03]  /*3480*/  IMAD.SHL.U32 R5, R7, 0x20, RZ ;  /* 0x0000002007057824 */ /* 0x008fc600078e00ff */
[-C--:B------:R-:W-:Y:S02]  /*3490*/  SHF.L.U32 R4, R4, R7.reuse, RZ ;  /* 0x0000000704047219 */ /* 0x080fe400000006ff */
[----:B------:R-:W-:Y:S01]  /*34a0*/  SHF.L.U32 R7, R0, R7, RZ ;  /* 0x0000000700077219 */ /* 0x000fe200000006ff */
[----:B------:R3:W-:Y:S04]  /*34b0*/  STS [UR6+0x100], R5 ;  /* 0x00010005ff007988 */ /* 0x0007e80008000806 */
[----:B------:R3:W-:Y:S04]  /*34c0*/  ATOMS.OR RZ, [UR5+0x14], R4 ;  /* 0x00001404ffff798c */ /* 0x0007e8000b000005 */
[----:B------:R3:W-:Y:S01]  /*34d0*/  ATOMS.OR RZ, [UR5+0x18], R7 ;  /* 0x00001807ffff798c */ /* 0x0007e2000b000005 */
[----:B------:R-:W-:Y:S03]  /*34e0*/  SYNCS.ARRIVE.TRANS64.RED.A1T0 RZ, [UR4], RZ ;  /* 0x000000ffffff79a7 */ /* 0x000fe60008100404 */
[----:B------:R3:W-:Y:S01]  /*34f0*/  ATOMS.XOR RZ, [UR5+0x10], R0 ;  /* 0x00001000ffff798c */ /* 0x0007e2000b800005 */
[----:B------:R-:W-:Y:S05]  /*3500*/  BRA `(.L_x_63) ;  /* 0x0000000000107947 */ /* 0x000fea0003800000 */
.L_x_56:
[----:B------:R-:W-:Y:S02]  /*3510*/  MOV R0, 0xffffffff ;  /* 0xffffffff00007802 */ /* 0x000fe40000000f00 */
[----:B------:R-:W-:-:S03]  /*3520*/  MOV R4, 0x3550 ;  /* 0x0000355000047802 */ /* 0x000fc60000000f00 */
[----:B------:R2:W-:Y:S04]  /*3530*/  STS [UR6+0x100], R0 ;  /* 0x00010000ff007988 */ /* 0x0005e80008000806 */
[----:B-12--5:R-:W-:Y:S05]  /*3540*/  CALL.REL.NOINC `($__internal_1_$__cuda_sm10x_tcgen05_guardrail_trap_phase_invalid_during_alloc) ;  /* 0x00000090009c7944 */ /* 0x026fea0003c00000 */
.L_x_63:
[----:B------:R-:W-:Y:S05]  /*3550*/  WARPSYNC.ALL ;  /* 0x0000000000007948 */ /* 0x000fea0003800000 */
[----:B------:R-:W4:Y:S01]  /*3560*/  S2UR UR4, SR_CgaCtaId ;  /* 0x00000000000479c3 */ /* 0x000f220000008800 */
[----:B------:R-:W-:Y:S01]  /*3570*/  UMOV UR41, 0x400 ;  /* 0x0000040000297882 */ /* 0x000fe20000000000 */
[----:B------:R-:W-:-:S06]  /*3580*/  NOP ;  /* 0x0000000000007918 */ /* 0x000fcc0000000000 */
[----:B------:R-:W-:Y:S06]  /*3590*/  BAR.ARV 0x6, 0xa0 ;  /* 0x0182800000007b1d */ /* 0x000fec0000002000 */
[----:B------:R-:W1:Y:S01]  /*35a0*/  LDCU UR6, c[0x0][0x38c] ;  /* 0x00007180ff0677ac */ /* 0x000e620008000800 */
[----:B------:R-:W-:Y:S01]  /*35b0*/  LOP3.LUT R3, R3, 0xffff, RZ, 0xc0, !PT ;  /* 0x0000ffff03037812 */ /* 0x000fe200078ec0ff */
[----:B--2---:R-:W-:Y:S01]  /*35c0*/  IMAD.MOV.U32 R9, RZ, RZ, 0x1 ;  /* 0x00000001ff097424 */ /* 0x004fe200078e00ff */
[----:B------:R-:W-:Y:S01]  /*35d0*/  LOP3.LUT R2, R2, 0xffff, RZ, 0xc0, !PT ;  /* 0x0000ffff02027812 */ /* 0x000fe200078ec0ff */
[----:B------:R-:W-:Y:S01]  /*35e0*/  IMAD.MOV.U32 R8, RZ, RZ, RZ ;  /* 0x000000ffff087224 */ /* 0x000fe200078e00ff */
[----:B------:R-:W-:Y:S01]  /*35f0*/  R2UR UR43, R3 ;  /* 0x00000000032b72ca */ /* 0x000fe200000e0000 */
[----:B------:R-:W-:Y:S01]  /*3600*/  UMOV UR47, URZ ;  /* 0x000000ff002f7c82 */ /* 0x000fe20008000000 */
[----:B------:R-:W-:-:S02]  /*3610*/  R2UR UR65, R2 ;  /* 0x00000000024172ca */ /* 0x000fc400000e0000 */
[----:B------:R-:W-:Y:S01]  /*3620*/  CS2R R2, SRZ ;  /* 0x0000000000027805 */ /* 0x000fe2000001ff00 */
[----:B------:R-:W-:Y:S01]  /*3630*/  UMOV UR38, URZ ;  /* 0x000000ff00267c82 */ /* 0x000fe20008000000 */
[----:B----4-:R-:W-:Y:S01]  /*3640*/  ULEA UR41, UR4, UR41, 0x18 ;  /* 0x0000002904297291 */ /* 0x010fe2000f8ec0ff */
[----:B------:R-:W-:Y:S01]  /*3650*/  UMOV UR37, URZ ;  /* 0x000000ff00257c82 */ /* 0x000fe20008000000 */
[----:B------:R-:W-:Y:S02]  /*3660*/  UISETP.NE.AND UP3, UPT, UR68, URZ, UPT ;  /* 0x000000ff4400728c */ /* 0x000fe4000bf65270 */
[----:B------:R-:W-:Y:S02]  /*3670*/  UIADD3 UR5, UPT, UPT, UR41, 0x10800, URZ ;  /* 0x0001080029057890 */ /* 0x000fe4000fffe0ff */
[----:B------:R-:W-:-:S03]  /*3680*/  UIADD3 UR4, UPT, UPT, UR41, 0x20800, URZ ;  /* 0x0002080029047890 */ /* 0x000fc6000fffe0ff */
[----:B---3--:R-:W2:Y:S01]  /*3690*/  LDS R0, [UR41+0x100] ;  /* 0x00010029ff007984 */ /* 0x008ea20008000800 */
[----:B-1----:R-:W-:Y:S02]  /*36a0*/  UIADD3 UR6, UPT, UPT, UR6, 0x7f, URZ ;  /* 0x0000007f06067890 */ /* 0x002fe4000fffe0ff */
[----:B------:R-:W-:Y:S02]  /*36b0*/  USHF.R.U32.HI UR5, URZ, 0x4, UR5 ;  /* 0x00000004ff057899 */ /* 0x000fe40008011605 */
[----:B------:R-:W-:Y:S02]  /*36c0*/  USHF.R.S32.HI UR64, URZ, 0x1f, UR6 ;  /* 0x0000001fff407899 */ /* 0x000fe40008011406 */
[----:B------:R-:W-:Y:S02]  /*36d0*/  USHF.R.U32.HI UR4, URZ, 0x4, UR4 ;  /* 0x00000004ff047899 */ /* 0x000fe40008011604 */
[----:B------:R-:W-:Y:S02]  /*36e0*/  ULEA.HI UR64, UR64, UR6, URZ, 0x7 ;  /* 0x0000000640407291 */ /* 0x000fe4000f8f38ff */
[----:B------:R-:W-:-:S02]  /*36f0*/  ULOP3.LUT UR5, UR5, 0x3fff, URZ, 0xc0, !UPT ;  /* 0x00003fff05057892 */ /* 0x000fc4000f8ec0ff */
[----:B------:R-:W-:Y:S02]  /*3700*/  USHF.R.S32.HI UR64, URZ, 0x7, UR64 ;  /* 0x00000007ff407899 */ /* 0x000fe40008011440 */
[----:B------:R-:W-:Y:S02]  /*3710*/  ULOP3.LUT UR45, UR4, 0x3fff, URZ, 0xc0, !UPT ;  /* 0x00003fff042d7892 */ /* 0x000fe4000f8ec0ff */
[----:B------:R-:W-:Y:S01]  /*3720*/  UISETP.LT.AND UP0, UPT, UR64, 0x1, UPT ;  /* 0x000000014000788c */ /* 0x000fe2000bf01270 */
[----:B------:R-:W-:Y:S01]  /*3730*/  UMOV UR62, 0x0 ;  /* 0x00000000003e7882 */ /* 0x000fe20000000000 */
        /* <DEDUP_REMOVED lines=9> */
[----:B------:R-:W-:-:S02]  /*37d0*/  ULOP3.LUT UR44, UR5, 0x10000, URZ, 0xfc, !UPT ;  /* 0x00010000052c7892 */ /* 0x000fc4000f8efcff */
[----:B------:R-:W-:Y:S02]  /*37e0*/  ULOP3.LUT UR45, UR45, 0x10000, URZ, 0xfc, !UPT ;  /* 0x000100002d2d7892 */ /* 0x000fe4000f8efcff */
[----:B------:R-:W-:Y:S01]  /*37f0*/  USEL UR66, UR64, 0x1, !UP0 ;  /* 0x0000000140427887 */ /* 0x000fe2000c000000 */
[----:B------:R-:W-:Y:S01]  /*3800*/  UMOV UR52, 0x0 ;  /* 0x0000000000347882 */ /* 0x000fe20000000000 */
[----:B------:R-:W-:Y:S01]  /*3810*/  UMOV UR53, 0x10400490 ;  /* 0x1040049000357882 */ /* 0x000fe20000000000 */
[----:B------:R-:W-:Y:S01]  /*3820*/  UMOV UR50, 0x0 ;  /* 0x0000000000327882 */ /* 0x000fe20000000000 */
[----:B------:R-:W-:Y:S01]  /*3830*/  UMOV UR51, 0x10400490 ;  /* 0x1040049000337882 */ /* 0x000fe20000000000 */
[----:B------:R-:W-:Y:S01]  /*3840*/  UMOV UR48, 0x0 ;  /* 0x0000000000307882 */ /* 0x000fe20000000000 */
[----:B--2---:R-:W-:Y:S01]  /*3850*/  R2UR UR67, R0 ;  /* 0x00000000004372ca */ /* 0x004fe200000e0000 */
[----:B------:R-:W-:-:S14]  /*3860*/  UMOV UR49, 0x10400490 ;  /* 0x1040049000317882 */ /* 0x000fdc0000000000 */
.L_x_74:
[C---:B------:R-:W-:Y:S02]  /*3870*/  LEA R0, R8.reuse, UR41, 0x3 ;  /* 0x0000002908007c11 */ /* 0x040fe4000f8e18ff */
[----:B------:R-:W-:Y:S02]  /*3880*/  SHF.L.U32 R5, R3, 0x1f, RZ ;  /* 0x0000001f03057819 */ /* 0x000fe400000006ff */
[----:B------:R-:W-:Y:S02]  /*3890*/  LEA R4, R8, UR41, 0x4 ;  /* 0x0000002908047c11 */ /* 0x000fe4000f8e20ff */
[----:B------:R-:W1:Y:S02]  /*38a0*/  SYNCS.PHASECHK.TRANS64.TRYWAIT P0, [R0+URZ+0x70], R5 ;  /* 0x00007005000075a7 */ /* 0x000e6400080011ff */
[----:B-1-3--:R-:W-:Y:S05]  /*38b0*/  @!P0 BRA `(.L_x_67) ;  /* 0x0000008400f08947 */ /* 0x00afea0003800000 */
.L_x_161:
[----:B-1----:R-:W1:Y:S01]  /*38c0*/  LDS.128 R4, [R4+0xe0] ;  /* 0x0000e00004047984 */ /* 0x002e620000000c00 */
[----:B------:R-:W-:Y:S02]  /*38d0*/  VIADD R0, R0, 0x80 ;  /* 0x0000008000007836 */ /* 0x000fe40000000000 */
[----:B------:R-:W-:Y:S01]  /*38e0*/  VIADD R8, R8, 0x1 ;  /* 0x0000000108087836 */ /* 0x000fe20000000000 */
[----:B------:R-:W-:Y:S01]  /*38f0*/  @!PT LDS RZ, [RZ] ;  /* 0x00000000fffff984 */ /* 0x000fe20000000800 */
[----:B------:R-:W-:Y:S01]  /*3900*/  @!PT LDS RZ, [RZ] ;  /* 0x00000000fffff984 */ /* 0x000fe20000000800 */
[----:B------:R-:W-:Y:S01]  /*3910*/  @!PT LDS RZ, [RZ] ;  /* 0x00000000fffff984 */ /* 0x000fe20000000800 */
[----:B------:R-:W-:Y:S01]  /*3920*/  @!PT LDS RZ, [RZ] ;  /* 0x00000000fffff984 */ /* 0x000fe20000000800 */
[----:B------:R2:W-:Y:S06]  /*3930*/  MEMBAR.ALL.CTA ;  /* 0x0000000000007992 */ /* 0x0005ec0000008000 */
[----:B--2---:R-:W2:Y:S01]  /*3940*/  FENCE.VIEW.ASYNC.S ;  /* 0x00000000000073c6 */ /* 0x004ea20000000000 */
[----:B------:R-:W-:-:S04]  /*3950*/  PRMT R0, RZ, 0x654, R0 ;  /* 0x00000654ff007816 */ /* 0x000fc80000000000 */
[----:B--2---:R2:W-:Y:S01]  /*3960*/  SYNCS.ARRIVE.TRANS64.RED.A1T0 RZ, [R0+URZ], RZ ;  /* 0x000000ff00ff79a7 */ /* 0x0045e200081004ff */
[----:B-1----:R-:W-:Y:S01]  /*3970*/  LOP3.LUT P1, RZ, R6, 0x1, RZ, 0xc0, !PT ;  /* 0x0000000106ff7812 */ /* 0x002fe2000782c0ff */
[----:B--2---:R-:W-:-:S12]  /*3980*/  BRA.U UP3, `(.L_x_68) ;  /* 0x0000000503587547 */ /* 0x004fd8000b800000 */
[----:B------:R-:W1:Y:S01]  /*3990*/  LDCU UR4, c[0x0][0x38c] ;  /* 0x00007180ff0477ac */ /* 0x000e620008000800 */
[----:B------:R-:W-:Y:S02]  /*39a0*/  PLOP3.LUT P2, PT, PT, PT, PT, 0x80, 0x8 ;  /* 0x000000000008781c */ /* 0x000fe40003f4f070 */
[----:B------:R-:W-:Y:S01]  /*39b0*/  SHF.L.U32 R5, R9, 0x1f, RZ ;  /* 0x0000001f09057819 */ /* 0x000fe200000006ff */
[----:B------:R-:W-:Y:S02]  /*39c0*/  ULEA UR46, UR47, UR41, 0x3 ;  /* 0x000000292f2e7291 */ /* 0x000fe4000f8e18ff */
[----:B------:R-:W-:Y:S02]  /*39d0*/  ULEA UR36, UR47, UR67, 0x8 ;  /* 0x000000432f247291 */ /* 0x000fe4000f8e40ff */
[----:B-1----:R-:W-:-:S06]  /*39e0*/  UISETP.GE.AND UP0, UPT, UR4, 0x1, UPT ;  /* 0x000000010400788c */ /* 0x002fcc000bf06270 */
[----:B------:R-:W-:-:S05]  /*39f0*/  PLOP3.LUT P0, PT, PT, PT, UP0, 0x80, 0x8 ;  /* 0x000000000008781c */ /* 0x000fca0003f0f008 */
[----:B------:R-:W-:-:S08]  /*3a00*/  @UP0 ULEA UR4, UR38, UR41, 0x3 ;  /* 0x0000002926040291 */ /* 0x000fd0000f8e18ff */
[----:B------:R-:W-:-:S04]  /*3a10*/  @P0 SHF.L.U32 R0, R2, 0x1f, RZ ;  /* 0x0000001f02000819 */ /* 0x000fc800000006ff */
[----:B------:R1:W2:Y:S01]  /*3a20*/  @P0 SYNCS.PHASECHK.TRANS64.TRYWAIT P2, [UR4], R0 ;  /* 0x00000000ff0005a7 */ /* 0x0002a20008041104 */
[----:B------:R-:W3:Y:S02]  /*3a30*/  SYNCS.PHASECHK.TRANS64.TRYWAIT P0, [UR46+0xa0], R5 ;  /* 0x0000a005ff0075a7 */ /* 0x000ee4000800112e */
[----:B-123--:R-:W-:Y:S05]  /*3a40*/  @!P0 BRA `(.L_x_69) ;  /* 0x0000008400a08947 */ /* 0x00efea0003800000 */
.L_x_163:
[----:B------:R-:W-:Y:S01]  /*3a50*/  UMOV UR42, UR37 ;  /* 0x00000025002a7c82 */ /* 0x000fe20008000000 */
[----:B------:R-:W-:Y:S05]  /*3a60*/  BRA.U !UP0, `(.L_x_70) ;  /* 0x0000000508107547 */ /* 0x000fea000b800000 */
[----:B------:R-:W-:Y:S02]  /*3a70*/  UIADD3 UR42, UPT, UPT, UR66, UR37, URZ ;  /* 0x00000025422a7290 */ /* 0x000fe4000fffe0ff */
[----:B------:R-:W-:Y:S01]  /*3a80*/  UPLOP3.LUT UP2, UPT, UPT, UPT, UPT, 0x40, 0x4 ;  /* 0x000000000004789c */ /* 0x000fe20003f4e870 */
[----:B------:R-:W-:Y:S01]  /*3a90*/  UMOV UR39, UR64 ;  /* 0x0000004000277c82 */ /* 0x000fe20008000000 */
[----:B------:R-:W-:-:S09]  /*3aa0*/  UMOV UR5, UR38 ;  /* 0x0000002600057c82 */ /* 0x000fd20008000000 */
.L_x_73:
[----:B------:R-:W-:Y:S01]  /*3ab0*/  ULEA UR7, UR5, UR41, 0x3 ;  /* 0x0000002905077291 */ /* 0x000fe2000f8e18ff */
[----:B--23--:R-:W-:Y:S11]  /*3ac0*/  @P2 BRA `(.L_x_71) ;  /* 0x00000000000c2947 */ /* 0x00cff60003800000 */
[----:B-1----:R-:W-:Y:S04]  /*3ad0*/  SHF.L.U32 R5, R2, 0x1f, RZ ;  /* 0x0000001f02057819 */ /* 0x002fe800000006ff */
[----:B------:R-:W1:Y:S02]  /*3ae0*/  SYNCS.PHASECHK.TRANS64.TRYWAIT P0, [UR7], R5 ;  /* 0x00000005ff0075a7 */ /* 0x000e640008001107 */
[----:B-1----:R-:W-:Y:S05]  /*3af0*/  @!P0 BRA `(.L_x_72) ;  /* 0x00000084008c8947 */ /* 0x002fea0003800000 */
.L_x_71:
[----:B------:R-:W-:Y:S01]  /*3b00*/  UISETP.NE.AND UP0, UPT, UR39, 0x1, UPT ;  /* 0x000000012700788c */ /* 0x000fe2000bf05270 */
[----:B------:R-:W-:Y:S01]  /*3b10*/  PLOP3.LUT P2, PT, PT, PT, PT, 0x80, 0x8 ;  /* 0x000000000008781c */ /* 0x000fe20003f4f070 */
[----:B------:R-:W-:Y:S02]  /*3b20*/  UIADD3 UR4, UPT, UPT, UR5, 0x1, URZ ;  /* 0x0000000105047890 */ /* 0x000fe4000fffe0ff */
[----:B------:R-:W-:Y:S02]  /*3b30*/  UIADD3 UR40, UPT, UPT, UR7, 0x10, URZ ;  /* 0x0000001007287890 */ /* 0x000fe4000fffe0ff */
[----:B------:R-:W-:Y:S01]  /*3b40*/  UISETP.NE.AND UP1, UPT, UR4, 0x2, UPT ;  /* 0x000000020400788c */ /* 0x000fe2000bf25270 */
[----:B------:R-:W-:Y:S01]  /*3b50*/  PLOP3.LUT P0, PT, PT, PT, UP0, 0x80, 0x8 ;  /* 0x000000000008781c */ /* 0x000fe20003f0f008 */
[----:B------:R-:W-:Y:S02]  /*3b60*/  UIADD3 UR37, UPT, UPT, UR37, 0x1, URZ ;  /* 0x0000000125257890 */ /* 0x000fe4000fffe0ff */
[----:B------:R-:W-:Y:S02]  /*3b70*/  USEL UR6, URZ, 0x1, UP1 ;  /* 0x00000001ff067887 */ /* 0x000fe40008800000 */
[----:B------:R-:W-:Y:S02]  /*3b80*/  USEL UR38, UR4, URZ, UP1 ;  /* 0x000000ff04267287 */ /* 0x000fe40008800000 */
[----:B------:R-:W-:Y:S02]  /*3b90*/  UIADD3 UR39, UPT, UPT, UR39, -0x1, URZ ;  /* 0xffffffff27277890 */ /* 0x000fe4000fffe0ff */
[----:B------:R-:W-:Y:S01]  /*3ba0*/  @UP0 ULEA UR4, UR38, UR41, 0x3 ;  /* 0x0000002926040291 */ /* 0x000fe2000f8e18ff */
[----:B------:R-:W-:Y:S01]  /*3bb0*/  LOP3.LUT R2, R2, UR6, RZ, 0x3c, !PT ;  /* 0x0000000602027c12 */ /* 0x000fe2000f8e3cff */
[----:B------:R-:W-:Y:S02]  /*3bc0*/  ULEA UR6, UR5, UR45, 0xb ;  /* 0x0000002d05067291 */ /* 0x000fe4000f8e58ff */
[----:B------:R-:W-:Y:S01]  /*3bd0*/  UISETP.NE.AND UP0, UPT, UR37, UR42, UPT ;  /* 0x0000002a2500728c */ /* 0x000fe2000bf05270 */
[----:B-1----:R-:W-:Y:S01]  /*3be0*/  @P0 SHF.L.U32 R0, R2, 0x1f, RZ ;  /* 0x0000001f02000819 */ /* 0x002fe200000006ff */
[----:B------:R-:W-:Y:S02]  /*3bf0*/  UIADD3 UR34, UPT, UPT, UR6, 0x2, URZ ;  /* 0x0000000206227890 */ /* 0x000fe4000fffe0ff */
[----:B------:R-:W-:Y:S01]  /*3c00*/  UIADD3 UR30, UPT, UPT, UR6, 0x4, URZ ;  /* 0x00000004061e7890 */ /* 0x000fe2000fffe0ff */
[----:B------:R2:W3:Y:S01]  /*3c10*/  @P0 SYNCS.PHASECHK.TRANS64.TRYWAIT P2, [UR4], R0 ;  /* 0x00000000ff0005a7 */ /* 0x0004e20008041104 */
[----:B------:R-:W-:Y:S02]  /*3c20*/  ULEA UR4, UR5, UR44, 0xb ;  /* 0x0000002c05047291 */ /* 0x000fe4000f8e58ff */
[----:B------:R-:W-:Y:S02]  /*3c30*/  UIADD3 UR26, UPT, UPT, UR6, 0x6, URZ ;  /* 0x00000006061a7890 */ /* 0x000fe4000fffe0ff */
        /* <DEDUP_REMOVED lines=10> */
[----:B------:R-:W-:Y:S01]  /*3ce0*/  UIADD3 UR8, UPT, UPT, UR4, 0x406, URZ ;  /* 0x0000040604087890 */ /* 0x000fe2000fffe0ff */
[----:B------:R-:W-:Y:S01]  /*3cf0*/  UMOV UR7, 0x40004040 ;  /* 0x4000404000077882 */ /* 0x000fe20000000000 */
[----:B------:R-:W-:Y:S01]  /*3d00*/  UMOV UR5, 0x40004040 ;  /* 0x4000404000057882 */ /* 0x000fe20000000000 */
[----:B------:R-:W-:Y:S01]  /*3d10*/  UMOV UR35, 0x40004040 ;  /* 0x4000404000237882 */ /* 0x000fe20000000000 */
[----:B------:R1:W-:Y:S01]  /*3d20*/  UTCHMMA.2CTA gdesc[UR4], gdesc[UR6], tmem[UR36], tmem[UR62], idesc[UR63], UP2 ;  /* 0x00ff3e06040075ea */ /* 0x0003e20009200024 */
[----:B------:R-:W-:Y:S01]  /*3d30*/  UPLOP3.LUT UP2, UPT, UPT, UPT, UPT, 0x80, 0x8 ;  /* 0x000000000008789c */ /* 0x000fe20003f4f070 */
[----:B------:R-:W-:Y:S01]  /*3d40*/  UMOV UR33, 0x40004040 ;  /* 0x4000404000217882 */ /* 0x000fe20000000000 */
[----:B------:R-:W-:Y:S01]  /*3d50*/  UMOV UR31, 0x40004040 ;  /* 0x40004040001f7882 */ /* 0x000fe20000000000 */
[----:B------:R2:W-:Y:S01]  /*3d60*/  UTCHMMA.2CTA gdesc[UR32], gdesc[UR34], tmem[UR36], tmem[UR60], idesc[UR61], UPT ;  /* 0x00ff3c22200075ea */ /* 0x0005e2000ba00024 */
        /* <DEDUP_REMOVED lines=14> */
[----:B------:R-:W-:Y:S01]  /*3e50*/  UMOV UR9, 0x40004040 ;  /* 0x4000404000097882 */ /* 0x000fe20000000000 */
[----:B------:R2:W-:Y:S01]  /*3e60*/  UTCHMMA.2CTA gdesc[UR12], gdesc[UR14], tmem[UR36], tmem[UR50], idesc[UR51], UPT ;  /* 0x00ff320e0c0075ea */ /* 0x0005e2000ba00024 */
[----:B------:R2:W-:Y:S01]  /*3e70*/  UTCHMMA.2CTA gdesc[UR8], gdesc[UR10], tmem[UR36], tmem[UR48], idesc[UR49], UPT ;  /* 0x00ff300a080075ea */ /* 0x0005e2000ba00024 */
[----:B------:R2:W-:Y:S01]  /*3e80*/  UTCBAR.2CTA.MULTICAST [UR40], URZ, UR43 ;  /* 0x000000ff280073e9 */ /* 0x0005e2000820082b */
[----:B-1----:R-:W-:Y:S01]  /*3e90*/  UMOV UR5, UR38 ;  /* 0x0000002600057c82 */ /* 0x002fe20008000000 */
[----:B------:R-:W-:Y:S05]  /*3ea0*/  BRA.U UP0, `(.L_x_73) ;  /* 0xfffffffd00007547 */ /* 0x000fea000b83ffff */
.L_x_70:
[----:B------:R-:W-:Y:S01]  /*3eb0*/  UIADD3 UR4, UPT, UPT, UR46, 0x90, URZ ;  /* 0x000000902e047890 */ /* 0x000fe2000fffe0ff */
[----:B------:R-:W-:-:S08]  /*3ec0*/  UMOV UR37, UR42 ;  /* 0x0000002a00257c82 */ /* 0x000fd00008000000 */
[----:B------:R4:W-:Y:S01]  /*3ed0*/  UTCBAR.2CTA.MULTICAST [UR4], URZ, UR65 ;  /* 0x000000ff040073e9 */ /* 0x0009e20008200841 */
[----:B------:R-:W-:Y:S02]  /*3ee0*/  NOP ;  /* 0x0000000000007918 */ /* 0x000fe40000000000 */
.L_x_68:
[----:B----4-:R-:W-:Y:S01]  /*3ef0*/  UIADD3 UR4, UPT, UPT, UR47, 0x1, URZ ;  /* 0x000000012f047890 */ /* 0x010fe2000fffe0ff */
[----:B------:R-:W-:-:S03]  /*3f00*/  ISETP.NE.AND P0, PT, R8, 0x2, PT ;  /* 0x000000020800780c */ /* 0x000fc60003f05270 */
[----:B------:R-:W-:Y:S01]  /*3f10*/  UISETP.NE.AND UP0, UPT, UR4, 0x2, UPT ;  /* 0x000000020400788c */ /* 0x000fe2000bf05270 */
[----:B-12---:R-:W-:Y:S02]  /*3f20*/  SEL R0, RZ, 0x1, P0 ;  /* 0x00000001ff007807 */ /* 0x006fe40000000000 */
[----:B------:R-:W-:Y:S01]  /*3f30*/  SEL R8, R8, RZ, P0 ;  /* 0x000000ff08087207 */ /* 0x000fe20000000000 */
[----:B------:R-:W-:Y:S01]  /*3f40*/  USEL UR5, URZ, 0x1, UP0 ;  /* 0x00000001ff057887 */ /* 0x000fe20008000000 */
[----:B------:R-:W-:Y:S01]  /*3f50*/  LOP3.LUT R3, R3, R0, RZ, 0x3c, !PT ;  /* 0x0000000003037212 */ /* 0x000fe200078e3cff */
[----:B------:R-:W-:-:S04]  /*3f60*/  USEL UR47, UR4, URZ, UP0 ;  /* 0x000000ff042f7287 */ /* 0x000fc80008000000 */
[----:B------:R-:W-:Y:S01]  /*3f70*/  LOP3.LUT R9, R9, UR5, RZ, 0x3c, !PT ;  /* 0x0000000509097c12 */ /* 0x000fe2000f8e3cff */
[----:B------:R-:W-:Y:S07]  /*3f80*/  @P1 BRA `(.L_x_74) ;  /* 0xfffffff800381947 */ /* 0x000fee000383ffff */
[----:B------:R-:W1:Y:S01]  /*3f90*/  S2UR UR8, SR_CgaCtaId ;  /* 0x00000000000879c3 */ /* 0x000e620000008800 */
[----:B------:R-:W-:Y:S01]  /*3fa0*/  ELECT P0, URZ, PT ;  /* 0x0000000000ff782f */ /* 0x000fe20003800000 */
[----:B------:R-:W-:Y:S01]  /*3fb0*/  HFMA2 R0, -RZ, RZ, 0, 5.9604644775390625e-08 ;  /* 0x00000001ff007431 */ /* 0x000fe200000001ff */
[----:B------:R-:W-:-:S05]  /*3fc0*/  UMOV UR4, 0x40 ;  /* 0x0000004000047882 */ /* 0x000fca0000000000 */
[----:B------:R-:W-:Y:S01]  /*3fd0*/  UVIRTCOUNT.DEALLOC.SMPOOL 0x80 ;  /* 0x000000800000784c */ /* 0x000fe20000000000 */
[----:B------:R-:W-:Y:S02]  /*3fe0*/  UISETP.NE.AND UP0, UPT, UR68, URZ, UPT ;  /* 0x000000ff4400728c */ /* 0x000fe4000bf05270 */
[----:B-1----:R-:W-:-:S09]  /*3ff0*/  ULEA UR8, UR8, UR4, 0x18 ;  /* 0x0000000408087291 */ /* 0x002fd2000f8ec0ff */
[----:B------:R1:W-:Y:S01]  /*4000*/  @P0 STS.U8 [UR8+0x1c], R0 ;  /* 0x00001c00ff000988 */ /* 0x0003e20008000008 */
[----:B------:R-:W-:Y:S05]  /*4010*/  BRA.U UP0, `(.L_x_75) ;  /* 0x0000000100587547 */ /* 0x000fea000b800000 */
[----:B------:R-:W-:Y:S01]  /*4020*/  UIADD3 UR5, UPT, UPT, UR41, 0xa0, URZ ;  /* 0x000000a029057890 */ /* 0x000fe2000fffe0ff */
[----:B------:R-:W-:-:S03]  /*4030*/  SHF.L.U32 R3, R9, 0x1f, RZ ;  /* 0x0000001f09037819 */ /* 0x000fc600000006ff */
[----:B------:R-:W-:-:S09]  /*4040*/  ULEA UR4, UR47, UR5, 0x3 ;  /* 0x000000052f047291 */ /* 0x000fd2000f8e18ff */
[----:B------:R-:W2:Y:S02]  /*4050*/  SYNCS.PHASECHK.TRANS64.TRYWAIT P0, [UR4], R3 ;  /* 0x00000003ff0075a7 */ /* 0x000ea40008001104 */
[----:B--2---:R-:W-:Y:S05]  /*4060*/  @!P0 BRA `(.L_x_76) ;  /* 0x0000008000488947 */ /* 0x004fea0003800000 */
.L_x_166:
[----:B------:R-:W-:-:S04]  /*4070*/  UIADD3 UR4, UPT, UPT, UR47, 0x1, URZ ;  /* 0x000000012f047890 */ /* 0x000fc8000fffe0ff */
[----:B------:R-:W-:-:S04]  /*4080*/  UISETP.NE.AND UP1, UPT, UR4, 0x2, UPT ;  /* 0x000000020400788c */ /* 0x000fc8000bf25270 */
[----:B------:R-:W-:Y:S02]  /*4090*/  USEL UR6, URZ, 0x1, UP1 ;  /* 0x00000001ff067887 */ /* 0x000fe40008800000 */
[----:B------:R-:W-:-:S04]  /*40a0*/  USEL UR4, UR4, URZ, UP1 ;  /* 0x000000ff04047287 */ /* 0x000fc80008800000 */
[----:B------:R-:W-:Y:S01]  /*40b0*/  ULEA UR4, UR4, UR5, 0x3 ;  /* 0x0000000504047291 */ /* 0x000fe2000f8e18ff */
[----:B-1----:R-:W-:-:S04]  /*40c0*/  LOP3.LUT R3, R9, UR6, RZ, 0x3c, !PT ;  /* 0x0000000609037c12 */ /* 0x002fc8000f8e3cff */
[----:B------:R-:W-:Y:S01]  /*40d0*/  SHF.L.U32 R3, R3, 0x1f, RZ ;  /* 0x0000001f03037819 */ /* 0x000fe200000006ff */
[----:B------:R-:W-:-:S04]  /*40e0*/  IMAD.U32 R0, RZ, RZ, UR4 ;  /* 0x00000004ff007e24 */ /* 0x000fc8000f8e00ff */
[----:B------:R1:W2:Y:S03]  /*40f0*/  SYNCS.PHASECHK.TRANS64.TRYWAIT P0, [R0+URZ], R3 ;  /* 0x00000003000075a7 */ /* 0x0002a600080011ff */
[----:B--2---:R-:W-:Y:S05]  /*4100*/  @!P0 NANOSLEEP.SYNCS 0x989680 ;  /* 0x009896800000895d */ /* 0x004fea0003900000 */
[----:B------:R-:W2:Y:S02]  /*4110*/  @!P0 SYNCS.PHASECHK.TRANS64 P0, [R0+URZ], R3 ;  /* 0x00000003000085a7 */ /* 0x000ea400080010ff */
[----:B--2---:R-:W-:Y:S05]  /*4120*/  @P0 BRA `(.L_x_77) ;  /* 0x0000000000200947 */ /* 0x004fea0003800000 */
.L_x_78:
[----:B--2---:R2:W4:Y:S02]  /*4130*/  SYNCS.PHASECHK.TRANS64.TRYWAIT P0, [R0+URZ], R3 ;  /* 0x00000003000075a7 */ /* 0x00452400080011ff */
[----:B----4-:R-:W-:Y:S05]  /*4140*/  @!P0 NANOSLEEP.SYNCS 0x989680 ;  /* 0x009896800000895d */ /* 0x010fea0003900000 */
[----:B------:R-:W4:Y:S02]  /*4150*/  @!P0 SYNCS.PHASECHK.TRANS64 P0, [R0+URZ], R3 ;  /* 0x00000003000085a7 */ /* 0x000f2400080010ff */
[----:B----4-:R-:W-:Y:S05]  /*4160*/  @!P0 BRA `(.L_x_78) ;  /* 0xfffffffc00f08947 */ /* 0x010fea000383ffff */
[----:B------:R-:W-:Y:S05]  /*4170*/  BRA `(.L_x_77) ;  /* 0x00000000000c7947 */ /* 0x000fea0003800000 */
.L_x_75:
[----:B------:R-:W-:-:S04]  /*4180*/  UIADD3 UR4, UPT, UPT, UR41, 0xd0, URZ ;  /* 0x000000d029047890 */ /* 0x000fc8000fffe0ff */
[----:B------:R-:W-:-:S09]  /*4190*/  UPRMT UR4, UR69, 0x654, UR4 ;  /* 0x0000065445047896 */ /* 0x000fd20008000004 */
[----:B------:R-:W-:Y:S03]  /*41a0*/  SYNCS.ARRIVE.TRANS64.RED.A1T0 RZ, [UR4], RZ ;  /* 0x000000ffffff79a7 */ /* 0x000fe60008100404 */
.L_x_77:
[----:B-12---:R-:W-:Y:S01]  /*41b0*/  SHF.L.U32 R3, RZ, 0x1f, RZ ;  /* 0x0000001fff037819 */ /* 0x006fe200000006ff */
[----:B------:R-:W-:Y:S01]  /*41c0*/  UIADD3 UR4, UPT, UPT, UR41, 0xd0, URZ ;  /* 0x000000d029047890 */ /* 0x000fe2000fffe0ff */
[----:B------:R-:W-:Y:S02]  /*41d0*/  PLOP3.LUT P0, PT, PT, PT, UP0, 0x80, 0x8 ;  /* 0x000000000008781c */ /* 0x000fe40003f0f008 */
[----:B------:R-:W1:Y:S02]  /*41e0*/  SYNCS.PHASECHK.TRANS64.TRYWAIT P1, [UR41+0xd0], R3 ;  /* 0x0000d003ff0075a7 */ /* 0x000e640008021129 */
[----:B-1----:R-:W-:Y:S09]  /*41f0*/  @!P1 BRA `(.L_x_79) ;  /* 0x0000007c00fc9947 */ /* 0x002ff20003800000 */
.L_x_168:
[----:B------:R-:W-:Y:S01]  /*4200*/  @!UP0 UPRMT UR4, UR69, 0x654, UR4 ;  /* 0x0000065445048896 */ /* 0x000fe20008000004 */
[----:B------:R-:W-:Y:S01]  /*4210*/  UMOV UR5, 0xffff ;  /* 0x0000ffff00057882 */ /* 0x000fe20000000000 */
[----:B------:R-:W-:-:S07]  /*4220*/  UMOV UR6, 0x1 ;  /* 0x0000000100067882 */ /* 0x000fce0000000000 */
[----:B------:R-:W-:Y:S01]  /*4230*/  @!P0 SYNCS.ARRIVE.TRANS64.RED.A1T0 RZ, [UR4], RZ ;  /* 0x000000ffffff89a7 */ /* 0x000fe20008100404 */
[----:B------:R-:W-:Y:S01]  /*4240*/  NOP ;  /* 0x0000000000007918 */ /* 0x000fe20000000000 */
[----:B-1----:R-:W1:Y:S01]  /*4250*/  LDS R0, [UR8+0x14] ;  /* 0x00001408ff007984 */ /* 0x002e620008000800 */
[----:B------:R-:W-:-:S04]  /*4260*/  ULOP3.LUT UR4, UR67, 0xffff, URZ, 0xc0, !UPT ;  /* 0x0000ffff43047892 */ /* 0x000fc8000f8ec0ff */
[----:B------:R-:W-:-:S04]  /*4270*/  USHF.R.U32.HI UR4, URZ, 0x5, UR4 ;  /* 0x00000005ff047899 */ /* 0x000fc80008011604 */
[----:B------:R-:W-:Y:S02]  /*4280*/  USHF.L.U32 UR5, UR5, UR4, URZ ;  /* 0x0000000405057299 */ /* 0x000fe400080006ff */
[----:B------:R-:W-:-:S04]  /*4290*/  USHF.L.U32 UR4, UR6, UR4, URZ ;  /* 0x0000000406047299 */ /* 0x000fc800080006ff */
[----:B-1----:R-:W-:-:S04]  /*42a0*/  LOP3.LUT R0, R0, UR5, RZ, 0xc0, !PT ;  /* 0x0000000500007c12 */ /* 0x002fc8000f8ec0ff */
[----:B------:R-:W-:-:S13]  /*42b0*/  ISETP.NE.AND P0, PT, R0, UR5, PT ;  /* 0x0000000500007c0c */ /* 0x000fda000bf05270 */
[----:B------:R-:W-:Y:S05]  /*42c0*/  @P0 BRA `(.L_x_80) ;  /* 0x0000000000580947 */ /* 0x000fea0003800000 */
[----:B------:R-:W1:Y:S02]  /*42d0*/  LDS R0, [UR8+0x18] ;  /* 0x00001808ff007984 */ /* 0x000e640008000800 */
[----:B-1----:R-:W-:-:S04]  /*42e0*/  LOP3.LUT R0, R0, UR4, RZ, 0xc0, !PT ;  /* 0x0000000400007c12 */ /* 0x002fc8000f8ec0ff */
[----:B------:R-:W-:-:S13]  /*42f0*/  ISETP.NE.AND P0, PT, R0, UR4, PT ;  /* 0x0000000400007c0c */ /* 0x000fda000bf05270 */
[----:B------:R-:W-:Y:S05]  /*4300*/  @P0 BRA `(.L_x_81) ;  /* 0x00000000003c0947 */ /* 0x000fea0003800000 */
[----:B------:R-:W1:Y:S01]  /*4310*/  S2R R2, SR_LANEID ;  /* 0x0000000000027919 */ /* 0x000e620000000000 */
[----:B------:R-:W-:Y:S01]  /*4320*/  ULOP3.LUT UR5, URZ, UR5, URZ, 0x33, !UPT ;  /* 0x00000005ff057292 */ /* 0x000fe2000f8e33ff */
[----:B------:R-:W-:Y:S01]  /*4330*/  LOP3.LUT R4, RZ, UR4, RZ, 0x33, !PT ;  /* 0x00000004ff047c12 */ /* 0x000fe2000f8e33ff */
[----:B------:R-:W-:Y:S02]  /*4340*/  VOTEU.ANY UR4, UPT, PT ;  /* 0x0000000000047886 */ /* 0x000fe400038e0100 */
[----:B------:R-:W-:Y:S01]  /*4350*/  UFLO.U32 UR4, UR4 ;  /* 0x00000004000472bd */ /* 0x000fe200080e0000 */
[----:B------:R-:W2:Y:S01]  /*4360*/  REDUX UR6, R4 ;  /* 0x00000000040673c4 */ /* 0x000ea20000000000 */
[----:B------:R-:W-:-:S06]  /*4370*/  IMAD.U32 R0, RZ, RZ, UR5 ;  /* 0x00000005ff007e24 */ /* 0x000fcc000f8e00ff */
[----:B------:R4:W-:Y:S01]  /*4380*/  UTCATOMSWS.AND URZ, UR5 ;  /* 0x0000000500ff79e3 */ /* 0x0009e20008000000 */
[----:B------:R-:W3:Y:S01]  /*4390*/  REDUX UR7, R0 ;  /* 0x00000000000773c4 */ /* 0x000ee20000000000 */
[----:B-1----:R-:W-:Y:S01]  /*43a0*/  ISETP.EQ.U32.AND P0, PT, R2, UR4, PT ;  /* 0x0000000402007c0c */ /* 0x002fe2000bf02070 */
[----:B--2---:R-:W-:Y:S01]  /*43b0*/  IMAD.U32 R2, RZ, RZ, UR6 ;  /* 0x00000006ff027e24 */ /* 0x004fe2000f8e00ff */
[----:B---3--:R-:W-:-:S11]  /*43c0*/  MOV R3, UR7 ;  /* 0x0000000700037c02 */ /* 0x008fd60008000f00 */
[----:B------:R4:W-:Y:S04]  /*43d0*/  @P0 ATOMS.AND RZ, [UR8+0x14], R3 ;  /* 0x00001403ffff098c */ /* 0x0009e8000a800008 */
[----:B------:R4:W-:Y:S01]  /*43e0*/  @P0 ATOMS.AND RZ, [UR8+0x18], R2 ;  /* 0x00001802ffff098c */ /* 0x0009e2000a800008 */
[----:B------:R-:W-:Y:S05]  /*43f0*/  BRA `(.L_x_82) ;  /* 0x0000000000147947 */ /* 0x000fea0003800000 */
.L_x_81:
[----:B------:R-:W-:Y:S02]  /*4400*/  MOV R2, 0x4420 ;  /* 0x0000442000027802 */ /* 0x000fe40000000f00 */
[----:B---3-5:R-:W-:Y:S05]  /*4410*/  CALL.REL.NOINC `($__internal_0_$__cuda_sm10x_tcgen05_guardrail_trap_col_being_dealloced_not_returned_by_alloc) ;  /* 0x0000008000dc7944 */ /* 0x028fea0003c00000 */
[----:B------:R-:W-:Y:S05]  /*4420*/  BRA `(.L_x_82) ;  /* 0x0000000000087947 */ /* 0x000fea0003800000 */
.L_x_80:
[----:B------:R-:W-:Y:S02]  /*4430*/  MOV R2, 0x4450 ;  /* 0x0000445000027802 */ /* 0x000fe40000000f00 */
[----:B---3-5:R-:W-:Y:S05]  /*4440*/  CALL.REL.NOINC `($__internal_2_$__cuda_sm10x_tcgen05_guardrail_trap_unallocated_columns_being_dealloced) ;  /* 0x0000008000e87944 */ /* 0x028fea0003c00000 */
.L_x_82:
[----:B------:R-:W-:Y:S01]  /*4450*/  NOP ;  /* 0x0000000000007918 */ /* 0x000fe20000000000 */
[----:B----4-:R-:W-:Y:S05]  /*4460*/  EXIT ;  /* 0x000000000000794d */ /* 0x010fea0003800000 */
.L_x_55:
[----:B------:R-:W-:-:S09]  /*4470*/  UISETP.NE.OR UP0, UPT, UR18, 0x3, !UP4 ;  /* 0x000000031200788c */ /* 0x000fd2000e705670 */
[----:B------:R-:W-:Y:S05]  /*4480*/  BRA.U UP0, `(.L_x_83) ;  /* 0x00000011007c7547 */ /* 0x000fea000b800000 */
[----:B------:R-:W2:Y:S01]  /*4490*/  LDCU.64 UR4, c[0x0][0x888] ;  /* 0x00011100ff0477ac */ /* 0x000ea20008000a00 */
[----:B------:R-:W3:Y:S01]  /*44a0*/  LDC.64 R12, c[0x0][0x348] ;  /* 0x0000d200ff0c7b82 */ /* 0x000ee20000000a00 */
[----:B------:R-:W-:Y:S02]  /*44b0*/  HFMA2 R9, -RZ, RZ, 0, 0 ;  /* 0x00000000ff097431 */ /* 0x000fe400000001ff */
[----:B------:R-:W-:Y:S01]  /*44c0*/  IMAD.MOV.U32 R11, RZ, RZ, 0x1 ;  /* 0x00000001ff0b7424 */ /* 0x000fe200078e00ff */
[----:B------:R-:W4:Y:S01]  /*44d0*/  LDCU UR38, c[0x0][0x370] ;  /* 0x00006e00ff2677ac */ /* 0x000f220008000800 */
[----:B------:R-:W-:Y:S01]  /*44e0*/  IMAD.MOV.U32 R10, RZ, RZ, RZ ;  /* 0x000000ffff0a7224 */ /* 0x000fe200078e00ff */
[----:B------:R-:W-:Y:S01]  /*44f0*/  MOV R3, 0x4000 ;  /* 0x0000400000037802 */ /* 0x000fe20000000f00 */
[----:B------:R-:W4:Y:S01]  /*4500*/  LDCU.128 UR48, c[0x0][0xb10] ;  /* 0x00016200ff3077ac */ /* 0x000f220008000c00 */
[----:B------:R-:W1:Y:S01]  /*4510*/  LDCU UR37, c[0x0][0x374] ;  /* 0x00006e80ff2577ac */ /* 0x000e620008000800 */
[----:B------:R-:W1:Y:S01]  /*4520*/  LDCU.64 UR30, c[0x0][0x890] ;  /* 0x00011200ff1e77ac */ /* 0x000e620008000a00 */
[----:B------:R-:W1:Y:S01]  /*4530*/  LDCU UR15, c[0x0][0xb0c] ;  /* 0x00016180ff0f77ac */ /* 0x000e620008000800 */
[----:B--2---:R-:W-:Y:S01]  /*4540*/  UISETP.NE.U32.AND UP0, UPT, UR4, URZ, UPT ;  /* 0x000000ff0400728c */ /* 0x004fe2000bf05070 */
[----:B------:R-:W2:Y:S01]  /*4550*/  LDCU UR44, c[0x0][0xb20] ;  /* 0x00016400ff2c77ac */ /* 0x000ea20008000800 */
[----:B------:R-:W2:Y:S01]  /*4560*/  LDCU UR4, c[0x0][0xb30] ;  /* 0x00016600ff0477ac */ /* 0x000ea20008000800 */
[----:B------:R-:W-:Y:S01]  /*4570*/  UMOV UR21, 0x400 ;  /* 0x0000040000157882 */ /* 0x000fe20000000000 */
[----:B----4-:R-:W-:-:S02]  /*4580*/  UIMAD.WIDE.U32 UR6, UR38, UR48, URZ ;  /* 0x00000030260672a5 */ /* 0x010fc4000f8e00ff */
[----:B-1----:R-:W-:Y:S02]  /*4590*/  UIMAD.WIDE.U32 UR8, UR37, UR51, URZ ;  /* 0x00000033250872a5 */ /* 0x002fe4000f8e00ff */
[----:B------:R-:W-:Y:S02]  /*45a0*/  ULEA UR21, UR47, UR21, 0x18 ;  /* 0x000000152f157291 */ /* 0x000fe4000f8ec0ff */
[----:B------:R-:W-:Y:S02]  /*45b0*/  UISETP.NE.U32.AND UP6, UPT, UR30, URZ, UPT ;  /* 0x000000ff1e00728c */ /* 0x000fe4000bfc5070 */
[----:B------:R-:W-:Y:S02]  /*45c0*/  UIADD3 UR39, UPT, UPT, UR21, 0x38, URZ ;  /* 0x0000003815277890 */ /* 0x000fe4000fffe0ff */
[----:B------:R-:W-:Y:S02]  /*45d0*/  UISETP.NE.AND.EX UP5, UPT, UR5, URZ, UPT, UP0 ;  /* 0x000000ff0500728c */ /* 0x000fe4000bfa5300 */
[----:B------:R-:W-:Y:S01]  /*45e0*/  UISETP.NE.AND UP0, UPT, UR42, 0x1, UPT ;  /* 0x000000012a00788c */ /* 0x000fe2000bf05270 */
[----:B------:R-:W-:Y:S01]  /*45f0*/  UMOV UR6, UR7 ;  /* 0x0000000700067c82 */ /* 0x000fe20008000000 */
[----:B------:R-:W-:Y:S01]  /*4600*/  UMOV UR40, UR9 ;  /* 0x0000000900287c82 */ /* 0x000fe20008000000 */
[----:B------:R-:W-:-:S02]  /*4610*/  UISETP.NE.AND UP0, UPT, UR15, 0x1, UPT ;  /* 0x000000010f00788c */ /* 0x000fc4000bf05270 */
[----:B------:R-:W-:Y:S02]  /*4620*/  UPLOP3.LUT UP4, UPT, UPT, UPT, UPT, 0x40, 0x4 ;  /* 0x000000000004789c */ /* 0x000fe40003f8e870 */
[----:B------:R-:W-:Y:S01]  /*4630*/  UISETP.GE.AND UP2, UPT, UR42, 0x1, UPT ;  /* 0x000000012a00788c */ /* 0x000fe2000bf46270 */
[----:B------:R-:W1:Y:S01]  /*4640*/  LDCU.64 UR22, c[0x0][0xb28] ;  /* 0x00016500ff1677ac */ /* 0x000e620008000a00 */
[----:B------:R-:W-:Y:S02]  /*4650*/  UISETP.NE.AND.EX UP6, UPT, UR31, URZ, UPT, UP6 ;  /* 0x000000ff1f00728c */ /* 0x000fe4000bfc5360 */
[----:B------:R-:W-:Y:S02]  /*4660*/  UIADD3 UR33, UPT, UPT, UR21, 0x20, URZ ;  /* 0x0000002015217890 */ /* 0x000fe4000fffe0ff */
[----:B------:R-:W-:Y:S02]  /*4670*/  UIADD3 UR25, UPT, UPT, UR21, 0x28, URZ ;  /* 0x0000002815197890 */ /* 0x000fe4000fffe0ff */
[----:B------:R-:W-:-:S02]  /*4680*/  UIADD3 UR17, UPT, UPT, UR21, 0x30, URZ ;  /* 0x0000003015117890 */ /* 0x000fc4000fffe0ff */
[----:B------:R-:W-:Y:S02]  /*4690*/  UPRMT UR39, UR47, 0x654, UR39 ;  /* 0x000006542f277896 */ /* 0x000fe40008000027 */
[----:B------:R-:W-:Y:S02]  /*46a0*/  USHF.R.U32.HI UR41, URZ, UR49, UR6 ;  /* 0x00000031ff297299 */ /* 0x000fe40008011606 */
[----:B--2---:R-:W-:Y:S02]  /*46b0*/  USHF.R.U32.HI UR40, URZ, UR44, UR40 ;  /* 0x0000002cff287299 */ /* 0x004fe40008011628 */
[----:B------:R-:W-:Y:S02]  /*46c0*/  UISETP.NE.AND UP0, UPT, UR50, 0x1, UPT ;  /* 0x000000013200788c */ /* 0x000fe4000bf05270 */
[----:B---3--:R-:W-:-:S11]  /*46d0*/  UISETP.NE.AND UP3, UPT, UR4, 0x1, UPT ;  /* 0x000000010400788c */ /* 0x008fd6000bf65270 */
.L_x_94:
[C---:B------:R-:W-:Y:S02]  /*46e0*/  LEA R8, R10.reuse, UR21, 0x3 ;  /* 0x000000150a087c11 */ /* 0x040fe4000f8e18ff */
[----:B------:R-:W-:Y:S02]  /*46f0*/  SHF.L.U32 R5, R9, 0x1f, RZ ;  /* 0x0000001f09057819 */ /* 0x000fe400000006ff */
[----:B------:R-:W-:Y:S02]  /*4700*/  LEA R6, R10, UR21, 0x4 ;  /* 0x000000150a067c11 */ /* 0x000fe4000f8e20ff */
[----:B--2---:R-:W2:Y:S02]  /*4710*/  SYNCS.PHASECHK.TRANS64.TRYWAIT P0, [R8+URZ+0x70], R5 ;  /* 0x00007005080075a7 */ /* 0x004ea400080011ff */
[----:B--2---:R-:W-:Y:S05]  /*4720*/  @!P0 BRA `(.L_x_84) ;  /* 0x0000007800c88947 */ /* 0x004fea0003800000 */
.L_x_169:
[----:B--2---:R-:W2:Y:S01]  /*4730*/  LDS.128 R4, [R6+0xe0] ;  /* 0x0000e00006047984 */ /* 0x004ea20000000c00 */
[----:B------:R-:W-:Y:S01]  /*4740*/  UISETP.GE.AND UP0, UPT, UR42, 0x1, UPT ;  /* 0x000000012a00788c */ /* 0x000fe2000bf06270 */
[----:B------:R-:W-:Y:S01]  /*4750*/  @!PT LDS RZ, [RZ] ;  /* 0x00000000fffff984 */ /* 0x000fe20000000800 */
[----:B------:R-:W-:Y:S01]  /*4760*/  @!PT LDS RZ, [RZ] ;  /* 0x00000000fffff984 */ /* 0x000fe20000000800 */
[----:B------:R-:W-:Y:S01]  /*4770*/  @!PT LDS RZ, [RZ] ;  /* 0x00000000fffff984 */ /* 0x000fe20000000800 */
[----:B------:R-:W-:Y:S01]  /*4780*/  @!PT LDS RZ, [RZ] ;  /* 0x00000000fffff984 */ /* 0x000fe20000000800 */
[----:B------:R3:W-:Y:S06]  /*4790*/  MEMBAR.ALL.CTA ;  /* 0x0000000000007992 */ /* 0x0007ec0000008000 */
[----:B---3--:R-:W3:Y:S01]  /*47a0*/  FENCE.VIEW.ASYNC.S ;  /* 0x00000000000073c6 */ /* 0x008ee20000000000 */
[----:B--2---:R-:W-:Y:S11]  /*47b0*/  LOP3.LUT P0, RZ, R6, 0x1, RZ, 0xc0, !PT ;  /* 0x0000000106ff7812 */ /* 0x004ff6000780c0ff */
[----:B------:R-:W-:Y:S02]  /*47c0*/  @!UPT UIADD3 URZ, UPT, UPT, URZ, URZ, URZ ;  /* 0x000000fffffff290 */ /* 0x000fe4000fffe0ff */
[----:B---3--:R-:W-:Y:S01]  /*47d0*/  VOTEU.ANY UP2, P0 ;  /* 0x0000000000ff7886 */ /* 0x008fe20000040100 */
[----:B------:R-:W-:Y:S11]  /*47e0*/  PLOP3.LUT P0, PT, PT, PT, UP2, 0x80, 0x8 ;  /* 0x000000000008781c */ /* 0x000ff60003f0f028 */
[----:B------:R-:W-:Y:S02]  /*47f0*/  @!UPT UIADD3 URZ, UPT, UPT, URZ, URZ, URZ ;  /* 0x000000fffffff290 */ /* 0x000fe4000fffe0ff */
[----:B------:R-:W-:Y:S02]  /*4800*/  @P0 SHF.R.U32.HI R0, RZ, 0x10, R5 ;  /* 0x00000010ff000819 */ /* 0x000fe40000011605 */
[----:B------:R-:W-:Y:S02]  /*4810*/  @P0 MOV R2, R4 ;  /* 0x0000000400020202 */ /* 0x000fe40000000f00 */
[----:B------:R-:W-:Y:S01]  /*4820*/  @P0 R2UR UR4, R0 ;  /* 0x00000000000402ca */ /* 0x000fe200000e0000 */
[----:B------:R-:W-:Y:S01]  /*4830*/  VIADD R0, R8, 0x80 ;  /* 0x0000008008007836 */ /* 0x000fe20000000000 */
[----:B------:R-:W-:Y:S02]  /*4840*/  @P0 LOP3.LUT R4, R5, 0xffff, RZ, 0xc0, !PT ;  /* 0x0000ffff05040812 */ /* 0x000fe400078ec0ff */
[----:B------:R-:W-:Y:S02]  /*4850*/  @P0 R2UR UR6, R2 ;  /* 0x00000000020602ca */ /* 0x000fe400000e0000 */
[----:B------:R-:W-:Y:S02]  /*4860*/  PRMT R0, RZ, 0x654, R0 ;  /* 0x00000654ff007816 */ /* 0x000fe40000000000 */
[----:B------:R-:W-:Y:S02]  /*4870*/  @P0 R2UR UR5, R4 ;  /* 0x00000000040502ca */ /* 0x000fe400000e0000 */
[----:B------:R2:W-:Y:S03]  /*4880*/  SYNCS.ARRIVE.TRANS64.RED.A1T0 RZ, [R0+URZ], RZ ;  /* 0x000000ff00ff79a7 */ /* 0x0005e600081004ff */
[----:B------:R-:W-:Y:S04]  /*4890*/  @UP2 UMOV UR29, UR4 ;  /* 0x00000004001d2c82 */ /* 0x000fe80008000000 */
[----:B------:R-:W-:Y:S04]  /*48a0*/  @UP2 UMOV UR14, UR6 ;  /* 0x00000006000e2c82 */ /* 0x000fe80008000000 */
[----:B------:R-:W-:Y:S01]  /*48b0*/  @UP2 UMOV UR13, UR5 ;  /* 0x00000005000d2c82 */ /* 0x000fe20008000000 */
[----:B------:R-:W-:Y:S05]  /*48c0*/  BRA.U !UP0, `(.L_x_85) ;  /* 0x0000000108c07547 */ /* 0x000fea000b800000 */
[----:B------:R-:W-:Y:S02]  /*48d0*/  UIMAD.WIDE.U32 UR18, UR13, UR51, URZ ;  /* 0x000000330d1272a5 */ /* 0x000fe4000f8e00ff */
[----:B------:R-:W-:Y:S02]  /*48e0*/  UP2UR UR16, UPR, URZ, 0x4 ;  /* 0x00000004ff107883 */ /* 0x000fe40008000000 */
[----:B------:R-:W-:Y:S02]  /*48f0*/  UISETP.NE.AND UP2, UPT, UR50, 0x1, UPT ;  /* 0x000000013200788c */ /* 0x000fe4000bf45270 */
[----:B------:R-:W-:Y:S02]  /*4900*/  UIMAD.WIDE.U32 UR26, UR14, UR48, URZ ;  /* 0x000000300e1a72a5 */ /* 0x000fe4000f8e00ff */
[----:B------:R-:W-:Y:S02]  /*4910*/  USEL UR4, UR37, UR40, !UP2 ;  /* 0x0000002825047287 */ /* 0x000fe4000d000000 */
[----:B------:R-:W-:Y:S02]  /*4920*/  UISETP.NE.AND UP0, UPT, UR15, 0x1, UPT ;  /* 0x000000010f00788c */ /* 0x000fe4000bf05270 */
[----:B------:R-:W-:Y:S02]  /*4930*/  UP2UR UR20, UPR, URZ, 0x2 ;  /* 0x00000002ff147883 */ /* 0x000fe40008000000 */
[----:B------:R-:W-:Y:S02]  /*4940*/  UISETP.NE.AND UP1, UPT, UR42, 0x1, UPT ;  /* 0x000000012a00788c */ /* 0x000fe4000bf25270 */
[----:B-1----:R-:W-:Y:S02]  /*4950*/  UIMAD.WIDE.U32 UR8, UR4, UR22, URZ ;  /* 0x00000016040872a5 */ /* 0x002fe4000f8e00ff */
[----:B------:R-:W-:Y:S01]  /*4960*/  USEL UR7, UR38, UR41, !UP0 ;  /* 0x0000002926077287 */ /* 0x000fe2000c000000 */
[----:B------:R-:W-:Y:S02]  /*4970*/  UMOV UR5, UR19 ;  /* 0x0000001300057c82 */ /* 0x000fe40008000000 */
[----:B------:R-:W-:Y:S02]  /*4980*/  USHF.R.U32.HI UR6, URZ, UR44, UR5 ;  /* 0x0000002cff067299 */ /* 0x000fe40008011605 */
[----:B------:R-:W-:Y:S02]  /*4990*/  UIMAD.WIDE.U32 UR10, UR7, UR22, URZ ;  /* 0x00000016070a72a5 */ /* 0x000fe4000f8e00ff */
[----:B------:R-:W-:Y:S02]  /*49a0*/  USEL UR6, UR13, UR6, !UP2 ;  /* 0x000000060d067287 */ /* 0x000fe4000d000000 */
[----:B------:R-:W-:Y:S01]  /*49b0*/  UISETP.NE.AND UP2, UPT, UR16, URZ, UPT ;  /* 0x000000ff1000728c */ /* 0x000fe2000bf45270 */
[----:B------:R-:W-:Y:S02]  /*49c0*/  UMOV UR5, UR27 ;  /* 0x0000001b00057c82 */ /* 0x000fe40008000000 */
[----:B------:R-:W-:Y:S03]  /*49d0*/  USHF.R.U32.HI UR12, URZ, UR49, UR5 ;  /* 0x00000031ff0c7299 */ /* 0x000fe60008011605 */
[----:B------:R-:W-:Y:S02]  /*49e0*/  UMOV UR5, UR9 ;  /* 0x0000000900057c82 */ /* 0x000fe40008000000 */
[----:B------:R-:W-:Y:S03]  /*49f0*/  @UP1 USHF.R.U32.HI UR4, URZ, UR23, UR5 ;  /* 0x00000017ff041299 */ /* 0x000fe60008011605 */
[----:B------:R-:W-:Y:S01]  /*4a00*/  UMOV UR5, UR11 ;  /* 0x0000000b00057c82 */ /* 0x000fe20008000000 */
[----:B------:R-:W-:Y:S02]  /*4a10*/  UIMAD UR4, UR42, UR4, URZ ;  /* 0x000000042a0472a4 */ /* 0x000fe4000f8e02ff */
[----:B------:R-:W-:Y:S02]  /*4a20*/  @UP1 USHF.R.U32.HI UR7, URZ, UR23, UR5 ;  /* 0x00000017ff071299 */ /* 0x000fe40008011605 */
[----:B------:R-:W-:Y:S02]  /*4a30*/  USEL UR5, UR14, UR12, !UP0 ;  /* 0x0000000c0e057287 */ /* 0x000fe4000c000000 */
[----:B------:R-:W-:Y:S02]  /*4a40*/  UIMAD.WIDE.U32 UR10, UR6, UR22, URZ ;  /* 0x00000016060a72a5 */ /* 0x000fe4000f8e00ff */
[----:B------:R-:W-:Y:S02]  /*4a50*/  UIMAD UR8, UR42, UR7, URZ ;  /* 0x000000072a0872a4 */ /* 0x000fe4000f8e02ff */
[----:B------:R-:W-:Y:S03]  /*4a60*/  UISETP.GE.AND UP0, UPT, UR6, UR4, UPT ;  /* 0x000000040600728c */ /* 0x000fe6000bf06270 */
[----:B------:R-:W-:Y:S01]  /*4a70*/  UMOV UR4, UR11 ;  /* 0x0000000b00047c82 */ /* 0x000fe20008000000 */
[----:B------:R-:W-:Y:S02]  /*4a80*/  UISETP.GE.OR UP0, UPT, UR5, UR8, UP0 ;  /* 0x000000080500728c */ /* 0x000fe40008706670 */
[----:B------:R-:W-:Y:S02]  /*4a90*/  USHF.R.U32.HI UR4, URZ, UR23, UR4 ;  /* 0x00000017ff047299 */ /* 0x000fe40008011604 */
[----:B------:R-:W-:Y:S02]  /*4aa0*/  UIMAD.WIDE.U32 UR8, UR5, UR22, URZ ;  /* 0x00000016050872a5 */ /* 0x000fe4000f8e00ff */
[----:B------:R-:W-:Y:S04]  /*4ab0*/  USEL UR10, UR6, UR4, !UP1 ;  /* 0x00000004060a7287 */ /* 0x000fe8000c800000 */
[----:B------:R-:W-:Y:S01]  /*4ac0*/  UIADD3 UR11, UPT, UPT, -UR10, URZ, URZ ;  /* 0x000000ff0a0b7290 */ /* 0x000fe2000fffe1ff */
[----:B------:R-:W-:Y:S02]  /*4ad0*/  @!UP0 UMOV UR4, UR9 ;  /* 0x0000000900048c82 */ /* 0x000fe40008000000 */
[----:B------:R-:W-:Y:S02]  /*4ae0*/  @!UP0 USHF.R.U32.HI UR4, URZ, UR23, UR4 ;  /* 0x00000017ff048299 */ /* 0x000fe40008011604 */
[----:B------:R-:W-:Y:S02]  /*4af0*/  UIMAD UR8, UR42, UR11, UR6 ;  /* 0x0000000b2a0872a4 */ /* 0x000fe4000f8e0206 */
[----:B------:R-:W-:Y:S02]  /*4b00*/  @!UP0 USEL UR4, UR5, UR4, !UP1 ;  /* 0x0000000405048287 */ /* 0x000fe4000c800000 */
[----:B------:R-:W-:Y:S02]  /*4b10*/  UISETP.NE.AND UP1, UPT, UR20, URZ, UPT ;  /* 0x000000ff1400728c */ /* 0x000fe4000bf25270 */
[----:B------:R-:W-:Y:S02]  /*4b20*/  @!UP0 UIMAD UR8, UR7, UR8, UR4 ;  /* 0x00000008070882a4 */ /* 0x000fe4000f8e0204 */
[----:B------:R-:W-:Y:S02]  /*4b30*/  @!UP0 UIADD3 UR9, UPT, UPT, UR10, -UR4, URZ ;  /* 0x800000040a098290 */ /* 0x000fe4000fffe0ff */
[----:B------:R-:W-:Y:S02]  /*4b40*/  UIADD3 UR4, UPT, UPT, -UR5, URZ, URZ ;  /* 0x000000ff05047290 */ /* 0x000fe4000fffe1ff */
[----:B------:R-:W-:Y:S02]  /*4b50*/  UIADD3 UR7, UPT, UPT, -UR6, URZ, URZ ;  /* 0x000000ff06077290 */ /* 0x000fe4000fffe1ff */
[----:B------:R-:W-:Y:S02]  /*4b60*/  @!UP0 UIMAD UR6, UR9, UR42, UR5 ;  /* 0x0000002a090682a4 */ /* 0x000fe4000f8e0205 */
[----:B------:R-:W-:Y:S02]  /*4b70*/  UIMAD UR14, UR15, UR4, UR14 ;  /* 0x000000040f0e72a4 */ /* 0x000fe4000f8e020e */
[----:B------:R-:W-:Y:S01]  /*4b80*/  UIMAD UR13, UR50, UR7, UR13 ;  /* 0x00000007320d72a4 */ /* 0x000fe2000f8e020d */
[----:B------:R-:W-:Y:S02]  /*4b90*/  @!UP0 UMOV UR5, UR8 ;  /* 0x0000000800058c82 */ /* 0x000fe40008000000 */
[----:B------:R-:W-:Y:S02]  /*4ba0*/  UIMAD UR14, UR5, UR15, UR14 ;  /* 0x0000000f050e72a4 */ /* 0x000fe4000f8e020e */
[----:B------:R-:W-:Y:S11]  /*4bb0*/  UIMAD UR13, UR6, UR50, UR13 ;  /* 0x00000032060d72a4 */ /* 0x000ff6000f8e020d */
[----:B------:R-:W-:Y:S01]  /*4bc0*/  @!UPT UIADD3 URZ, UPT, UPT, URZ, URZ, URZ ;  /* 0x000000fffffff290 */ /* 0x000fe2000fffe0ff */
.L_x_85:
[----:B------:R-:W3:Y:S01]  /*4bd0*/  @!UP3 LDCU.128 UR8, c[0x0][0xb10] ;  /* 0x00016200ff08b7ac */ /* 0x000ee20008000c00 */
[----:B------:R-:W-:Y:S02]  /*4be0*/  ISETP.NE.U32.AND P0, PT, RZ, UR30, PT ;  /* 0x0000001eff007c0c */ /* 0x000fe4000bf05070 */
[----:B------:R-:W-:Y:S02]  /*4bf0*/  SHF.L.U32 R4, R11, 0x1f, RZ ;  /* 0x0000001f0b047819 */ /* 0x000fe400000006ff */
[----:B------:R-:W-:Y:S01]  /*4c00*/  ISETP.NE.AND.EX P0, PT, RZ, UR31, PT, P0 ;  /* 0x0000001fff007c0c */ /* 0x000fe2000bf05300 */
[----:B------:R-:W4:Y:S01]  /*4c10*/  @!UP3 LDCU UR5, c[0x0][0xb0c] ;  /* 0x00016180ff05b7ac */ /* 0x000f220008000800 */
[----:B------:R-:W-:Y:S02]  /*4c20*/  USHF.L.U32 UR35, UR24, 0x7, URZ ;  /* 0x0000000718237899 */ /* 0x000fe400080006ff */
[----:B------:R-:W-:Y:S02]  /*4c30*/  USHF.L.U32 UR34, UR28, 0x8, URZ ;  /* 0x000000081c227899 */ /* 0x000fe400080006ff */
[----:B---3--:R-:W-:Y:S07]  /*4c40*/  UIMAD.WIDE.U32 UR6, UR14, UR8, URZ ;  /* 0x000000080e0672a5 */ /* 0x008fee000f8e00ff */
[----:B------:R-:W-:Y:S01]  /*4c50*/  @!UP3 UMOV UR4, UR7 ;  /* 0x000000070004bc82 */ /* 0x000fe20008000000 */
[----:B----4-:R-:W-:Y:S02]  /*4c60*/  @!UP3 UISETP.NE.AND UP0, UPT, UR5, 0x1, UPT ;  /* 0x000000010500b88c */ /* 0x010fe4000bf05270 */
[----:B------:R-:W-:Y:S02]  /*4c70*/  @!UP3 USHF.R.U32.HI UR4, URZ, UR9, UR4 ;  /* 0x00000009ff04b299 */ /* 0x000fe40008011604 */
[----:B------:R-:W-:Y:S02]  /*4c80*/  UIMAD.WIDE.U32 UR6, UR13, UR11, URZ ;  /* 0x0000000b0d0672a5 */ /* 0x000fe4000f8e00ff */
[----:B------:R-:W-:Y:S02]  /*4c90*/  @!UP3 USEL UR8, UR14, UR4, !UP0 ;  /* 0x000000040e08b287 */ /* 0x000fe4000c000000 */
[----:B------:R-:W-:Y:S03]  /*4ca0*/  @!UP3 UISETP.NE.AND UP0, UPT, UR10, 0x1, UPT ;  /* 0x000000010a00b88c */ /* 0x000fe6000bf05270 */
[----:B------:R-:W-:Y:S02]  /*4cb0*/  @!UP3 UMOV UR6, UR7 ;  /* 0x000000070006bc82 */ /* 0x000fe40008000000 */
[----:B------:R-:W3:Y:S02]  /*4cc0*/  @!UP3 LDCU UR4, c[0x0][0xb20] ;  /* 0x00016400ff04b7ac */ /* 0x000ee40008000800 */
[----:B---3--:R-:W-:Y:S04]  /*4cd0*/  @!UP3 USHF.R.U32.HI UR6, URZ, UR4, UR6 ;  /* 0x00000004ff06b299 */ /* 0x008fe80008011606 */
[----:B------:R-:W-:Y:S04]  /*4ce0*/  @!UP3 USEL UR6, UR13, UR6, !UP0 ;  /* 0x000000060d06b287 */ /* 0x000fe8000c000000 */
[----:B------:R-:W-:Y:S02]  /*4cf0*/  @!UP3 UIADD3 UR4, UPT, UPT, -UR8, UR6, URZ ;  /* 0x000000060804b290 */ /* 0x000fe4000fffe1ff */
[----:B------:R-:W-:Y:S02]  /*4d00*/  @!UP3 UIADD3 UR6, UPT, UPT, UR8, -UR6, URZ ;  /* 0x800000060806b290 */ /* 0x000fe4000fffe0ff */
[----:B------:R-:W-:Y:S02]  /*4d10*/  @!UP3 UIMAD UR14, UR4, UR5, UR14 ;  /* 0x00000005040eb2a4 */ /* 0x000fe4000f8e020e */
[----:B------:R-:W-:Y:S01]  /*4d20*/  @!UP3 UIMAD UR13, UR6, UR10, UR13 ;  /* 0x0000000a060db2a4 */ /* 0x000fe2000f8e020d */
[----:B------:R-:W-:Y:S11]  /*4d30*/  BRA.U UP4, `(.L_x_86) ;  /* 0x0000000104107547 */ /* 0x000ff6000b800000 */
[----:B--2---:R-:W-:Y:S04]  /*4d40*/  MOV R0, UR43 ;  /* 0x0000002b00007c02 */ /* 0x004fe80008000f00 */
[----:B------:R-:W-:Y:S04]  /*4d50*/  SHF.L.U32 R5, R0, 0x1f, RZ ;  /* 0x0000001f00057819 */ /* 0x000fe800000006ff */
[----:B------:R-:W2:Y:S02]  /*4d60*/  SYNCS.PHASECHK.TRANS64.TRYWAIT P1, [UR21+0x68], R5 ;  /* 0x00006805ff0075a7 */ /* 0x000ea40008021115 */
[----:B--2---:R-:W-:Y:S05]  /*4d70*/  @!P1 BRA `(.L_x_87) ;  /* 0x0000007400489947 */ /* 0x004fea0003800000 */
.L_x_86:
[----:B------:R-:W-:Y:S05]  /*4d80*/  BRA.U !UP6, `(.L_x_88) ;  /* 0x000000010e387547 */ /* 0x000fea000b800000 */
[----:B------:R-:W-:Y:S01]  /*4d90*/  UPLOP3.LUT UP1, UPT, UPT, UPT, UP5, 0x80, 0x8 ;  /* 0x000000000008789c */ /* 0x000fe20003f2f050 */
[----:B--2---:R-:W-:Y:S01]  /*4da0*/  HFMA2 R0, -RZ, RZ, 0, 5.9604644775390625e-08 ;  /* 0x00000001ff007431 */ /* 0x004fe200000001ff */
[----:B------:R-:W2:Y:S01]  /*4db0*/  LDCU.64 UR8, c[0x0][0x358] ;  /* 0x00006b00ff0877ac */ /* 0x000ea20008000a00 */
[----:B------:R-:W-:Y:S03]  /*4dc0*/  IMAD.MOV.U32 R146, RZ, RZ, 0x1 ;  /* 0x00000001ff927424 */ /* 0x000fe600078e00ff */
[----:B------:R-:W-:Y:S05]  /*4dd0*/  PLOP3.LUT P1, PT, PT, PT, UP1, 0x80, 0x8 ;  /* 0x000000000008781c */ /* 0x000fea0003f2f018 */
[----:B------:R-:W3:Y:S01]  /*4de0*/  @UP1 LDCU.64 UR4, c[0x0][0x888] ;  /* 0x00011100ff0417ac */ /* 0x000ee20008000a00 */
[----:B------:R-:W-:Y:S07]  /*4df0*/  @UP1 UIMAD UR6, UR36, UR30, URZ ;  /* 0x0000001e240612a4 */ /* 0x000fee000f8e02ff */
[----:B------:R-:W-:Y:S01]  /*4e00*/  @!P1 PRMT R146, R0, 0x7610, R146 ;  /* 0x0000761000929816 */ /* 0x000fe20000000092 */
[----:B---3--:R-:W-:Y:S06]  /*4e10*/  @UP1 UIMAD.WIDE UR4, UR6, 0x4, UR4 ;  /* 0x00000004060418a5 */ /* 0x008fec000f8e0204 */
[----:B------:R-:W-:Y:S01]  /*4e20*/  IMAD.U32 R6, RZ, RZ, UR4 ;  /* 0x00000004ff067e24 */ /* 0x000fe2000f8e00ff */
[----:B------:R-:W-:Y:S04]  /*4e30*/  MOV R7, UR5 ;  /* 0x0000000500077c02 */ /* 0x000fe80008000f00 */
[----:B------:R-:W3:Y:S01]  /*4e40*/  @!UP1 LDCU UR4, c[0x0][0x880] ;  /* 0x00011000ff0497ac */ /* 0x000ee20008000800 */
[----:B--2--5:R4:W5:Y:S02]  /*4e50*/  @P1 LDG.E R73, desc[UR8][R6.64] ;  /* 0x0000000806491981 */ /* 0x024964000c1e1900 */
[----:B---34-:R-:W-:Y:S07]  /*4e60*/  @!P1 IMAD.U32 R73, RZ, RZ, UR4 ;  /* 0x00000004ff499e24 */ /* 0x018fee000f8e00ff */
.L_x_88:
[----:B-----5:R-:W-:Y:S01]  /*4e70*/  @!P0 FSETP.EQ.AND P2, PT, R73, RZ, PT ;  /* 0x000000ff4900820b */ /* 0x020fe20003f42000 */
[----:B------:R-:W-:Y:S01]  /*4e80*/  @!UPT UIADD3 URZ, UPT, UPT, URZ, URZ, URZ ;  /* 0x000000fffffff290 */ /* 0x000fe2000fffe0ff */
[----:B------:R-:W-:Y:S11]  /*4e90*/  @!P0 BRA `(.L_x_89) ;  /* 0x0000000000148947 */ /* 0x000ff60003800000 */
[----:B------:R-:W-:Y:S02]  /*4ea0*/  LOP3.LUT P0, RZ, R146, 0xff, RZ, 0xc0, !PT ;  /* 0x000000ff92ff7812 */ /* 0x000fe4000780c0ff */
[----:B------:R-:W-:Y:S04]  /*4eb0*/  PLOP3.LUT P2, PT, PT, PT, UP1, 0x80, 0x8 ;  /* 0x000000000008781c */ /* 0x000fe80003f4f018 */
[----:B------:R-:W-:Y:S07]  /*4ec0*/  PLOP3.LUT P2, PT, P2, PT, PT, 0x8, 0x80 ;  /* 0x000000000080781c */ /* 0x000fee000174e170 */
[----:B------:R-:W-:Y:S11]  /*4ed0*/  @P0 FSETP.EQ.AND P2, PT, R73, RZ, PT ;  /* 0x000000ff4900020b */ /* 0x000ff60003f42000 */
[----:B------:R-:W-:Y:S02]  /*4ee0*/  @!UPT UIADD3 URZ, UPT, UPT, URZ, URZ, URZ ;  /* 0x000000fffffff290 */ /* 0x000fe4000fffe0ff */
.L_x_89:
[----:B------:R-:W3:Y:S01]  /*4ef0*/  SYNCS.PHASECHK.TRANS64.TRYWAIT P0, [UR21+0x40], R4 ;  /* 0x00004004ff0075a7 */ /* 0x000ee20008001115 */
[----:B------:R-:W-:Y:S04]  /*4f00*/  ELECT P1, URZ, PT ;  /* 0x0000000000ff782f */ /* 0x000fe80003820000 */
[----:B------:R-:W-:Y:S01]  /*4f10*/  PLOP3.LUT P1, PT, P2, P1, PT, 0xf2, 0x2f ;  /* 0x00000000002f781c */ /* 0x000fe20001723e72 */
[----:B------:R-:W-:Y:S01]  /*4f20*/  @!UPT UIADD3 URZ, UPT, UPT, URZ, URZ, URZ ;  /* 0x000000fffffff290 */ /* 0x000fe2000fffe0ff */
[----:B---3--:R-:W-:Y:S11]  /*4f30*/  @!P0 BRA `(.L_x_90) ;  /* 0x0000007000f08947 */ /* 0x008ff60003800000 */
.L_x_172:
[----:B------:R-:W-:Y:S01]  /*4f40*/  @!P1 IADD3 R2, P0, PT, R12, 0x580, RZ ;  /* 0x000005800c029810 */ /* 0x000fe20007f1e0ff */
[----:B------:R-:W-:Y:S01]  /*4f50*/  VOTEU.ALL UP0, P1 ;  /* 0x0000000000ff7886 */ /* 0x000fe20000800000 */
[----:B------:R-:W-:Y:S01]  /*4f60*/  UMOV UR6, 0x0 ;  /* 0x0000000000067882 */ /* 0x000fe20000000000 */
[----:B------:R-:W-:Y:S01]  /*4f70*/  UMOV UR7, 0x10000000 ;  /* 0x1000000000077882 */ /* 0x000fe20000000000 */
[----:B------:R-:W-:Y:S01]  /*4f80*/  @!P1 R2UR UR5, R2 ;  /* 0x00000000020592ca */ /* 0x000fe200000e0000 */
[----:B--2---:R-:W-:Y:S01]  /*4f90*/  @!P1 IMAD.X R0, RZ, RZ, R13, P0 ;  /* 0x000000ffff009224 */ /* 0x004fe200000e060d */
[----:B------:R-:W-:Y:S01]  /*4fa0*/  @!UP0 UIADD3 UR32, UPT, UPT, UR21, 0x400, URZ ;  /* 0x0000040015208890 */ /* 0x000fe2000fffe0ff */
[----:B------:R-:W-:Y:S03]  /*4fb0*/  VOTEU.ALL UP0, P1 ;  /* 0x0000000000ff7886 */ /* 0x000fe60000800000 */
[----:B------:R-:W-:Y:S01]  /*4fc0*/  @!P1 R2UR UR4, R0 ;  /* 0x00000000000492ca */ /* 0x000fe200000e0000 */
[----:B------:R-:W-:Y:S06]  /*4fd0*/  @!P1 IMAD.MOV.U32 R0, RZ, RZ, 0x4000 ;  /* 0x00004000ff009424 */ /* 0x000fec00078e00ff */
[----:B------:R-:W-:Y:S06]  /*4fe0*/  IMAD.U32 R6, RZ, RZ, UR5 ;  /* 0x00000005ff067e24 */ /* 0x000fec000f8e00ff */
[----:B------:R-:W-:Y:S01]  /*4ff0*/  IMAD.U32 R7, RZ, RZ, UR4 ;  /* 0x00000004ff077e24 */ /* 0x000fe2000f8e00ff */
[----:B------:R-:W-:Y:S04]  /*5000*/  @!P1 R2UR UR4, R6 ;  /* 0x00000000060492ca */ /* 0x000fe800000e0000 */
[----:B------:R-:W-:Y:S11]  /*5010*/  @!P1 R2UR UR5, R7 ;  /* 0x00000000070592ca */ /* 0x000ff600000e0000 */
[----:B------:R-:W-:Y:S02]  /*5020*/  @!UPT UIADD3 URZ, UPT, UPT, URZ, URZ, URZ ;  /* 0x000000fffffff290 */ /* 0x000fe4000fffe0ff */
[----:B------:R2:W-:Y:S01]  /*5030*/  @!UP0 UTMALDG.3D [UR32], [UR4], desc[UR6] ;  /* 0x00000620040085b4 */ /* 0x0005e20008011000 */
[----:B------:R3:W-:Y:S01]  /*5040*/  @!P1 SYNCS.ARRIVE.TRANS64.RED.A0TR RZ, [UR21+0x20], R0 ;  /* 0x00002000ffff99a7 */ /* 0x0007e20008300415 */
[----:B--2---:R-:W-:Y:S09]  /*5050*/  UPRMT UR4, UR47, 0x654, UR33 ;  /* 0x000006542f047896 */ /* 0x004ff20008000021 */
[----:B------:R-:W-:Y:S01]  /*5060*/  SYNCS.ARRIVE.TRANS64.RED.A1T0 RZ, [UR4], RZ ;  /* 0x000000ffffff79a7 */ /* 0x000fe20008100404 */
[----:B------:R-:W2:Y:S02]  /*5070*/  SYNCS.PHASECHK.TRANS64.TRYWAIT P0, [UR21+0x48], R4 ;  /* 0x00004804ff0075a7 */ /* 0x000ea40008001115 */
[----:B--23--:R-:W-:Y:S05]  /*5080*/  @!P0 BRA `(.L_x_91) ;  /* 0x0000007000b48947 */ /* 0x00cfea0003800000 */
.L_x_174:
[----:B------:R-:W-:Y:S01]  /*5090*/  @!P1 IADD3 R2, P0, PT, R12, 0x580, RZ ;  /* 0x000005800c029810 */ /* 0x000fe20007f1e0ff */
[----:B------:R-:W-:Y:S01]  /*50a0*/  VOTEU.ALL UP0, P1 ;  /* 0x0000000000ff7886 */ /* 0x000fe20000800000 */
[----:B------:R-:W-:Y:S01]  /*50b0*/  UMOV UR6, 0x0 ;  /* 0x0000000000067882 */ /* 0x000fe20000000000 */
[----:B------:R-:W-:Y:S01]  /*50c0*/  UMOV UR7, 0x10000000 ;  /* 0x1000000000077882 */ /* 0x000fe20000000000 */
[----:B------:R-:W-:Y:S01]  /*50d0*/  @!P1 R2UR UR5, R2 ;  /* 0x00000000020592ca */ /* 0x000fe200000e0000 */
[----:B------:R-:W-:Y:S01]  /*50e0*/  @!P1 IMAD.X R0, RZ, RZ, R13, P0 ;  /* 0x000000ffff009224 */ /* 0x000fe200000e060d */
[----:B------:R-:W-:Y:S02]  /*50f0*/  @!UP0 UIADD3 UR26, UPT, UPT, UR34, 0x40, URZ ;  /* 0x00000040221a8890 */ /* 0x000fe4000fffe0ff */
[----:B------:R-:W-:Y:S02]  /*5100*/  @!UP0 UIADD3 UR24, UPT, UPT, UR21, 0x4400, URZ ;  /* 0x0000440015188890 */ /* 0x000fe4000fffe0ff */
[----:B------:R-:W-:Y:S01]  /*5110*/  @!P1 R2UR UR4, R0 ;  /* 0x00000000000492ca */ /* 0x000fe200000e0000 */
[----:B------:R-:W-:Y:S01]  /*5120*/  VOTEU.ALL UP0, P1 ;  /* 0x0000000000ff7886 */ /* 0x000fe20000800000 */
[----:B------:R-:W-:Y:S01]  /*5130*/  UMOV UR27, UR35 ;  /* 0x00000023001b7c82 */ /* 0x000fe20008000000 */
[----:B------:R-:W-:Y:S01]  /*5140*/  UMOV UR28, UR36 ;  /* 0x00000024001c7c82 */ /* 0x000fe20008000000 */
[----:B------:R-:W-:Y:S03]  /*5150*/  @!P1 IMAD.MOV.U32 R0, RZ, RZ, 0x4000 ;  /* 0x00004000ff009424 */ /* 0x000fe600078e00ff */
[----:B------:R-:W-:Y:S06]  /*5160*/  IMAD.U32 R6, RZ, RZ, UR5 ;  /* 0x00000005ff067e24 */ /* 0x000fec000f8e00ff */
[----:B------:R-:W-:Y:S01]  /*5170*/  IMAD.U32 R7, RZ, RZ, UR4 ;  /* 0x00000004ff077e24 */ /* 0x000fe2000f8e00ff */
[----:B------:R-:W-:Y:S04]  /*5180*/  @!P1 R2UR UR4, R6 ;  /* 0x00000000060492ca */ /* 0x000fe800000e0000 */
[----:B------:R-:W-:Y:S11]  /*5190*/  @!P1 R2UR UR5, R7 ;  /* 0x00000000070592ca */ /* 0x000ff600000e0000 */
[----:B------:R-:W-:Y:S02]  /*51a0*/  @!UPT UIADD3 URZ, UPT, UPT, URZ, URZ, URZ ;  /* 0x000000fffffff290 */ /* 0x000fe4000fffe0ff */
[----:B------:R3:W-:Y:S01]  /*51b0*/  @!UP0 UTMALDG.3D [UR24], [UR4], desc[UR6] ;  /* 0x00000618040085b4 */ /* 0x0007e20008011000 */
[----:B------:R4:W-:Y:S01]  /*51c0*/  @!P1 SYNCS.ARRIVE.TRANS64.RED.A0TR RZ, [UR21+0x28], R0 ;  /* 0x00002800ffff99a7 */ /* 0x0009e20008300415 */
[----:B---3--:R-:W-:Y:S09]  /*51d0*/  UPRMT UR4, UR47, 0x654, UR25 ;  /* 0x000006542f047896 */ /* 0x008ff20008000019 */
[----:B------:R-:W-:Y:S01]  /*51e0*/  SYNCS.ARRIVE.TRANS64.RED.A1T0 RZ, [UR4], RZ ;  /* 0x000000ffffff79a7 */ /* 0x000fe20008100404 */
[----:B------:R-:W3:Y:S02]  /*51f0*/  SYNCS.PHASECHK.TRANS64.TRYWAIT P0, [UR21+0x50], R4 ;  /* 0x00005004ff0075a7 */ /* 0x000ee40008001115 */
[----:B---34-:R-:W-:Y:S05]  /*5200*/  @!P0 BRA `(.L_x_92) ;  /* 0x00000070006c8947 */ /* 0x018fea0003800000 */
.L_x_176:
[----:B------:R-:W-:Y:S01]  /*5210*/  @!P1 IADD3 R2, P0, PT, R12, 0x580, RZ ;  /* 0x000005800c029810 */ /* 0x000fe20007f1e0ff */
[----:B------:R-:W-:Y:S01]  /*5220*/  VOTEU.ALL UP0, P1 ;  /* 0x0000000000ff7886 */ /* 0x000fe20000800000 */
[----:B------:R-:W-:Y:S01]  /*5230*/  UMOV UR6, 0x0 ;  /* 0x0000000000067882 */ /* 0x000fe20000000000 */
[----:B------:R-:W-:Y:S01]  /*5240*/  UMOV UR7, 0x10000000 ;  /* 0x1000000000077882 */ /* 0x000fe20000000000 */
[----:B------:R-:W-:Y:S01]  /*5250*/  @!P1 R2UR UR5, R2 ;  /* 0x00000000020592ca */ /* 0x000fe200000e0000 */
[----:B------:R-:W-:Y:S01]  /*5260*/  @!P1 IMAD.X R0, RZ, RZ, R13, P0 ;  /* 0x000000ffff009224 */ /* 0x000fe200000e060d */
[----:B------:R-:W-:Y:S01]  /*5270*/  @!UP0 UIADD3 UR18, UPT, UPT, UR34, 0x80, URZ ;  /* 0x0000008022128890 */ /* 0x000fe2000fffe0ff */
[----:B------:R-:W-:Y:S01]  /*5280*/  VIADD R10, R10, 0x1 ;  /* 0x000000010a0a7836 */ /* 0x000fe20000000000 */
        /* <DEDUP_REMOVED lines=17> */
.L_x_178:
[----:B------:R-:W-:Y:S01]  /*53a0*/  @!P1 IADD3 R2, P0, PT, R12, 0x580, RZ ;  /* 0x000005800c029810 */ /* 0x000fe20007f1e0ff */
[----:B------:R-:W-:Y:S01]  /*53b0*/  VOTEU.ALL UP0, P1 ;  /* 0x0000000000ff7886 */ /* 0x000fe20000800000 */
[----:B------:R-:W-:Y:S01]  /*53c0*/  UMOV UR6, 0x0 ;  /* 0x0000000000067882 */ /* 0x000fe20000000000 */
[----:B------:R-:W-:Y:S01]  /*53d0*/  UMOV UR7, 0x10000000 ;  /* 0x1000000000077882 */ /* 0x000fe20000000000 */
[----:B------:R-:W-:Y:S01]  /*53e0*/  @!P1 R2UR UR5, R2 ;  /* 0x00000000020592ca */ /* 0x000fe200000e0000 */
[----:B------:R-:W-:Y:S01]  /*53f0*/  @!P1 IMAD.X R0, RZ, RZ, R13, P0 ;  /* 0x000000ffff009224 */ /* 0x000fe200000e060d */
[----:B------:R-:W-:Y:S01]  /*5400*/  @!UP0 UIADD3 UR10, UPT, UPT, UR34, 0xc0, URZ ;  /* 0x000000c0220a8890 */ /* 0x000fe2000fffe0ff */
[----:B------:R-:W-:Y:S01]  /*5410*/  R2UR UR16, R148 ;  /* 0x00000000941072ca */ /* 0x000fe200000e0000 */
[----:B------:R-:W-:Y:S01]  /*5420*/  @!UP0 UIADD3 UR8, UPT, UPT, UR21, 0xc400, URZ ;  /* 0x0000c40015088890 */ /* 0x000fe2000fffe0ff */
[----:B------:R-:W-:Y:S01]  /*5430*/  ISETP.NE.AND P0, PT, R10, 0x2, PT ;  /* 0x000000020a00780c */ /* 0x000fe20003f05270 */
[----:B------:R-:W-:Y:S01]  /*5440*/  @!UP0 UIADD3 UR9, UPT, UPT, UR21, 0x38, URZ ;  /* 0x0000003815098890 */ /* 0x000fe2000fffe0ff */
[----:B------:R-:W-:Y:S01]  /*5450*/  @!P1 R2UR UR4, R0 ;  /* 0x00000000000492ca */ /* 0x000fe200000e0000 */
[----:B------:R-:W-:Y:S01]  /*5460*/  VOTEU.ALL UP0, P1 ;  /* 0x0000000000ff7886 */ /* 0x000fe20000800000 */
[----:B------:R-:W-:Y:S01]  /*5470*/  UMOV UR11, UR35 ;  /* 0x00000023000b7c82 */ /* 0x000fe20008000000 */
[----:B------:R-:W-:Y:S01]  /*5480*/  UMOV UR12, UR36 ;  /* 0x00000024000c7c82 */ /* 0x000fe20008000000 */
[----:B------:R-:W-:Y:S01]  /*5490*/  SEL R0, RZ, 0x1, P0 ;  /* 0x00000001ff007807 */ /* 0x000fe20000000000 */
[----:B------:R-:W-:Y:S01]  /*54a0*/  UIADD3 UR24, UPT, UPT, UR14, UR63, URZ ;  /* 0x0000003f0e187290 */ /* 0x000fe2000fffe0ff */
[----:B--2---:R-:W-:Y:S01]  /*54b0*/  IMAD.U32 R4, RZ, RZ, UR5 ;  /* 0x00000005ff047e24 */ /* 0x004fe2000f8e00ff */
[----:B------:R-:W-:Y:S01]  /*54c0*/  LOP3.LUT R11, R11, 0x1, RZ, 0x3c, !PT ;  /* 0x000000010b0b7812 */ /* 0x000fe200078e3cff */
[----:B------:R-:W-:Y:S01]  /*54d0*/  UMOV UR36, UR29 ;  /* 0x0000001d00247c82 */ /* 0x000fe20008000000 */
[----:B------:R-:W-:Y:S01]  /*54e0*/  LOP3.LUT R9, R9, R0, RZ, 0x3c, !PT ;  /* 0x0000000009097212 */ /* 0x000fe200078e3cff */
[----:B------:R-:W-:Y:S01]  /*54f0*/  UIADD3 UR28, UPT, UPT, UR13, UR16, URZ ;  /* 0x000000100d1c7290 */ /* 0x000fe2000fffe0ff */
[----:B------:R-:W-:Y:S01]  /*5500*/  SEL R10, R10, RZ, P0 ;  /* 0x000000ff0a0a7207 */ /* 0x000fe20000000000 */
[----:B------:R-:W-:Y:S01]  /*5510*/  UPLOP3.LUT UP4, UPT, UPT, UPT, UPT, 0x80, 0x8 ;  /* 0x000000000008789c */ /* 0x000fe20003f8f070 */
[----:B------:R-:W-:Y:S01]  /*5520*/  IMAD.U32 R5, RZ, RZ, UR4 ;  /* 0x00000004ff057e24 */ /* 0x000fe2000f8e00ff */
[----:B------:R-:W-:Y:S04]  /*5530*/  @!P1 R2UR UR4, R4 ;  /* 0x00000000040492ca */ /* 0x000fe800000e0000 */
[----:B------:R-:W-:Y:S11]  /*5540*/  @!P1 R2UR UR5, R5 ;  /* 0x00000000050592ca */ /* 0x000ff600000e0000 */
[----:B------:R-:W-:Y:S02]  /*5550*/  @!UPT UIADD3 URZ, UPT, UPT, URZ, URZ, URZ ;  /* 0x000000fffffff290 */ /* 0x000fe4000fffe0ff */
[----:B------:R2:W-:Y:S01]  /*5560*/  @!UP0 UTMALDG.3D [UR8], [UR4], desc[UR6] ;  /* 0x00000608040085b4 */ /* 0x0005e20008011000 */
[----:B------:R2:W-:Y:S01]  /*5570*/  @!P1 SYNCS.ARRIVE.TRANS64.RED.A0TR RZ, [UR21+0x38], R3 ;  /* 0x00003803ffff99a7 */ /* 0x0005e20008300415 */
[----:B------:R-:W-:Y:S01]  /*5580*/  SYNCS.ARRIVE.TRANS64.RED.A1T0 RZ, [UR39], RZ ;  /* 0x000000ffffff79a7 */ /* 0x000fe20008100427 */
[----:B------:R-:W-:Y:S05]  /*5590*/  BRA.U UP2, `(.L_x_94) ;  /* 0xfffffff102507547 */ /* 0x000fea000b83ffff */
[----:B--2---:R-:W-:-:S04]  /*55a0*/  SHF.L.U32 R3, R11, 0x1f, RZ ;  /* 0x0000001f0b037819 */ /* 0x004fc800000006ff */
[----:B------:R-:W2:Y:S02]  /*55b0*/  SYNCS.PHASECHK.TRANS64.TRYWAIT P0, [UR21+0x40], R3 ;  /* 0x00004003ff0075a7 */ /* 0x000ea40008001115 */
[----:B--2---:R-:W-:Y:S05]  /*55c0*/  @!P0 BRA `(.L_x_95) ;  /* 0x0000006c00ac8947 */ /* 0x004fea0003800000 */
.L_x_180:
[----:B------:R-:W3:Y:S02]  /*55d0*/  SYNCS.PHASECHK.TRANS64.TRYWAIT P0, [UR21+0x48], R3 ;  /* 0x00004803ff0075a7 */ /* 0x000ee40008001115 */
[----:B---3--:R-:W-:Y:S05]  /*55e0*/  @!P0 BRA `(.L_x_96) ;  /* 0x0000006c00bc8947 */ /* 0x008fea0003800000 */
.L_x_182:
[----:B------:R-:W3:Y:S02]  /*55f0*/  SYNCS.PHASECHK.TRANS64.TRYWAIT P0, [UR21+0x50], R3 ;  /* 0x00005003ff0075a7 */ /* 0x000ee40008001115 */
[----:B---3--:R-:W-:Y:S05]  /*5600*/  @!P0 BRA `(.L_x_97) ;  /* 0x0000006c00cc8947 */ /* 0x008fea0003800000 */
.L_x_184:
[----:B--2---:R-:W-:-:S07]  /*5610*/  MOV R0, UR21 ;  /* 0x0000001500007c02 */ /* 0x004fce0008000f00 */
.L_x_98:
[----:B--2---:R-:W-:-:S04]  /*5620*/  SHF.L.U32 R3, R11, 0x1f, RZ ;  /* 0x0000001f0b037819 */ /* 0x004fc800000006ff */
[----:B------:R2:W3:Y:S03]  /*5630*/  SYNCS.PHASECHK.TRANS64.TRYWAIT P0, [R0+URZ+0x58], R3 ;  /* 0x00005803000075a7 */ /* 0x0004e600080011ff */
[----:B---3--:R-:W-:Y:S05]  /*5640*/  @!P0 NANOSLEEP.SYNCS 0x989680 ;  /* 0x009896800000895d */ /* 0x008fea0003900000 */
[----:B------:R-:W3:Y:S02]  /*5650*/  @!P0 SYNCS.PHASECHK.TRANS64 P0, [R0+URZ+0x58], R3 ;  /* 0x00005803000085a7 */ /* 0x000ee400080010ff */
[----:B-1-3--:R-:W-:Y:S05]  /*5660*/  @P0 EXIT ;  /* 0x000000000000094d */ /* 0x00afea0003800000 */
[----:B------:R-:W-:Y:S05]  /*5670*/  BRA `(.L_x_98) ;  /* 0xfffffffc00e87947 */ /* 0x000fea000383ffff */
.L_x_83:
[----:B------:R-:W-:-:S06]  /*5680*/  UISETP.GE.AND UP0, UPT, UR18, 0x4, UPT ;  /* 0x000000041200788c */ /* 0x000fcc000bf06270 */
[----:B------:R-:W-:-:S13]  /*5690*/  PLOP3.LUT P0, PT, PT, PT, UP0, 0x80, 0x8 ;  /* 0x000000000008781c */ /* 0x000fda0003f0f008 */
[----:B-1----:R-:W-:Y:S05]  /*56a0*/  @!P0 EXIT ;  /* 0x000000000000894d */ /* 0x002fea0003800000 */
[----:B------:R-:W-:Y:S01]  /*56b0*/  BAR.SYNC.DEFER_BLOCKING 0x6, 0xa0 ;  /* 0x0182800000007b1d */ /* 0x000fe20000010000 */
[C---:B------:R-:W-:Y:S01]  /*56c0*/  IMAD.SHL.U32 R3, R163.reuse, 0x40, RZ ;  /* 0x00000040a3037824 */ /* 0x040fe200078e00ff */
[C---:B------:R-:W-:Y:S01]  /*56d0*/  LOP3.LUT R145, R163.reuse, 0x1, RZ, 0xc0, !PT ;  /* 0x00000001a3917812 */ /* 0x040fe200078ec0ff */
[C---:B------:R-:W-:Y:S01]  /*56e0*/  IMAD.U32 R69, R163.reuse, 0x10000, RZ ;  /* 0x00010000a3457824 */ /* 0x040fe200078e00ff */
[----:B------:R-:W-:Y:S01]  /*56f0*/  CS2R R158, SRZ ;  /* 0x00000000009e7805 */ /* 0x000fe2000001ff00 */
[----:B------:R-:W-:Y:S01]  /*5700*/  IMAD.SHL.U32 R144, R163, 0x8, RZ ;  /* 0x00000008a3907824 */ /* 0x000fe200078e00ff */
[----:B------:R-:W-:Y:S01]  /*5710*/  UMOV UR44, 0x400 ;  /* 0x00000400002c7882 */ /* 0x000fe20000000000 */
[----:B------:R-:W1:Y:S01]  /*5720*/  LDCU.64 UR4, c[0x0][0x890] ;  /* 0x00011200ff0477ac */ /* 0x000e620008000a00 */
[----:B------:R-:W2:Y:S01]  /*5730*/  LDC.64 R142, c[0x0][0x8b0] ;  /* 0x00022c00ff8e7b82 */ /* 0x000ea20000000a00 */
[----:B------:R-:W-:Y:S01]  /*5740*/  ISETP.NE.U32.AND P0, PT, R145, 0x1, PT ;  /* 0x000000019100780c */ /* 0x000fe20003f05070 */
[----:B------:R-:W-:Y:S01]  /*5750*/  IMAD.MOV.U32 R162, RZ, RZ, 0x2 ;  /* 0x00000002ffa27424 */ /* 0x000fe200078e00ff */
[----:B------:R-:W-:Y:S01]  /*5760*/  ULEA UR44, UR47, UR44, 0x18 ;  /* 0x0000002c2f2c7291 */ /* 0x000fe2000f8ec0ff */
[----:B------:R-:W-:Y:S01]  /*5770*/  LOP3.LUT R7, R3, 0x1c0, RZ, 0xc0, !PT ;  /* 0x000001c003077812 */ /* 0x000fe200078ec0ff */
[----:B------:R-:W-:Y:S01]  /*5780*/  IMAD.MOV.U32 R161, RZ, RZ, 0x4 ;  /* 0x00000004ffa17424 */ /* 0x000fe200078e00ff */
[----:B------:R-:W-:Y:S01]  /*5790*/  LOP3.LUT R69, R69, 0x600000, RZ, 0xc0, !PT ;  /* 0x0060000045457812 */ /* 0x000fe200078ec0ff */
[----:B------:R-:W-:Y:S01]  /*57a0*/  IMAD.MOV.U32 R160, RZ, RZ, 0x1 ;  /* 0x00000001ffa07424 */ /* 0x000fe200078e00ff */
[----:B------:R-:W3:Y:S01]  /*57b0*/  LDC.64 R140, c[0x0][0x8a8] ;  /* 0x00022a00ff8c7b82 */ /* 0x000ee20000000a00 */
[----:B------:R-:W-:Y:S01]  /*57c0*/  R2P PR, R163, 0x6 ;  /* 0x00000006a3007804 */ /* 0x000fe20000000000 */
[----:B------:R-:W-:Y:S01]  /*57d0*/  IMAD.MOV.U32 R68, RZ, RZ, RZ ;  /* 0x000000ffff447224 */ /* 0x000fe200078e00ff */
[----:B------:R-:W-:Y:S01]  /*57e0*/  LOP3.LUT R144, R7, 0x38, R144, 0xf8, !PT ;  /* 0x0000003807907812 */ /* 0x000fe200078ef890 */
[----:B------:R-:W-:Y:S01]  /*57f0*/  IMAD.MOV.U32 R152, RZ, RZ, RZ ;  /* 0x000000ffff987224 */ /* 0x000fe200078e00ff */
[----:B------:R-:W-:Y:S01]  /*5800*/  P2R R2, PR, RZ, 0x1 ;  /* 0x00000001ff027803 */ /* 0x000fe20000000000 */
[----:B------:R-:W4:Y:S01]  /*5810*/  LDCU UR60, c[0x0][0x370] ;  /* 0x00006e00ff3c77ac */ /* 0x000f220008000800 */
[----:B------:R-:W-:Y:S01]  /*5820*/  LOP3.LUT R144, R144, 0x1e00, R3, 0xf8, !PT ;  /* 0x00001e0090907812 */ /* 0x000fe200078ef803 */
[----:B------:R-:W4:Y:S01]  /*5830*/  LDS R0, [UR44+0x100] ;  /* 0x0001002cff007984 */ /* 0x000f220008000800 */
[----:B-1----:R-:W-:Y:S01]  /*5840*/  IMAD.U32 R165, RZ, RZ, UR4 ;  /* 0x00000004ffa57e24 */ /* 0x002fe2000f8e00ff */
[----:B------:R-:W-:Y:S01]  /*5850*/  UIADD3 UR4, UPT, UPT, UR44, 0x400, URZ ;  /* 0x000004002c047890 */ /* 0x000fe2000fffe0ff */
[----:B------:R-:W-:Y:S01]  /*5860*/  IMAD.U32 R164, RZ, RZ, UR5 ;  /* 0x00000005ffa47e24 */ /* 0x000fe2000f8e00ff */
[----:B------:R-:W-:Y:S01]  /*5870*/  LOP3.LUT R163, R163, 0x60, RZ, 0xc0, !PT ;  /* 0x00000060a3a37812 */ /* 0x000fe200078ec0ff */
[----:B------:R-:W1:Y:S01]  /*5880*/  LDCU UR43, c[0x0][0xb0c] ;  /* 0x00016180ff2b77ac */ /* 0x000e620008000800 */
[----:B------:R-:W-:-:S02]  /*5890*/  SEL R162, R162, 0xfffffffe, !P1 ;  /* 0xfffffffea2a27807 */ /* 0x000fc40004800000 */
[----:B------:R-:W-:Y:S01]  /*58a0*/  SEL R161, R161, 0xfffffffc, !P2 ;  /* 0xfffffffca1a17807 */ /* 0x000fe20005000000 */
[----:B------:R-:W-:Y:S01]  /*58b0*/  IMAD.U32 R150, RZ, RZ, UR4 ;  /* 0x00000004ff967e24 */ /* 0x000fe2000f8e00ff */
[----:B------:R-:W1:Y:S01]  /*58c0*/  LDCU UR39, c[0x0][0xb30] ;  /* 0x00016600ff2777ac */ /* 0x000e620008000800 */
[----:B------:R-:W1:Y:S01]  /*58d0*/  LDCU.64 UR54, c[0x0][0x888] ;  /* 0x00011100ff3677ac */ /* 0x000e620008000a00 */
[----:B------:R-:W1:Y:S01]  /*58e0*/  LDCU.64 UR40, c[0x0][0xb28] ;  /* 0x00016500ff2877ac */ /* 0x000e620008000a00 */
[----:B------:R-:W1:Y:S01]  /*58f0*/  LDCU.128 UR56, c[0x0][0xb10] ;  /* 0x00016200ff3877ac */ /* 0x000e620008000c00 */
[----:B------:R-:W1:Y:S01]  /*5900*/  LDCU UR53, c[0x0][0x374] ;  /* 0x00006e80ff3577ac */ /* 0x000e620008000800 */
[----:B------:R-:W-:Y:S01]  /*5910*/  UMOV UR52, URZ ;  /* 0x000000ff00347c82 */ /* 0x000fe20008000000 */
[----:B------:R-:W-:Y:S01]  /*5920*/  UMOV UR46, URZ ;  /* 0x000000ff002e7c82 */ /* 0x000fe20008000000 */
[----:B-1234-:R-:W-:-:S07]  /*5930*/  IMAD.IADD R69, R0, 0x1, R69 ;  /* 0x0000000100457824 */ /* 0x01efce00078e0245 */
.L_x_142:
[----:B------:R-:W-:Y:S02]  /*5940*/  LEA R3, R152, UR44, 0x3 ;  /* 0x0000002c98037c11 */ /* 0x000fe4000f8e18ff */
[----:B------:R-:W-:Y:S02]  /*5950*/  SHF.L.U32 R0, R158, 0x1f, RZ ;  /* 0x0000001f9e007819 */ /* 0x000fe400000006ff */
[----:B-1----:R-:W-:Y:S02]  /*5960*/  LEA R5, R152, UR44, 0x4 ;  /* 0x0000002c98057c11 */ /* 0x002fe4000f8e20ff */
[----:B------:R-:W1:Y:S02]  /*5970*/  SYNCS.PHASECHK.TRANS64.TRYWAIT P0, [R3+URZ+0x70], R0 ;  /* 0x00007000030075a7 */ /* 0x000e6400080011ff */
[----:B-1----:R-:W-:Y:S05]  /*5980*/  @!P0 BRA `(.L_x_99) ;  /* 0x0000006c00048947 */ /* 0x002fea0003800000 */
.L_x_185:
[----:B------:R-:W2:Y:S01]  /*5990*/  LDS.128 R4, [R5+0xe0] ;  /* 0x0000e00005047984 */ /* 0x000ea20000000c00 */
        /* <DEDUP_REMOVED lines=10> */
[----:B------:R-:W-:Y:S01]  /*5a40*/  PLOP3.LUT P0, PT, PT, PT, UP1, 0x80, 0x8 ;  /* 0x000000000008781c */ /* 0x000fe20003f0f018 */
[----:B------:R-:W-:Y:S11]  /*5a50*/  UP2UR UR62, UPR, URZ, 0x2 ;  /* 0x00000002ff3e7883 */ /* 0x000ff60008000000 */
[----:B------:R-:W-:Y:S01]  /*5a60*/  @!UPT UIADD3 URZ, UPT, UPT, URZ, URZ, URZ ;  /* 0x000000fffffff290 */ /* 0x000fe2000fffe0ff */
[----:B-1----:R-:W-:Y:S02]  /*5a70*/  @P0 SHF.R.U32.HI R0, RZ, 0x10, R5 ;  /* 0x00000010ff000819 */ /* 0x002fe40000011605 */
        /* <DEDUP_REMOVED lines=12> */
[----:B------:R-:W2:Y:S01]  /*5b40*/  LDCU UR12, c[0x0][0xb20] ;  /* 0x00016400ff0c77ac */ /* 0x000ea20008000800 */
[----:B------:R-:W-:Y:S02]  /*5b50*/  UIMAD.WIDE.U32 UR4, UR53, UR59, URZ ;  /* 0x0000003b350472a5 */ /* 0x000fe4000f8e00ff */
[----:B------:R-:W-:Y:S02]  /*5b60*/  UIMAD.WIDE.U32 UR6, UR60, UR56, URZ ;  /* 0x000000383c0672a5 */ /* 0x000fe4000f8e00ff */
[----:B------:R-:W-:Y:S02]  /*5b70*/  UISETP.NE.AND UP0, UPT, UR58, 0x1, UPT ;  /* 0x000000013a00788c */ /* 0x000fe4000bf05270 */
[----:B------:R-:W-:Y:S02]  /*5b80*/  UIMAD.WIDE.U32 UR8, UR37, UR59, URZ ;  /* 0x0000003b250872a5 */ /* 0x000fe4000f8e00ff */
[----:B------:R-:W-:Y:S02]  /*5b90*/  UIMAD.WIDE.U32 UR10, UR38, UR56, URZ ;  /* 0x00000038260a72a5 */ /* 0x000fe4000f8e00ff */
[----:B------:R-:W-:Y:S02]  /*5ba0*/  UISETP.NE.AND UP1, UPT, UR43, 0x1, UPT ;  /* 0x000000012b00788c */ /* 0x000fe4000bf25270 */
[----:B------:R-:W-:Y:S01]  /*5bb0*/  UISETP.NE.AND UP2, UPT, UR42, 0x1, UPT ;  /* 0x000000012a00788c */ /* 0x000fe2000bf45270 */
[----:B------:R-:W-:Y:S02]  /*5bc0*/  UMOV UR4, UR5 ;  /* 0x0000000500047c82 */ /* 0x000fe40008000000 */
[----:B--2---:R-:W-:Y:S03]  /*5bd0*/  USHF.R.U32.HI UR5, URZ, UR12, UR4 ;  /* 0x0000000cff057299 */ /* 0x004fe60008011604 */
[----:B------:R-:W-:Y:S02]  /*5be0*/  UMOV UR4, UR7 ;  /* 0x0000000700047c82 */ /* 0x000fe40008000000 */
[----:B------:R-:W-:Y:S02]  /*5bf0*/  USHF.R.U32.HI UR7, URZ, UR57, UR4 ;  /* 0x00000039ff077299 */ /* 0x000fe40008011604 */
[----:B------:R-:W-:Y:S02]  /*5c00*/  USEL UR4, UR53, UR5, !UP0 ;  /* 0x0000000535047287 */ /* 0x000fe4000c000000 */
[----:B------:R-:W-:Y:S01]  /*5c10*/  USEL UR7, UR60, UR7, !UP1 ;  /* 0x000000073c077287 */ /* 0x000fe2000c800000 */
[----:B------:R-:W-:Y:S01]  /*5c20*/  UMOV UR5, UR9 ;  /* 0x0000000900057c82 */ /* 0x000fe20008000000 */
[----:B------:R-:W-:Y:S02]  /*5c30*/  UIMAD.WIDE.U32 UR8, UR4, UR40, URZ ;  /* 0x00000028040872a5 */ /* 0x000fe4000f8e00ff */
[----:B------:R-:W-:Y:S03]  /*5c40*/  USHF.R.U32.HI UR6, URZ, UR12, UR5 ;  /* 0x0000000cff067299 */ /* 0x000fe60008011605 */
[----:B------:R-:W-:Y:S01]  /*5c50*/  UMOV UR5, UR11 ;  /* 0x0000000b00057c82 */ /* 0x000fe20008000000 */
[----:B------:R-:W-:Y:S02]  /*5c60*/  UIMAD.WIDE.U32 UR10, UR7, UR40, URZ ;  /* 0x00000028070a72a5 */ /* 0x000fe4000f8e00ff */
[----:B------:R-:W-:Y:S02]  /*5c70*/  USHF.R.U32.HI UR12, URZ, UR57, UR5 ;  /* 0x00000039ff0c7299 */ /* 0x000fe40008011605 */
[----:B------:R-:W-:Y:S01]  /*5c80*/  USEL UR6, UR37, UR6, !UP0 ;  /* 0x0000000625067287 */ /* 0x000fe2000c000000 */
[----:B------:R-:W-:Y:S02]  /*5c90*/  UMOV UR5, UR9 ;  /* 0x0000000900057c82 */ /* 0x000fe40008000000 */
[----:B------:R-:W-:Y:S01]  /*5ca0*/  UMOV UR10, UR11 ;  /* 0x0000000b000a7c82 */ /* 0x000fe20008000000 */
[----:B------:R-:W-:Y:S02]  /*5cb0*/  @UP2 USHF.R.U32.HI UR4, URZ, UR41, UR5 ;  /* 0x00000029ff042299 */ /* 0x000fe40008011605 */
[----:B------:R-:W-:Y:S02]  /*5cc0*/  @UP2 USHF.R.U32.HI UR7, URZ, UR41, UR10 ;  /* 0x00000029ff072299 */ /* 0x000fe4000801160a */
[----:B------:R-:W-:Y:S02]  /*5cd0*/  UIMAD UR4, UR42, UR4, URZ ;  /* 0x000000042a0472a4 */ /* 0x000fe4000f8e02ff */
[----:B------:R-:W-:Y:S02]  /*5ce0*/  UIMAD.WIDE.U32 UR10, UR6, UR40, URZ ;  /* 0x00000028060a72a5 */ /* 0x000fe4000f8e00ff */
[----:B------:R-:W-:Y:S02]  /*5cf0*/  USEL UR5, UR38, UR12, !UP1 ;  /* 0x0000000c26057287 */ /* 0x000fe4000c800000 */
[----:B------:R-:W-:Y:S02]  /*5d00*/  UIMAD UR8, UR42, UR7, URZ ;  /* 0x000000072a0872a4 */ /* 0x000fe4000f8e02ff */
[----:B------:R-:W-:Y:S03]  /*5d10*/  UISETP.GE.AND UP0, UPT, UR6, UR4, UPT ;  /* 0x000000040600728c */ /* 0x000fe6000bf06270 */
[----:B------:R-:W-:Y:S01]  /*5d20*/  UMOV UR4, UR11 ;  /* 0x0000000b00047c82 */ /* 0x000fe20008000000 */
[----:B------:R-:W-:Y:S02]  /*5d30*/  UISETP.GE.OR UP0, UPT, UR5, UR8, UP0 ;  /* 0x000000080500728c */ /* 0x000fe40008706670 */
[----:B------:R-:W-:Y:S02]  /*5d40*/  USHF.R.U32.HI UR4, URZ, UR41, UR4 ;  /* 0x00000029ff047299 */ /* 0x000fe40008011604 */
[----:B------:R-:W-:Y:S02]  /*5d50*/  UIMAD.WIDE.U32 UR8, UR5, UR40, URZ ;  /* 0x00000028050872a5 */ /* 0x000fe4000f8e00ff */
[----:B------:R-:W-:Y:S02]  /*5d60*/  USEL UR11, UR6, UR4, !UP2 ;  /* 0x00000004060b7287 */ /* 0x000fe4000d000000 */
[----:B------:R-:W-:Y:S02]  /*5d70*/  UIADD3 UR8, UPT, UPT, -UR5, URZ, URZ ;  /* 0x000000ff05087290 */ /* 0x000fe4000fffe1ff */
[----:B------:R-:W-:Y:S01]  /*5d80*/  UIADD3 UR10, UPT, UPT, -UR11, URZ, URZ ;  /* 0x000000ff0b0a7290 */ /* 0x000fe2000fffe1ff */
[----:B------:R-:W-:Y:S01]  /*5d90*/  @!UP0 UMOV UR4, UR9 ;  /* 0x0000000900048c82 */ /* 0x000fe20008000000 */
[----:B------:R-:W-:Y:S02]  /*5da0*/  UIADD3 UR9, UPT, UPT, -UR6, URZ, URZ ;  /* 0x000000ff06097290 */ /* 0x000fe4000fffe1ff */
[----:B------:R-:W-:Y:S02]  /*5db0*/  @!UP0 USHF.R.U32.HI UR4, URZ, UR41, UR4 ;  /* 0x00000029ff048299 */ /* 0x000fe40008011604 */
[----:B------:R-:W-:Y:S02]  /*5dc0*/  UIMAD UR10, UR42, UR10, UR6 ;  /* 0x0000000a2a0a72a4 */ /* 0x000fe4000f8e0206 */
[----:B------:R-:W-:Y:S04]  /*5dd0*/  @!UP0 USEL UR4, UR5, UR4, !UP2 ;  /* 0x0000000405048287 */ /* 0x000fe8000d000000 */
[----:B------:R-:W-:Y:S02]  /*5de0*/  @!UP0 UIMAD UR10, UR7, UR10, UR4 ;  /* 0x0000000a070a82a4 */ /* 0x000fe4000f8e0204 */
[----:B------:R-:W-:Y:S02]  /*5df0*/  @!UP0 UIADD3 UR11, UPT, UPT, UR11, -UR4, URZ ;  /* 0x800000040b0b8290 */ /* 0x000fe4000fffe0ff */
[----:B------:R-:W-:Y:S02]  /*5e00*/  UIMAD UR7, UR43, UR8, UR38 ;  /* 0x000000082b0772a4 */ /* 0x000fe4000f8e0226 */
[----:B------:R-:W-:Y:S02]  /*5e10*/  @!UP0 UIMAD UR6, UR11, UR42, UR5 ;  /* 0x0000002a0b0682a4 */ /* 0x000fe4000f8e0205 */
[----:B------:R-:W-:Y:S01]  /*5e20*/  UIMAD UR4, UR58, UR9, UR37 ;  /* 0x000000093a0472a4 */ /* 0x000fe2000f8e0225 */
[----:B------:R-:W-:Y:S02]  /*5e30*/  @!UP0 UMOV UR5, UR10 ;  /* 0x0000000a00058c82 */ /* 0x000fe40008000000 */
[----:B------:R-:W-:Y:S02]  /*5e40*/  UIMAD UR38, UR5, UR43, UR7 ;  /* 0x0000002b052672a4 */ /* 0x000fe4000f8e0207 */
[----:B------:R-:W-:Y:S11]  /*5e50*/  UIMAD UR37, UR6, UR58, UR4 ;  /* 0x0000003a062572a4 */ /* 0x000ff6000f8e0204 */
[----:B------:R-:W-:Y:S01]  /*5e60*/  @!UPT UIADD3 URZ, UPT, UPT, URZ, URZ, URZ ;  /* 0x000000fffffff290 */ /* 0x000fe2000fffe0ff */
.L_x_100:
[----:B------:R-:W-:Y:S01]  /*5e70*/  UISETP.NE.AND UP0, UPT, UR39, 0x1, UPT ;  /* 0x000000012700788c */ /* 0x000fe2000bf05270 */
[----:B------:R-:W-:Y:S01]  /*5e80*/  LOP3.LUT P0, RZ, R150, 0x3f0, RZ, 0xc0, !PT ;  /* 0x000003f096ff7812 */ /* 0x000fe2000780c0ff */
[----:B------:R-:W-:Y:S01]  /*5e90*/  USHF.L.U32 UR50, UR24, 0x7, URZ ;  /* 0x0000000718327899 */ /* 0x000fe200080006ff */
[----:B------:R-:W-:Y:S01]  /*5ea0*/  BSSY.RECONVERGENT B6, `(.L_x_101) ;  /* 0x0000034000067945 */ /* 0x000fe20003800200 */
[----:B------:R-:W-:Y:S01]  /*5eb0*/  USHF.L.U32 UR49, UR28, 0x8, URZ ;  /* 0x000000081c317899 */ /* 0x000fe200080006ff */
[----:B------:R-:W-:Y:S06]  /*5ec0*/  IADD3 R152, PT, PT, R152, 0x1, RZ ;  /* 0x0000000198987810 */ /* 0x000fec0007ffe0ff */
[----:B------:R-:W2:Y:S01]  /*5ed0*/  @!UP0 LDCU.128 UR12, c[0x0][0xb10] ;  /* 0x00016200ff0c87ac */ /* 0x000ea20008000c00 */
[----:B------:R-:W3:Y:S01]  /*5ee0*/  @!UP0 LDCU UR5, c[0x0][0xb0c] ;  /* 0x00016180ff0587ac */ /* 0x000ee20008000800 */
[----:B------:R-:W4:Y:S01]  /*5ef0*/  @!UP0 LDCU UR10, c[0x0][0xb20] ;  /* 0x00016400ff0a87ac */ /* 0x000f220008000800 */
[----:B--2---:R-:W-:Y:S02]  /*5f00*/  UIMAD.WIDE.U32 UR8, UR38, UR12, URZ ;  /* 0x0000000c260872a5 */ /* 0x004fe4000f8e00ff */
[----:B------:R-:W-:Y:S02]  /*5f10*/  UIMAD.WIDE.U32 UR6, UR37, UR15, URZ ;  /* 0x0000000f250672a5 */ /* 0x000fe4000f8e00ff */
[----:B------:R-:W-:Y:S03]  /*5f20*/  @!UP0 UISETP.NE.AND UP1, UPT, UR14, 0x1, UPT ;  /* 0x000000010e00888c */ /* 0x000fe6000bf25270 */
[----:B------:R-:W-:Y:S01]  /*5f30*/  @!UP0 UMOV UR4, UR9 ;  /* 0x0000000900048c82 */ /* 0x000fe20008000000 */
[----:B---3--:R-:W-:Y:S02]  /*5f40*/  @!UP0 UISETP.NE.AND UP2, UPT, UR5, 0x1, UPT ;  /* 0x000000010500888c */ /* 0x008fe4000bf45270 */
[----:B------:R-:W-:Y:S01]  /*5f50*/  @!UP0 USHF.R.U32.HI UR4, URZ, UR13, UR4 ;  /* 0x0000000dff048299 */ /* 0x000fe20008011604 */
[----:B------:R-:W-:Y:S02]  /*5f60*/  @!UP0 UMOV UR6, UR7 ;  /* 0x0000000700068c82 */ /* 0x000fe40008000000 */
[----:B----4-:R-:W-:Y:S02]  /*5f70*/  @!UP0 USHF.R.U32.HI UR6, URZ, UR10, UR6 ;  /* 0x0000000aff068299 */ /* 0x010fe40008011606 */
[----:B------:R-:W-:Y:S02]  /*5f80*/  @!UP0 USEL UR7, UR38, UR4, !UP2 ;  /* 0x0000000426078287 */ /* 0x000fe4000d000000 */
[----:B------:R-:W-:Y:S04]  /*5f90*/  @!UP0 USEL UR6, UR37, UR6, !UP1 ;  /* 0x0000000625068287 */ /* 0x000fe8000c800000 */
[----:B------:R-:W-:Y:S02]  /*5fa0*/  @!UP0 UIADD3 UR4, UPT, UPT, -UR7, UR6, URZ ;  /* 0x0000000607048290 */ /* 0x000fe4000fffe1ff */
[----:B------:R-:W-:Y:S02]  /*5fb0*/  @!UP0 UIADD3 UR6, UPT, UPT, UR7, -UR6, URZ ;  /* 0x8000000607068290 */ /* 0x000fe4000fffe0ff */
[----:B------:R-:W-:Y:S02]  /*5fc0*/  @!UP0 UIMAD UR38, UR4, UR5, UR38 ;  /* 0x00000005042682a4 */ /* 0x000fe4000f8e0226 */
[----:B------:R-:W-:Y:S01]  /*5fd0*/  @!UP0 UIMAD UR37, UR6, UR14, UR37 ;  /* 0x0000000e062582a4 */ /* 0x000fe2000f8e0225 */
[----:B------:R-:W-:Y:S11]  /*5fe0*/  @!P0 BRA `(.L_x_102) ;  /* 0x00000000007c8947 */ /* 0x000ff60003800000 */
[----:B------:R-:W2:Y:S01]  /*5ff0*/  LDCU.64 UR8, c[0x4][0x80] ;  /* 0x01001000ff0877ac */ /* 0x000ea20008000a00 */
[----:B------:R-:W-:Y:S01]  /*6000*/  MOV R2, 0x0 ;  /* 0x0000000000027802 */ /* 0x000fe20000000f00 */
[----:B------:R-:W-:Y:S02]  /*6010*/  HFMA2 R12, -RZ, RZ, 0, 5.9604644775390625e-08 ;  /* 0x00000001ff0c7431 */ /* 0x000fe400000001ff */
[----:B------:R-:W-:Y:S01]  /*6020*/  IMAD.MOV.U32 R8, RZ, RZ, 0x70 ;  /* 0x00000070ff087424 */ /* 0x000fe200078e00ff */
[----:B------:R3:W4:Y:S01]  /*6030*/  LDC.64 R14, c[0x4][R2] ;  /* 0x01000000020e7b82 */ /* 0x0007220000000a00 */
[----:B------:R-:W1:Y:S01]  /*6040*/  LDCU.64 UR6, c[0x4][0x88] ;  /* 0x01001100ff0677ac */ /* 0x000e620008000a00 */
[----:B------:R-:W-:Y:S01]  /*6050*/  IMAD.MOV.U32 R13, RZ, RZ, RZ ;  /* 0x000000ffff0d7224 */ /* 0x000fe200078e00ff */
[----:B------:R-:W1:Y:S01]  /*6060*/  LDCU.64 UR4, c[0x4][0x8] ;  /* 0x01000100ff0477ac */ /* 0x000e620008000a00 */
[----:B--2---:R-:W-:Y:S01]  /*6070*/  MOV R5, UR9 ;  /* 0x0000000900057c02 */ /* 0x004fe20008000f00 */
[----:B------:R-:W-:Y:S01]  /*6080*/  IMAD.U32 R4, RZ, RZ, UR8 ;  /* 0x00000008ff047e24 */ /* 0x000fe2000f8e00ff */
[----:B-1----:R-:W-:Y:S01]  /*6090*/  MOV R7, UR7 ;  /* 0x0000000700077c02 */ /* 0x002fe20008000f00 */
[----:B------:R-:W-:Y:S01]  /*60a0*/  IMAD.U32 R6, RZ, RZ, UR6 ;  /* 0x00000006ff067e24 */ /* 0x000fe2000f8e00ff */
[----:B------:R-:W-:Y:S01]  /*60b0*/  MOV R11, UR5 ;  /* 0x00000005000b7c02 */ /* 0x000fe20008000f00 */
[----:B------:R-:W-:Y:S02]  /*60c0*/  IMAD.U32 R10, RZ, RZ, UR4 ;  /* 0x00000004ff0a7e24 */ /* 0x000fe4000f8e00ff */
[----:B------:R-:W-:Y:S07]  /*60d0*/  LEPC R20, `(.L_x_103) ;  /* 0x000000001014794e */ /* 0x000fee0000000000 */
[----:B---345:R-:W-:Y:S05]  /*60e0*/  CALL.ABS.NOINC R14 ;  /* 0x000000000e007343 */ /* 0x038fea0003c00000 */
.L_x_103:
[----:B------:R-:W1:Y:S01]  /*60f0*/  LDCU.64 UR8, c[0x4][0x80] ;  /* 0x01001000ff0877ac */ /* 0x000e620008000a00 */
[----:B------:R-:W2:Y:S01]  /*6100*/  LDC.64 R2, c[0x4][R2] ;  /* 0x0100000002027b82 */ /* 0x000ea20000000a00 */
[----:B------:R-:W-:Y:S02]  /*6110*/  HFMA2 R12, -RZ, RZ, 0, 5.9604644775390625e-08 ;  /* 0x00000001ff0c7431 */ /* 0x000fe400000001ff */
[----:B------:R-:W-:Y:S02]  /*6120*/  IMAD.MOV.U32 R8, RZ, RZ, 0x70 ;  /* 0x00000070ff087424 */ /* 0x000fe400078e00ff */
[----:B------:R-:W-:Y:S01]  /*6130*/  IMAD.MOV.U32 R13, RZ, RZ, RZ ;  /* 0x000000ffff0d7224 */ /* 0x000fe200078e00ff */
[----:B------:R-:W3:Y:S01]  /*6140*/  LDCU.64 UR6, c[0x4][0x88] ;  /* 0x01001100ff0677ac */ /* 0x000ee20008000a00 */
[----:B------:R-:W4:Y:S01]  /*6150*/  LDCU.64 UR4, c[0x4][0x8] ;  /* 0x01000100ff0477ac */ /* 0x000f220008000a00 */
[----:B-1----:R-:W-:Y:S02]  /*6160*/  MOV R4, UR8 ;  /* 0x0000000800047c02 */ /* 0x002fe40008000f00 */
[----:B------:R-:W-:Y:S02]  /*6170*/  MOV R5, UR9 ;  /* 0x0000000900057c02 */ /* 0x000fe40008000f00 */
[----:B---3--:R-:W-:Y:S01]  /*6180*/  MOV R7, UR7 ;  /* 0x0000000700077c02 */ /* 0x008fe20008000f00 */
[----:B------:R-:W-:Y:S01]  /*6190*/  IMAD.U32 R6, RZ, RZ, UR6 ;  /* 0x00000006ff067e24 */ /* 0x000fe2000f8e00ff */
[----:B----4-:R-:W-:Y:S01]  /*61a0*/  MOV R11, UR5 ;  /* 0x00000005000b7c02 */ /* 0x010fe20008000f00 */
[----:B------:R-:W-:Y:S02]  /*61b0*/  IMAD.U32 R10, RZ, RZ, UR4 ;  /* 0x00000004ff0a7e24 */ /* 0x000fe4000f8e00ff */
[----:B------:R-:W-:Y:S07]  /*61c0*/  LEPC R20, `(.L_x_102) ;  /* 0x000000001014794e */ /* 0x000fee0000000000 */
[----:B--2---:R-:W-:Y:S05]  /*61d0*/  CALL.ABS.NOINC R2 ;  /* 0x0000000002007343 */ /* 0x004fea0003c00000 */
.L_x_102:
[----:B------:R-:W-:Y:S05]  /*61e0*/  BSYNC.RECONVERGENT B6 ;  /* 0x0000000000067941 */ /* 0x000fea0003800200 */
.L_x_101:
[----:B------:R-:W-:Y:S02]  /*61f0*/  R2UR UR6, R149 ;  /* 0x00000000950672ca */ /* 0x000fe400000e0000 */
[----:B------:R-:W-:Y:S02]  /*6200*/  R2UR UR5, R165 ;  /* 0x00000000a50572ca */ /* 0x000fe400000e0000 */
[----:B------:R-:W-:Y:S02]  /*6210*/  R2UR UR4, R164 ;  /* 0x00000000a40472ca */ /* 0x000fe400000e0000 */
[----:B------:R-:W-:Y:S02]  /*6220*/  ISETP.NE.U32.AND P4, PT, R142, RZ, PT ;  /* 0x000000ff8e00720c */ /* 0x000fe40003f85070 */
[----:B------:R-:W-:Y:S02]  /*6230*/  ISETP.NE.U32.AND P2, PT, RZ, UR54, PT ;  /* 0x00000036ff007c0c */ /* 0x000fe4000bf45070 */
[----:B------:R-:W-:Y:S02]  /*6240*/  ISETP.NE.AND.EX P4, PT, R143, RZ, PT, P4 ;  /* 0x000000ff8f00720c */ /* 0x000fe40003f85340 */
[----:B------:R-:W-:Y:S01]  /*6250*/  ISETP.NE.AND.EX P2, PT, RZ, UR55, PT, P2 ;  /* 0x00000037ff007c0c */ /* 0x000fe2000bf45320 */
[----:B------:R-:W-:Y:S02]  /*6260*/  UISETP.NE.AND UP2, UPT, UR6, URZ, UPT ;  /* 0x000000ff0600728c */ /* 0x000fe4000bf45270 */
[----:B------:R-:W-:Y:S04]  /*6270*/  UISETP.NE.U32.AND UP0, UPT, UR5, URZ, UPT ;  /* 0x000000ff0500728c */ /* 0x000fe8000bf05070 */
[----:B------:R-:W-:Y:S01]  /*6280*/  UISETP.NE.AND.EX UP1, UPT, UR4, URZ, UPT, UP0 ;  /* 0x000000ff0400728c */ /* 0x000fe2000bf25300 */
[----:B------:R-:W-:Y:S01]  /*6290*/  PLOP3.LUT P1, PT, PT, PT, UP2, 0x80, 0x8 ;  /* 0x000000000008781c */ /* 0x000fe20003f2f028 */
[----:B------:R-:W-:Y:S03]  /*62a0*/  UPLOP3.LUT UP0, UPT, UPT, UPT, UPT, 0x40, 0x4 ;  /* 0x000000000004789c */ /* 0x000fe60003f0e870 */
[----:B------:R-:W-:Y:S06]  /*62b0*/  @UP2 UPLOP3.LUT UP0, UPT, UPT, UPT, UP1, 0x80, 0x8 ;  /* 0x000000000008289c */ /* 0x000fec0003f0f010 */
[----:B------:R-:W-:Y:S01]  /*62c0*/  PLOP3.LUT P0, PT, PT, PT, UP0, 0x80, 0x8 ;  /* 0x000000000008781c */ /* 0x000fe20003f0f008 */
[----:B------:R-:W-:Y:S01]  /*62d0*/  @!UPT UIADD3 URZ, UPT, UPT, URZ, URZ, URZ ;  /* 0x000000fffffff290 */ /* 0x000fe2000fffe0ff */
[----:B------:R-:W-:Y:S11]  /*62e0*/  BRA.U !UP1, `(.L_x_104) ;  /* 0x0000000109407547 */ /* 0x000ff6000b800000 */
[----:B------:R-:W-:Y:S01]  /*62f0*/  UISETP.NE.U32.AND UP0, UPT, UR54, URZ, UPT ;  /* 0x000000ff3600728c */ /* 0x000fe2000bf05070 */
[----:B------:R-:W-:Y:S01]  /*6300*/  R2UR UR6, R165 ;  /* 0x00000000a50672ca */ /* 0x000fe200000e0000 */
[----:B------:R-:W2:Y:S01]  /*6310*/  LDCU.64 UR8, c[0x0][0x358] ;  /* 0x00006b00ff0877ac */ /* 0x000ea20008000a00 */
[----:B------:R-:W-:Y:S02]  /*6320*/  HFMA2 R146, -RZ, RZ, 0, 5.9604644775390625e-08 ;  /* 0x00000001ff927431 */ /* 0x000fe400000001ff */
[----:B-1----:R-:W-:Y:S01]  /*6330*/  IMAD.MOV.U32 R0, RZ, RZ, 0x1 ;  /* 0x00000001ff007424 */ /* 0x002fe200078e00ff */
[----:B------:R-:W-:Y:S06]  /*6340*/  UISETP.NE.AND.EX UP0, UPT, UR55, URZ, UPT, UP0 ;  /* 0x000000ff3700728c */ /* 0x000fec000bf05300 */
[----:B------:R-:W-:Y:S05]  /*6350*/  PLOP3.LUT P3, PT, PT, PT, UP0, 0x80, 0x8 ;  /* 0x000000000008781c */ /* 0x000fea0003f6f008 */
[----:B------:R-:W1:Y:S01]  /*6360*/  @UP0 LDCU.64 UR4, c[0x0][0x888] ;  /* 0x00011100ff0407ac */ /* 0x000e620008000a00 */
[----:B------:R-:W-:Y:S07]  /*6370*/  @UP0 UIMAD UR6, UR36, UR6, URZ ;  /* 0x00000006240602a4 */ /* 0x000fee000f8e02ff */
[----:B------:R-:W-:Y:S01]  /*6380*/  @!P3 PRMT R146, R0, 0x7610, R146 ;  /* 0x000076100092b816 */ /* 0x000fe20000000092 */
[----:B-1----:R-:W-:Y:S06]  /*6390*/  @UP0 UIMAD.WIDE UR4, UR6, 0x4, UR4 ;  /* 0x00000004060408a5 */ /* 0x002fec000f8e0204 */
[----:B------:R-:W-:Y:S02]  /*63a0*/  IMAD.U32 R2, RZ, RZ, UR4 ;  /* 0x00000004ff027e24 */ /* 0x000fe4000f8e00ff */
[----:B------:R-:W-:Y:S03]  /*63b0*/  IMAD.U32 R3, RZ, RZ, UR5 ;  /* 0x00000005ff037e24 */ /* 0x000fe6000f8e00ff */
[----:B------:R-:W1:Y:S02]  /*63c0*/  @!UP0 LDCU UR4, c[0x0][0x880] ;  /* 0x00011000ff0487ac */ /* 0x000e640008000800 */
[----:B--2--5:R2:W5:Y:S02]  /*63d0*/  @P3 LDG.E R73, desc[UR8][R2.64] ;  /* 0x0000000802493981 */ /* 0x024564000c1e1900 */
[----:B-12---:R-:W-:Y:S02]  /*63e0*/  @!P3 MOV R73, UR4 ;  /* 0x000000040049bc02 */ /* 0x006fe40008000f00 */
.L_x_104:
[----:B------:R-:W-:Y:S05]  /*63f0*/  @!P4 BRA `(.L_x_105) ;  /* 0x000000000024c947 */ /* 0x000fea0003800000 */
[----:B------:R-:W-:Y:S01]  /*6400*/  ISETP.NE.U32.AND P3, PT, R140, RZ, PT ;  /* 0x000000ff8c00720c */ /* 0x000fe20003f65070 */
[----:B------:R-:W2:Y:S03]  /*6410*/  LDCU.64 UR4, c[0x0][0x358] ;  /* 0x00006b00ff0477ac */ /* 0x000ea60008000a00 */
[----:B------:R-:W-:Y:S11]  /*6420*/  ISETP.NE.AND.EX P3, PT, R141, RZ, PT, P3 ;  /* 0x000000ff8d00720c */ /* 0x000ff60003f65330 */
[----:B------:R-:W-:Y:S02]  /*6430*/  @!UPT UIADD3 URZ, UPT, UPT, URZ, URZ, URZ ;  /* 0x000000fffffff290 */ /* 0x000fe4000fffe0ff */
[----:B------:R-:W3:Y:S01]  /*6440*/  @P3 LDC.64 R2, c[0x0][0x8a8] ;  /* 0x00022a00ff023b82 */ /* 0x000ee20000000a00 */
[----:B-1----:R-:W-:Y:S04]  /*6450*/  @P3 IMAD R0, R142, UR36, RZ ;  /* 0x000000248e003c24 */ /* 0x002fe8000f8e02ff */
[----:B---3--:R-:W-:Y:S05]  /*6460*/  @P3 IMAD.WIDE R2, R0, 0x4, R2 ;  /* 0x0000000400023825 */ /* 0x008fea00078e0202 */
[----:B--2--5:R2:W5:Y:S02]  /*6470*/  @P3 LDG.E R70, desc[UR4][R2.64] ;  /* 0x0000000402463981 */ /* 0x024564000c1e1900 */
[----:B--2---:R-:W3:Y:S02]  /*6480*/  @!P3 LDC R70, c[0x0][0x8a0] ;  /* 0x00022800ff46bb82 */ /* 0x004ee40000000800 */
.L_x_105:
[----:B-----5:R-:W-:Y:S01]  /*6490*/  FSETP.NEU.AND P3, PT, R73, RZ, PT ;  /* 0x000000ff4900720b */ /* 0x020fe20003f6d000 */
[----:B------:R-:W-:Y:S01]  /*64a0*/  IMAD.SHL.U32 R169, R144, 0x2, RZ ;  /* 0x0000000290a97824 */ /* 0x000fe200078e00ff */
[----:B------:R-:W-:Y:S01]  /*64b0*/  SEL R5, RZ, 0xffffffff, P2 ;  /* 0xffffffffff057807 */ /* 0x000fe20001000000 */
[----:B------:R-:W-:Y:S01]  /*64c0*/  IMAD.SHL.U32 R79, R161, 0x10, RZ ;  /* 0x00000010a14f7824 */ /* 0x000fe200078e00ff */
[----:B------:R-:W-:Y:S01]  /*64d0*/  @P1 LOP3.LUT P2, RZ, R146, 0xff, RZ, 0xc0, !PT ;  /* 0x000000ff92ff1812 */ /* 0x000fe2000784c0ff */
[----:B------:R-:W-:Y:S01]  /*64e0*/  VIADD R168, R169, UR44 ;  /* 0x0000002ca9a87c36 */ /* 0x000fe20008000000 */
[----:B-1----:R-:W-:Y:S01]  /*64f0*/  @P1 SEL R0, RZ, 0xffffffff, P3 ;  /* 0xffffffffff001807 */ /* 0x002fe20001800000 */
[----:B------:R-:W-:Y:S01]  /*6500*/  IMAD.MOV.U32 R87, RZ, RZ, -0x10 ;  /* 0xfffffff0ff577424 */ /* 0x000fe200078e00ff */
[----:B------:R-:W-:Y:S01]  /*6510*/  LOP3.LUT R160, R160, 0x1, RZ, 0x3c, !PT ;  /* 0x00000001a0a07812 */ /* 0x000fe200078e3cff */
[----:B------:R-:W-:Y:S01]  /*6520*/  IMAD.SHL.U32 R85, R162, 0x10, RZ ;  /* 0x00000010a2557824 */ /* 0x000fe200078e00ff */
[----:B------:R-:W-:Y:S01]  /*6530*/  @P0 SEL R0, R5, R0, !P2 ;  /* 0x0000000005000207 */ /* 0x000fe20005000000 */
[----:B------:R-:W-:Y:S01]  /*6540*/  IMAD.IADD R156, R168, 0x1, R79 ;  /* 0x00000001a89c7824 */ /* 0x000fe200078e024f */
[----:B------:R-:W-:Y:S01]  /*6550*/  LEA R170, R68, UR44, 0x3 ;  /* 0x0000002c44aa7c11 */ /* 0x000fe2000f8e18ff */
[----:B------:R-:W-:Y:S01]  /*6560*/  IMAD.IADD R167, R168, 0x1, R85 ;  /* 0x00000001a8a77824 */ /* 0x000fe200078e0255 */
[----:B------:R-:W-:Y:S01]  /*6570*/  @P1 LOP3.LUT R0, R0, 0x1, RZ, 0xc0, !PT ;  /* 0x0000000100001812 */ /* 0x000fe200078ec0ff */
[--C-:B------:R-:W-:Y:S01]  /*6580*/  IMAD.IADD R154, R85, 0x1, R156.reuse ;  /* 0x00000001559a7824 */ /* 0x100fe200078e029c */
[----:B------:R-:W-:Y:S01]  /*6590*/  SHF.L.U32 R3, R159, 0x1f, RZ ;  /* 0x0000001f9f037819 */ /* 0x000fe200000006ff */
[----:B------:R-:W-:Y:S01]  /*65a0*/  BSSY B1, `(.L_x_106) ;  /* 0x000004a000017945 */ /* 0x000fe20003800000 */
[----:B------:R-:W-:Y:S01]  /*65b0*/  ISETP.NE.U32.OR P5, PT, R0, 0x1, !P1 ;  /* 0x000000010000780c */ /* 0x000fe20004fa5470 */
[----:B------:R-:W-:Y:S01]  /*65c0*/  IMAD.MOV.U32 R84, RZ, RZ, 0x1 ;  /* 0x00000001ff547424 */ /* 0x000fe200078e00ff */
[----:B------:R-:W-:Y:S01]  /*65d0*/  PLOP3.LUT P2, PT, PT, PT, UP1, 0x80, 0x8 ;  /* 0x000000000008781c */ /* 0x000fe20003f4f018 */
[----:B------:R-:W-:Y:S01]  /*65e0*/  IMAD R71, R68, 0x100, R69 ;  /* 0x0000010044477824 */ /* 0x000fe200078e0245 */
[----:B------:R-:W-:Y:S01]  /*65f0*/  LOP3.LUT P4, R151, R146, 0xff, RZ, 0xc0, !PT ;  /* 0x000000ff92977812 */ /* 0x000fe2000788c0ff */
[----:B------:R-:W-:Y:S01]  /*6600*/  IMAD.MOV.U32 R78, RZ, RZ, RZ ;  /* 0x000000ffff4e7224 */ /* 0x000fe200078e00ff */
[----:B------:R-:W-:Y:S02]  /*6610*/  SEL R0, RZ, 0xffffffff, P3 ;  /* 0xffffffffff007807 */ /* 0x000fe40001800000 */
[----:B------:R-:W-:Y:S02]  /*6620*/  CS2R R138, SRZ ;  /* 0x00000000008a7805 */ /* 0x000fe4000001ff00 */
[----:B------:R-:W-:Y:S02]  /*6630*/  P2R R166, PR, RZ, 0x20 ;  /* 0x00000020ffa67803 */ /* 0x000fe40000000000 */
[----:B------:R-:W-:Y:S02]  /*6640*/  CS2R R136, SRZ ;  /* 0x0000000000887805 */ /* 0x000fe4000001ff00 */
[----:B------:R-:W-:Y:S02]  /*6650*/  CS2R R130, SRZ ;  /* 0x0000000000827805 */ /* 0x000fe4000001ff00 */
[----:B------:R-:W-:Y:S02]  /*6660*/  CS2R R128, SRZ ;  /* 0x0000000000807805 */ /* 0x000fe4000001ff00 */
[----:B------:R-:W-:Y:S02]  /*6670*/  CS2R R122, SRZ ;  /* 0x00000000007a7805 */ /* 0x000fe4000001ff00 */
[----:B------:R-:W-:Y:S02]  /*6680*/  @P5 SHF.L.U32 R2, R160, 0x1f, RZ ;  /* 0x0000001fa0025819 */ /* 0x000fe400000006ff */
[----:B------:R-:W-:Y:S02]  /*6690*/  CS2R R120, SRZ ;  /* 0x0000000000787805 */ /* 0x000fe4000001ff00 */
[----:B------:R-:W-:Y:S02]  /*66a0*/  @P2 SEL R0, R5, R0, !P4 ;  /* 0x0000000005002207 */ /* 0x000fe40006000000 */
[----:B------:R-:W-:Y:S01]  /*66b0*/  CS2R R114, SRZ ;  /* 0x0000000000727805 */ /* 0x000fe2000001ff00 */
[----:B------:R-:W1:Y:S01]  /*66c0*/  @P5 SYNCS.PHASECHK.TRANS64.TRYWAIT P1, [UR44+0x20], R2 ;  /* 0x00002002ff0055a7 */ /* 0x000e62000802112c */
[----:B------:R-:W-:Y:S02]  /*66d0*/  CS2R R112, SRZ ;  /* 0x0000000000707805 */ /* 0x000fe4000001ff00 */
[----:B------:R-:W-:Y:S02]  /*66e0*/  LOP3.LUT R0, R0, 0x1, RZ, 0xc0, !PT ;  /* 0x0000000100007812 */ /* 0x000fe400078ec0ff */
[----:B------:R-:W-:Y:S02]  /*66f0*/  CS2R R106, SRZ ;  /* 0x00000000006a7805 */ /* 0x000fe4000001ff00 */
[----:B------:R-:W-:Y:S02]  /*6700*/  CS2R R104, SRZ ;  /* 0x0000000000687805 */ /* 0x000fe4000001ff00 */
[----:B------:R-:W-:Y:S02]  /*6710*/  CS2R R98, SRZ ;  /* 0x0000000000627805 */ /* 0x000fe4000001ff00 */
[----:B------:R-:W-:Y:S02]  /*6720*/  ISETP.NE.U32.AND P2, PT, R0, 0x1, PT ;  /* 0x000000010000780c */ /* 0x000fe40003f45070 */
[----:B------:R-:W-:Y:S02]  /*6730*/  CS2R R96, SRZ ;  /* 0x0000000000607805 */ /* 0x000fe4000001ff00 */
[----:B------:R-:W-:Y:S02]  /*6740*/  CS2R R90, SRZ ;  /* 0x00000000005a7805 */ /* 0x000fe4000001ff00 */
[----:B------:R-:W-:Y:S02]  /*6750*/  CS2R R88, SRZ ;  /* 0x0000000000587805 */ /* 0x000fe4000001ff00 */
[----:B------:R-:W-:Y:S02]  /*6760*/  P2R R86, PR, RZ, 0x4 ;  /* 0x00000004ff567803 */ /* 0x000fe40000000000 */
[----:B------:R-:W-:Y:S02]  /*6770*/  CS2R R82, SRZ ;  /* 0x0000000000527805 */ /* 0x000fe4000001ff00 */
[----:B------:R-:W-:Y:S02]  /*6780*/  ISETP.NE.U32.AND P2, PT, R145, 0x1, PT ;  /* 0x000000019100780c */ /* 0x000fe40003f45070 */
[----:B------:R-:W-:Y:S01]  /*6790*/  CS2R R80, SRZ ;  /* 0x0000000000507805 */ /* 0x000fe2000001ff00 */
[----:B------:R2:W4:Y:S01]  /*67a0*/  SYNCS.PHASECHK.TRANS64.TRYWAIT P0, [R170+URZ+0x90], R3 ;  /* 0x00009003aa0075a7 */ /* 0x00052200080011ff */
[----:B------:R-:W-:Y:S05]  /*67b0*/  SEL R87, R87, 0x10, !P2 ;  /* 0x0000001057577807 */ /* 0x000fea0005000000 */
[----:B------:R-:W-:Y:S02]  /*67c0*/  IMAD.IADD R168, R168, 0x1, R87 ;  /* 0x00000001a8a87824 */ /* 0x000fe400078e0257 */
[C---:B------:R-:W-:Y:S02]  /*67d0*/  IMAD.IADD R157, R87.reuse, 0x1, R167 ;  /* 0x00000001579d7824 */ /* 0x040fe400078e02a7 */
[C---:B------:R-:W-:Y:S02]  /*67e0*/  IMAD.IADD R155, R87.reuse, 0x1, R156 ;  /* 0x00000001579b7824 */ /* 0x040fe400078e029c */
[----:B------:R-:W-:Y:S01]  /*67f0*/  IMAD.IADD R153, R87, 0x1, R154 ;  /* 0x0000000157997824 */ /* 0x000fe200078e029a */
[----:B-1----:R-:W-:Y:S01]  /*6800*/  @P5 SEL R84, RZ, 0x1, !P1 ;  /* 0x00000001ff545807 */ /* 0x002fe20004800000 */
[----:B--2---:R-:W-:Y:S06]  /*6810*/  @!P5 BRA `(.L_x_107) ;  /* 0x000000000088d947 */ /* 0x004fec0003800000 */
[----:B------:R-:W-:Y:S01]  /*6820*/  IMAD.MOV.U32 R139, RZ, RZ, RZ ;  /* 0x000000ffff8b7224 */ /* 0x000fe200078e00ff */
[----:B------:R-:W-:Y:S01]  /*6830*/  ISETP.NE.AND P1, PT, R84, RZ, PT ;  /* 0x000000ff5400720c */ /* 0x000fe20003f25270 */
[----:B------:R-:W-:Y:S01]  /*6840*/  BSSY B0, `(.L_x_108) ;  /* 0x0000014000007945 */ /* 0x000fe20003800000 */
[----:B------:R-:W-:Y:S02]  /*6850*/  CS2R R82, SRZ ;  /* 0x0000000000527805 */ /* 0x000fe4000001ff00 */
        /* <DEDUP_REMOVED lines=13> */
[----:B------:R-:W-:Y:S01]  /*6930*/  CS2R R136, SRZ ;  /* 0x0000000000887805 */ /* 0x000fe2000001ff00 */
[----:B------:R-:W-:Y:S06]  /*6940*/  @P1 BRA `(.L_x_109) ;  /* 0x00000000000c1947 */ /* 0x000fec0003800000 */
[----:B------:R-:W-:Y:S04]  /*6950*/  SHF.L.U32 R5, R160, 0x1f, RZ ;  /* 0x0000001fa0057819 */ /* 0x000fe800000006ff */
[----:B------:R-:W1:Y:S02]  /*6960*/  SYNCS.PHASECHK.TRANS64.TRYWAIT P1, [UR44+0x20], R5 ;  /* 0x00002005ff0075a7 */ /* 0x000e64000802112c */
[----:B-1----:R-:W-:Y:S05]  /*6970*/  @!P1 BRA `(.L_x_110) ;  /* 0x0000005c001c9947 */ /* 0x002fea0003800000 */
.L_x_109:
[----:B------:R-:W-:Y:S05]  /*6980*/  BSYNC B0 ;  /* 0x0000000000007941 */ /* 0x000fea0003800000 */
.L_x_108:
[----:B------:R-:W-:Y:S01]  /*6990*/  ISETP.NE.AND P1, PT, R86, RZ, PT ;  /* 0x000000ff5600720c */ /* 0x000fe20003f25270 */
[----:B------:R-:W-:Y:S11]  /*69a0*/  HFMA2 R78, -RZ, RZ, 0, 5.9604644775390625e-08 ;  /* 0x00000001ff4e7431 */ /* 0x000ff600000001ff */
[----:B------:R-:W-:Y:S01]  /*69b0*/  @!UPT UIADD3 URZ, UPT, UPT, URZ, URZ, URZ ;  /* 0x000000fffffff290 */ /* 0x000fe2000fffe0ff */
[----:B------:R2:W1:Y:S04]  /*69c0*/  @P1 LDS.128 R80, [R169+UR44+0x400] ;  /* 0x0004002ca9501984 */ /* 0x0004680008000c00 */
[----:B------:R2:W1:Y:S04]  /*69d0*/  @P1 LDS.128 R88, [R168+0x400] ;  /* 0x00040000a8581984 */ /* 0x0004680000000c00 */
[----:B------:R2:W1:Y:S04]  /*69e0*/  @P1 LDS.128 R96, [R167+0x400] ;  /* 0x00040000a7601984 */ /* 0x0004680000000c00 */
[----:B------:R2:W1:Y:S04]  /*69f0*/  @P1 LDS.128 R104, [R157+0x400] ;  /* 0x000400009d681984 */ /* 0x0004680000000c00 */
[----:B------:R2:W1:Y:S04]  /*6a00*/  @P1 LDS.128 R112, [R156+0x400] ;  /* 0x000400009c701984 */ /* 0x0004680000000c00 */
[----:B------:R2:W1:Y:S04]  /*6a10*/  @P1 LDS.128 R120, [R155+0x400] ;  /* 0x000400009b781984 */ /* 0x0004680000000c00 */
[----:B------:R2:W1:Y:S04]  /*6a20*/  @P1 LDS.128 R128, [R154+0x400] ;  /* 0x000400009a801984 */ /* 0x0004680000000c00 */
[----:B------:R2:W1:Y:S02]  /*6a30*/  @P1 LDS.128 R136, [R153+0x400] ;  /* 0x0004000099881984 */ /* 0x0004640000000c00 */
.L_x_107:
[----:B------:R-:W-:Y:S05]  /*6a40*/  BSYNC B1 ;  /* 0x0000000000017941 */ /* 0x000fea0003800000 */
.L_x_106:
[----:B-1----:R-:W-:Y:S04]  /*6a50*/  SHF.R.U32.HI R0, RZ, 0x15, R71 ;  /* 0x00000015ff007819 */ /* 0x002fe80000011647 */
[----:B------:R-:W-:Y:S01]  /*6a60*/  LOP3.LUT P1, RZ, R0, 0x3, R147, 0x48, !PT ;  /* 0x0000000300ff7812 */ /* 0x000fe20007824893 */
[----:B------:R-:W-:Y:S01]  /*6a70*/  @!UPT UIADD3 URZ, UPT, UPT, URZ, URZ, URZ ;  /* 0x000000fffffff290 */ /* 0x000fe2000fffe0ff */
[----:B----4-:R-:W-:Y:S11]  /*6a80*/  @P0 BRA `(.L_x_111) ;  /* 0x0000000000080947 */ /* 0x010ff60003800000 */
[----:B------:R-:W1:Y:S02]  /*6a90*/  SYNCS.PHASECHK.TRANS64.TRYWAIT P0, [R170+URZ+0x90], R3 ;  /* 0x00009003aa0075a7 */ /* 0x000e6400080011ff */
[----:B-1----:R-:W-:Y:S05]  /*6aa0*/  @!P0 BRA `(.L_x_112) ;  /* 0x0000005800e88947 */ /* 0x002fea0003800000 */
.L_x_111:
[----:B------:R-:W-:Y:S05]  /*6ab0*/  @!P1 BRA `(.L_x_113) ;  /* 0x0000000000409947 */ /* 0x000fea0003800000 */
[----:B------:R-:W4:Y:S01]  /*6ac0*/  LDCU.64 UR8, c[0x4][0x70] ;  /* 0x01000e00ff0877ac */ /* 0x000f220008000a00 */
[----:B-1----:R-:W-:Y:S01]  /*6ad0*/  MOV R3, 0x0 ;  /* 0x0000000000037802 */ /* 0x002fe20000000f00 */
[----:B------:R-:W-:Y:S02]  /*6ae0*/  HFMA2 R12, -RZ, RZ, 0, 5.9604644775390625e-08 ;  /* 0x00000001ff0c7431 */ /* 0x000fe400000001ff */
[----:B------:R-:W-:Y:S02]  /*6af0*/  IMAD.MOV.U32 R8, RZ, RZ, 0x192 ;  /* 0x00000192ff087424 */ /* 0x000fe400078e00ff */
[----:B------:R-:W-:Y:S01]  /*6b00*/  IMAD.MOV.U32 R13, RZ, RZ, RZ ;  /* 0x000000ffff0d7224 */ /* 0x000fe200078e00ff */
[----:B------:R-:W1:Y:S01]  /*6b10*/  LDCU.64 UR6, c[0x4][0x78] ;  /* 0x01000f00ff0677ac */ /* 0x000e620008000a00 */
[----:B------:R-:W2:Y:S01]  /*6b20*/  LDC.64 R2, c[0x4][R3] ;  /* 0x0100000003027b82 */ /* 0x000ea20000000a00 */
[----:B------:R-:W5:Y:S01]  /*6b30*/  LDCU.64 UR4, c[0x4][0x10] ;  /* 0x01000200ff0477ac */ /* 0x000f620008000a00 */
[----:B----4-:R-:W-:Y:S01]  /*6b40*/  MOV R5, UR9 ;  /* 0x0000000900057c02 */ /* 0x010fe20008000f00 */
[----:B------:R-:W-:Y:S01]  /*6b50*/  IMAD.U32 R4, RZ, RZ, UR8 ;  /* 0x00000008ff047e24 */ /* 0x000fe2000f8e00ff */
[----:B-1----:R-:W-:Y:S01]  /*6b60*/  MOV R7, UR7 ;  /* 0x0000000700077c02 */ /* 0x002fe20008000f00 */
[----:B------:R-:W-:Y:S01]  /*6b70*/  IMAD.U32 R6, RZ, RZ, UR6 ;  /* 0x00000006ff067e24 */ /* 0x000fe2000f8e00ff */
[----:B-----5:R-:W-:Y:S01]  /*6b80*/  MOV R11, UR5 ;  /* 0x00000005000b7c02 */ /* 0x020fe20008000f00 */
[----:B------:R-:W-:Y:S02]  /*6b90*/  IMAD.U32 R10, RZ, RZ, UR4 ;  /* 0x00000004ff0a7e24 */ /* 0x000fe4000f8e00ff */
[----:B------:R-:W-:Y:S07]  /*6ba0*/  LEPC R20, `(.L_x_113) ;  /* 0x000000001014794e */ /* 0x000fee0000000000 */
[----:B--23--:R-:W-:Y:S05]  /*6bb0*/  CALL.ABS.NOINC R2 ;  /* 0x0000000002007343 */ /* 0x00cfea0003c00000 */
.L_x_113:
[C---:B------:R-:W-:Y:S01]  /*6bc0*/  SHF.L.U32 R72, R80.reuse, 0x10, RZ ;  /* 0x0000001050487819 */ /* 0x040fe200000006ff */
[----:B------:R-:W-:Y:S05]  /*6bd0*/  WARPSYNC.ALL ;  /* 0x0000000000007948 */ /* 0x000fea0003800000 */
[----:B------:R-:W-:Y:S01]  /*6be0*/  R2UR UR4, R71 ;  /* 0x00000000470472ca */ /* 0x000fe200000e0000 */
[----:B------:R-:W-:Y:S01]  /*6bf0*/  BSSY.RECONVERGENT B0, `(.L_x_114) ;  /* 0x00000fc000007945 */ /* 0x000fe20003800200 */
[----:B------:R-:W-:Y:S02]  /*6c00*/  LOP3.LUT R75, R80, 0xffff0000, RZ, 0xc0, !PT ;  /* 0xffff0000504b7812 */ /* 0x000fe400078ec0ff */
[----:B------:R-:W-:Y:S02]  /*6c10*/  LOP3.LUT R74, R81, 0xffff0000, RZ, 0xc0, !PT ;  /* 0xffff0000514a7812 */ /* 0x000fe400078ec0ff */
[C---:B------:R-:W-:Y:S02]  /*6c20*/  SHF.L.U32 R77, R99.reuse, 0x10, RZ ;  /* 0x00000010634d7819 */ /* 0x040fe400000006ff */
[----:B------:R-:W-:Y:S02]  /*6c30*/  LOP3.LUT R76, R99, 0xffff0000, RZ, 0xc0, !PT ;  /* 0xffff0000634c7812 */ /* 0x000fe400078ec0ff */
[----:B------:R-:W-:Y:S03]  /*6c40*/  ISETP.NE.AND P0, PT, R163, RZ, PT ;  /* 0x000000ffa300720c */ /* 0x000fe60003f05270 */
[----:B------:R-:W3:Y:S02]  /*6c50*/  LDTM.x64 R4, tmem[UR4] ;  /* 0x00000004000479ee */ /* 0x000ee40008340000 */
[C---:B---3--:R-:W-:Y:S01]  /*6c60*/  FMUL R0, R70.reuse, R4 ;  /* 0x0000000446007220 */ /* 0x048fe20000400000 */
[C---:B------:R-:W-:Y:S01]  /*6c70*/  FMUL R2, R70.reuse, R5 ;  /* 0x0000000546027220 */ /* 0x040fe20000400000 */
[C---:B-1----:R-:W-:Y:S01]  /*6c80*/  FMUL R3, R70.reuse, R6 ;  /* 0x0000000646037220 */ /* 0x042fe20000400000 */
[----:B------:R-:W-:Y:S01]  /*6c90*/  FMUL R7, R70, R7 ;  /* 0x0000000746077220 */ /* 0x000fe20000400000 */
[----:B------:R-:W-:Y:S01]  /*6ca0*/  FFMA R0, R73, R72, R0 ;  /* 0x0000004849007223 */ /* 0x000fe20000000000 */
[----:B------:R-:W-:Y:S01]  /*6cb0*/  SHF.L.U32 R72, R81, 0x10, RZ ;  /* 0x0000001051487819 */ /* 0x000fe200000006ff */
[C---:B------:R-:W-:Y:S01]  /*6cc0*/  FFMA R2, R73.reuse, R75, R2 ;  /* 0x0000004b49027223 */ /* 0x040fe20000000002 */
[----:B------:R-:W-:Y:S01]  /*6cd0*/  SHF.L.U32 R75, R82, 0x10, RZ ;  /* 0x00000010524b7819 */ /* 0x000fe200000006ff */
[C---:B------:R-:W-:Y:S01]  /*6ce0*/  FMUL R4, R70.reuse, R8 ;  /* 0x0000000846047220 */ /* 0x040fe20000400000 */
[----:B------:R-:W-:Y:S01]  /*6cf0*/  FMUL R5, R70, R9 ;  /* 0x0000000946057220 */ /* 0x000fe20000400000 */
[C---:B------:R-:W-:Y:S01]  /*6d00*/  FFMA R3, R73.reuse, R72, R3 ;  /* 0x0000004849037223 */ /* 0x040fe20000000003 */
[----:B------:R-:W-:Y:S01]  /*6d10*/  LOP3.LUT R72, R82, 0xffff0000, RZ, 0xc0, !PT ;  /* 0xffff000052487812 */ /* 0x000fe200078ec0ff */
[----:B------:R-:W-:Y:S01]  /*6d20*/  FFMA R7, R73, R74, R7 ;  /* 0x0000004a49077223 */ /* 0x000fe20000000007 */
[----:B------:R-:W-:Y:S01]  /*6d30*/  LOP3.LUT R74, R83, 0xffff0000, RZ, 0xc0, !PT ;  /* 0xffff0000534a7812 */ /* 0x000fe200078ec0ff */
[----:B------:R-:W-:Y:S01]  /*6d40*/  FFMA R4, R73, R75, R4 ;  /* 0x0000004b49047223 */ /* 0x000fe20000000004 */
[----:B------:R-:W-:Y:S01]  /*6d50*/  SHF.L.U32 R75, R83, 0x10, RZ ;  /* 0x00000010534b7819 */ /* 0x000fe200000006ff */
[----:B------:R-:W-:Y:S01]  /*6d60*/  FMUL R6, R70, R10 ;  /* 0x0000000a46067220 */ /* 0x000fe20000400000 */
[----:B------:R-:W-:Y:S01]  /*6d70*/  F2FP.BF16.F32.PACK_AB R92, R2, R0 ;  /* 0x00000000025c723e */ /* 0x000fe200000010ff */
[----:B------:R-:W-:Y:S01]  /*6d80*/  FMUL R11, R70, R11 ;  /* 0x0000000b460b7220 */ /* 0x000fe20000400000 */
[----:B------:R-:W-:Y:S01]  /*6d90*/  F2FP.BF16.F32.PACK_AB R93, R7, R3 ;  /* 0x00000003075d723e */ /* 0x000fe200000010ff */
[C---:B------:R-:W-:Y:S01]  /*6da0*/  FFMA R5, R73.reuse, R72, R5 ;  /* 0x0000004849057223 */ /* 0x040fe20000000005 */
[----:B------:R-:W-:Y:S01]  /*6db0*/  SHF.L.U32 R72, R88, 0x10, RZ ;  /* 0x0000001058487819 */ /* 0x000fe200000006ff */
[----:B------:R-:W-:Y:S01]  /*6dc0*/  FFMA R6, R73, R75, R6 ;  /* 0x0000004b49067223 */ /* 0x000fe20000000006 */
[----:B------:R-:W-:Y:S01]  /*6dd0*/  SHF.L.U32 R75, R90, 0x10, RZ ;  /* 0x000000105a4b7819 */ /* 0x000fe200000006ff */
[----:B------:R-:W-:Y:S01]  /*6de0*/  FMUL R8, R70, R12 ;  /* 0x0000000c46087220 */ /* 0x000fe20000400000 */
[----:B------:R-:W-:Y:S01]  /*6df0*/  F2FP.BF16.F32.PACK_AB R94, R5, R4 ;  /* 0x00000004055e723e */ /* 0x000fe200000010ff */
[C---:B------:R-:W-:Y:S01]  /*6e00*/  FFMA R11, R73.reuse, R74, R11 ;  /* 0x0000004a490b7223 */ /* 0x040fe2000000000b */
[----:B------:R-:W-:Y:S01]  /*6e10*/  LOP3.LUT R74, R88, 0xffff0000, RZ, 0xc0, !PT ;  /* 0xffff0000584a7812 */ /* 0x000fe200078ec0ff */
[C---:B------:R-:W-:Y:S01]  /*6e20*/  FMUL R9, R70.reuse, R13 ;  /* 0x0000000d46097220 */ /* 0x040fe20000400000 */
[----:B------:R-:W-:Y:S01]  /*6e30*/  FFMA R8, R73, R72, R8 ;  /* 0x0000004849087223 */ /* 0x000fe20000000008 */
[----:B------:R-:W-:Y:S01]  /*6e40*/  SHF.L.U32 R72, R89, 0x10, RZ ;  /* 0x0000001059487819 */ /* 0x000fe200000006ff */
[C---:B------:R-:W-:Y:S01]  /*6e50*/  FMUL R10, R70.reuse, R14 ;  /* 0x0000000e460a7220 */ /* 0x040fe20000400000 */
[----:B------:R-:W-:Y:S01]  /*6e60*/  F2FP.BF16.F32.PACK_AB R95, R11, R6 ;  /* 0x000000060b5f723e */ /* 0x000fe200000010ff */
[----:B------:R-:W-:Y:S01]  /*6e70*/  FFMA R9, R73, R74, R9 ;  /* 0x0000004a49097223 */ /* 0x000fe20000000009 */
[----:B------:R-:W-:Y:S01]  /*6e80*/  LOP3.LUT R74, R89, 0xffff0000, RZ, 0xc0, !PT ;  /* 0xffff0000594a7812 */ /* 0x000fe200078ec0ff */
[----:B------:R-:W-:Y:S01]  /*6e90*/  FMUL R15, R70, R15 ;  /* 0x0000000f460f7220 */ /* 0x000fe20000400000 */
[----:B------:R-:W-:Y:S01]  /*6ea0*/  FFMA R10, R73, R72, R10 ;  /* 0x00000048490a7223 */ /* 0x000fe2000000000a */
[----:B------:R-:W-:Y:S01]  /*6eb0*/  LOP3.LUT R72, R90, 0xffff0000, RZ, 0xc0, !PT ;  /* 0xffff00005a487812 */ /* 0x000fe200078ec0ff */
[C---:B------:R-:W-:Y:S01]  /*6ec0*/  FMUL R12, R70.reuse, R16 ;  /* 0x00000010460c7220 */ /* 0x040fe20000400000 */
[----:B------:R-:W-:Y:S01]  /*6ed0*/  F2FP.BF16.F32.PACK_AB R100, R9, R8 ;  /* 0x000000080964723e */ /* 0x000fe200000010ff */
[----:B------:R-:W-:Y:S01]  /*6ee0*/  FMUL R13, R70, R17 ;  /* 0x00000011460d7220 */ /* 0x000fe20000400000 */
[----:B------:R-:W-:Y:S01]  /*6ef0*/  FFMA R15, R73, R74, R15 ;  /* 0x0000004a490f7223 */ /* 0x000fe2000000000f */
[----:B------:R-:W-:Y:S01]  /*6f00*/  LOP3.LUT R74, R91, 0xffff0000, RZ, 0xc0, !PT ;  /* 0xffff00005b4a7812 */ /* 0x000fe200078ec0ff */
[----:B------:R-:W-:Y:S01]  /*6f10*/  FFMA R12, R73, R75, R12 ;  /* 0x0000004b490c7223 */ /* 0x000fe2000000000c */
[----:B------:R-:W-:Y:S01]  /*6f20*/  SHF.L.U32 R75, R91, 0x10, RZ ;  /* 0x000000105b4b7819 */ /* 0x000fe200000006ff */
[----:B------:R-:W-:Y:S01]  /*6f30*/  FFMA R13, R73, R72, R13 ;  /* 0x00000048490d7223 */ /* 0x000fe2000000000d */
[----:B------:R-:W-:Y:S01]  /*6f40*/  SHF.L.U32 R72, R96, 0x10, RZ ;  /* 0x0000001060487819 */ /* 0x000fe200000006ff */
[C---:B------:R-:W-:Y:S01]  /*6f50*/  FMUL R14, R70.reuse, R18 ;  /* 0x00000012460e7220 */ /* 0x040fe20000400000 */
[----:B------:R-:W-:Y:S01]  /*6f60*/  F2FP.BF16.F32.PACK_AB R101, R15, R10 ;  /* 0x0000000a0f65723e */ /* 0x000fe200000010ff */
[C---:B------:R-:W-:Y:S01]  /*6f70*/  FMUL R19, R70.reuse, R19 ;  /* 0x0000001346137220 */ /* 0x040fe20000400000 */
[----:B------:R-:W-:Y:S01]  /*6f80*/  F2FP.BF16.F32.PACK_AB R102, R13, R12 ;  /* 0x0000000c0d66723e */ /* 0x000fe200000010ff */
[----:B------:R-:W-:Y:S01]  /*6f90*/  FMUL R16, R70, R20 ;  /* 0x0000001446107220 */ /* 0x000fe20000400000 */
[C---:B------:R-:W-:Y:S01]  /*6fa0*/  FFMA R14, R73.reuse, R75, R14 ;  /* 0x0000004b490e7223 */ /* 0x040fe2000000000e */
[----:B------:R-:W-:Y:S01]  /*6fb0*/  SHF.L.U32 R75, R98, 0x10, RZ ;  /* 0x00000010624b7819 */ /* 0x000fe200000006ff */
[C---:B------:R-:W-:Y:S01]  /*6fc0*/  FFMA R19, R73.reuse, R74, R19 ;  /* 0x0000004a49137223 */ /* 0x040fe20000000013 */
[----:B------:R-:W-:Y:S01]  /*6fd0*/  LOP3.LUT R74, R96, 0xffff0000, RZ, 0xc0, !PT ;  /* 0xffff0000604a7812 */ /* 0x000fe200078ec0ff */
[----:B------:R-:W-:Y:S01]  /*6fe0*/  FFMA R16, R73, R72, R16 ;  /* 0x0000004849107223 */ /* 0x000fe20000000010 */
[----:B------:R-:W-:Y:S01]  /*6ff0*/  SHF.L.U32 R72, R97, 0x10, RZ ;  /* 0x0000001061487819 */ /* 0x000fe200000006ff */
[C---:B------:R-:W-:Y:S01]  /*7000*/  FMUL R17, R70.reuse, R21 ;  /* 0x0000001546117220 */ /* 0x040fe20000400000 */
[----:B------:R-:W-:Y:S01]  /*7010*/  F2FP.BF16.F32.PACK_AB R103, R19, R14 ;  /* 0x0000000e1367723e */ /* 0x000fe200000010ff */
[C---:B------:R-:W-:Y:S01]  /*7020*/  FMUL R18, R70.reuse, R22 ;  /* 0x0000001646127220 */ /* 0x040fe20000400000 */
[----:B------:R-:W-:Y:S01]  /*7030*/  FMUL R23, R70, R23 ;  /* 0x0000001746177220 */ /* 0x000fe20000400000 */
[C---:B------:R-:W-:Y:S01]  /*7040*/  FFMA R17, R73.reuse, R74, R17 ;  /* 0x0000004a49117223 */ /* 0x040fe20000000011 */
[----:B------:R-:W-:Y:S01]  /*7050*/  LOP3.LUT R74, R98, 0xffff0000, RZ, 0xc0, !PT ;  /* 0xffff0000624a7812 */ /* 0x000fe200078ec0ff */
[----:B------:R-:W-:Y:S01]  /*7060*/  FFMA R18, R73, R72, R18 ;  /* 0x0000004849127223 */ /* 0x000fe20000000012 */
[----:B------:R-:W-:Y:S01]  /*7070*/  LOP3.LUT R72, R97, 0xffff0000, RZ, 0xc0, !PT ;  /* 0xffff000061487812 */ /* 0x000fe200078ec0ff */
[C---:B------:R-:W-:Y:S01]  /*7080*/  FMUL R20, R70.reuse, R24 ;  /* 0x0000001846147220 */ /* 0x040fe20000400000 */
[----:B------:R-:W-:Y:S01]  /*7090*/  F2FP.BF16.F32.PACK_AB R108, R17, R16 ;  /* 0x00000010116c723e */ /* 0x000fe200000010ff */
[C---:B------:R-:W-:Y:S01]  /*70a0*/  FMUL R21, R70.reuse, R25 ;  /* 0x0000001946157220 */ /* 0x040fe20000400000 */
[----:B------:R-:W-:Y:S01]  /*70b0*/  FMUL R22, R70, R26 ;  /* 0x0000001a46167220 */ /* 0x000fe20000400000 */
[C---:B------:R-:W-:Y:S01]  /*70c0*/  FFMA R23, R73.reuse, R72, R23 ;  /* 0x0000004849177223 */ /* 0x040fe20000000017 */
[----:B------:R-:W-:Y:S01]  /*70d0*/  SHF.L.U32 R72, R104, 0x10, RZ ;  /* 0x0000001068487819 */ /* 0x000fe200000006ff */
[C---:B------:R-:W-:Y:S01]  /*70e0*/  FMUL R27, R70.reuse, R27 ;  /* 0x0000001b461b7220 */ /* 0x040fe20000400000 */
[----:B------:R-:W-:Y:S01]  /*70f0*/  FFMA R20, R73, R75, R20 ;  /* 0x0000004b49147223 */ /* 0x000fe20000000014 */
[----:B------:R-:W-:Y:S01]  /*7100*/  SHF.L.U32 R75, R105, 0x10, RZ ;  /* 0x00000010694b7819 */ /* 0x000fe200000006ff */
[----:B------:R-:W-:Y:S01]  /*7110*/  FMUL R24, R70, R28 ;  /* 0x0000001c46187220 */ /* 0x000fe20000400000 */
[----:B------:R-:W-:Y:S01]  /*7120*/  F2FP.BF16.F32.PACK_AB R109, R23, R18 ;  /* 0x00000012176d723e */ /* 0x000fe200000010ff */
[C---:B------:R-:W-:Y:S01]  /*7130*/  FFMA R21, R73.reuse, R74, R21 ;  /* 0x0000004a49157223 */ /* 0x040fe20000000015 */
[----:B------:R-:W-:Y:S01]  /*7140*/  LOP3.LUT R74, R104, 0xffff0000, RZ, 0xc0, !PT ;  /* 0xffff0000684a7812 */ /* 0x000fe200078ec0ff */
[----:B------:R-:W-:Y:S01]  /*7150*/  FFMA R22, R73, R77, R22 ;  /* 0x0000004d49167223 */ /* 0x000fe20000000016 */
[----:B------:R-:W-:Y:S01]  /*7160*/  SHF.L.U32 R77, R107, 0x10, RZ ;  /* 0x000000106b4d7819 */ /* 0x000fe200000006ff */
[----:B------:R-:W-:Y:S01]  /*7170*/  FFMA R27, R73, R76, R27 ;  /* 0x0000004c491b7223 */ /* 0x000fe2000000001b */
[----:B------:R-:W-:Y:S01]  /*7180*/  F2FP.BF16.F32.PACK_AB R110, R21, R20 ;  /* 0x00000014156e723e */ /* 0x000fe200000010ff */
[----:B------:R-:W-:Y:S01]  /*7190*/  FFMA R24, R73, R72, R24 ;  /* 0x0000004849187223 */ /* 0x000fe20000000018 */
[----:B------:R-:W-:Y:S01]  /*71a0*/  LOP3.LUT R72, R105, 0xffff0000, RZ, 0xc0, !PT ;  /* 0xffff000069487812 */ /* 0x000fe200078ec0ff */
[C---:B------:R-:W-:Y:S01]  /*71b0*/  FMUL R25, R70.reuse, R29 ;  /* 0x0000001d46197220 */ /* 0x040fe20000400000 */
[----:B------:R-:W-:Y:S01]  /*71c0*/  F2FP.BF16.F32.PACK_AB R111, R27, R22 ;  /* 0x000000161b6f723e */ /* 0x000fe200000010ff */
[C---:B------:R-:W-:Y:S01]  /*71d0*/  FMUL R26, R70.reuse, R30 ;  /* 0x0000001e461a7220 */ /* 0x040fe20000400000 */
[----:B------:R-:W-:Y:S01]  /*71e0*/  LOP3.LUT R76, R139, 0xffff0000, RZ, 0xc0, !PT ;  /* 0xffff00008b4c7812 */ /* 0x000fe200078ec0ff */
[----:B------:R-:W-:Y:S01]  /*71f0*/  FMUL R31, R70, R31 ;  /* 0x0000001f461f7220 */ /* 0x000fe20000400000 */
[----:B------:R-:W-:Y:S01]  /*7200*/  FFMA R25, R73, R74, R25 ;  /* 0x0000004a49197223 */ /* 0x000fe20000000019 */
[----:B------:R-:W-:Y:S01]  /*7210*/  LOP3.LUT R74, R107, 0xffff0000, RZ, 0xc0, !PT ;  /* 0xffff00006b4a7812 */ /* 0x000fe200078ec0ff */
[C---:B------:R-:W-:Y:S01]  /*7220*/  FFMA R26, R73.reuse, R75, R26 ;  /* 0x0000004b491a7223 */ /* 0x040fe2000000001a */
[C---:B------:R-:W-:Y:S01]  /*7230*/  SHF.L.U32 R75, R106.reuse, 0x10, RZ ;  /* 0x000000106a4b7819 */ /* 0x040fe200000006ff */
[C---:B------:R-:W-:Y:S01]  /*7240*/  FFMA R31, R73.reuse, R72, R31 ;  /* 0x00000048491f7223 */ /* 0x040fe2000000001f */
[----:B------:R-:W-:Y:S01]  /*7250*/  LOP3.LUT R72, R106, 0xffff0000, RZ, 0xc0, !PT ;  /* 0xffff00006a487812 */ /* 0x000fe200078ec0ff */
[C---:B------:R-:W-:Y:S01]  /*7260*/  FMUL R28, R70.reuse, R32 ;  /* 0x00000020461c7220 */ /* 0x040fe20000400000 */
[C---:B------:R-:W-:Y:S01]  /*7270*/  FMUL R29, R70.reuse, R33 ;  /* 0x00000021461d7220 */ /* 0x040fe20000400000 */
[C---:B------:R-:W-:Y:S01]  /*7280*/  FMUL R30, R70.reuse, R34 ;  /* 0x00000022461e7220 */ /* 0x040fe20000400000 */
[----:B------:R-:W-:Y:S01]  /*7290*/  FMUL R35, R70, R35 ;  /* 0x0000002346237220 */ /* 0x000fe20000400000 */
[----:B------:R-:W-:Y:S01]  /*72a0*/  FFMA R28, R73, R75, R28 ;  /* 0x0000004b491c7223 */ /* 0x000fe2000000001c */
[----:B------:R-:W-:Y:S01]  /*72b0*/  SHF.L.U32 R75, R113, 0x10, RZ ;  /* 0x00000010714b7819 */ /* 0x000fe200000006ff */
[C---:B------:R-:W-:Y:S01]  /*72c0*/  FFMA R29, R73.reuse, R72, R29 ;  /* 0x00000048491d7223 */ /* 0x040fe2000000001d */
[C---:B------:R-:W-:Y:S01]  /*72d0*/  SHF.L.U32 R72, R112.reuse, 0x10, RZ ;  /* 0x0000001070487819 */ /* 0x040fe200000006ff */
[----:B------:R-:W-:Y:S01]  /*72e0*/  FFMA R30, R73, R77, R30 ;  /* 0x0000004d491e7223 */ /* 0x000fe2000000001e */
[----:B------:R-:W-:Y:S01]  /*72f0*/  SHF.L.U32 R77, R115, 0x10, RZ ;  /* 0x00000010734d7819 */ /* 0x000fe200000006ff */
[C---:B------:R-:W-:Y:S01]  /*7300*/  FFMA R35, R73.reuse, R74, R35 ;  /* 0x0000004a49237223 */ /* 0x040fe20000000023 */
[----:B------:R-:W-:Y:S01]  /*7310*/  LOP3.LUT R74, R112, 0xffff0000, RZ, 0xc0, !PT ;  /* 0xffff0000704a7812 */ /* 0x000fe200078ec0ff */
[C---:B------:R-:W-:Y:S01]  /*7320*/  FMUL R32, R70.reuse, R36 ;  /* 0x0000002446207220 */ /* 0x040fe20000400000 */
[C---:B------:R-:W-:Y:S01]  /*7330*/  FMUL R33, R70.reuse, R37 ;  /* 0x0000002546217220 */ /* 0x040fe20000400000 */
[----:B------:R-:W-:Y:S01]  /*7340*/  FMUL R34, R70, R38 ;  /* 0x0000002646227220 */ /* 0x000fe20000400000 */
[----:B------:R1:W-:Y:S01]  /*7350*/  STS.128 [R169+UR44+0x400], R92 ;  /* 0x0004005ca9007988 */ /* 0x0003e20008000c2c */
[----:B------:R-:W-:Y:S01]  /*7360*/  FFMA R32, R73, R72, R32 ;  /* 0x0000004849207223 */ /* 0x000fe20000000020 */
[----:B------:R-:W-:Y:S01]  /*7370*/  LOP3.LUT R72, R113, 0xffff0000, RZ, 0xc0, !PT ;  /* 0xffff000071487812 */ /* 0x000fe200078ec0ff */
[C---:B------:R-:W-:Y:S01]  /*7380*/  FFMA R33, R73.reuse, R74, R33 ;  /* 0x0000004a49217223 */ /* 0x040fe20000000021 */
[----:B------:R-:W-:Y:S01]  /*7390*/  LOP3.LUT R74, R114, 0xffff0000, RZ, 0xc0, !PT ;  /* 0xffff0000724a7812 */ /* 0x000fe200078ec0ff */
[----:B------:R-:W-:Y:S01]  /*73a0*/  FMUL R39, R70, R39 ;  /* 0x0000002746277220 */ /* 0x000fe20000400000 */
[C---:B------:R-:W-:Y:S01]  /*73b0*/  FFMA R34, R73.reuse, R75, R34 ;  /* 0x0000004b49227223 */ /* 0x040fe20000000022 */
[----:B------:R-:W-:Y:S01]  /*73c0*/  SHF.L.U32 R75, R114, 0x10, RZ ;  /* 0x00000010724b7819 */ /* 0x000fe200000006ff */
[C---:B------:R-:W-:Y:S01]  /*73d0*/  FMUL R36, R70.reuse, R40 ;  /* 0x0000002846247220 */ /* 0x040fe20000400000 */
[----:B------:R-:W-:Y:S01]  /*73e0*/  FFMA R39, R73, R72, R39 ;  /* 0x0000004849277223 */ /* 0x000fe20000000027 */
[----:B------:R-:W-:Y:S01]  /*73f0*/  LOP3.LUT R72, R115, 0xffff0000, RZ, 0xc0, !PT ;  /* 0xffff000073487812 */ /* 0x000fe200078ec0ff */
[C---:B------:R-:W-:Y:S01]  /*7400*/  FMUL R37, R70.reuse, R41 ;  /* 0x0000002946257220 */ /* 0x040fe20000400000 */
[C---:B------:R-:W-:Y:S01]  /*7410*/  FMUL R38, R70.reuse, R42 ;  /* 0x0000002a46267220 */ /* 0x040fe20000400000 */
[----:B------:R-:W-:Y:S01]  /*7420*/  FMUL R43, R70, R43 ;  /* 0x0000002b462b7220 */ /* 0x000fe20000400000 */
[C---:B------:R-:W-:Y:S01]  /*7430*/  FFMA R36, R73.reuse, R75, R36 ;  /* 0x0000004b49247223 */ /* 0x040fe20000000024 */
[C---:B------:R-:W-:Y:S01]  /*7440*/  SHF.L.U32 R75, R120.reuse, 0x10, RZ ;  /* 0x00000010784b7819 */ /* 0x040fe200000006ff */
[----:B------:R3:W-:Y:S01]  /*7450*/  STS.128 [R168+0x400], R100 ;  /* 0x00040064a8007388 */ /* 0x0007e20000000c00 */
[----:B------:R-:W-:Y:S01]  /*7460*/  FFMA R37, R73, R74, R37 ;  /* 0x0000004a49257223 */ /* 0x000fe20000000025 */
[----:B------:R-:W-:Y:S01]  /*7470*/  LOP3.LUT R74, R121, 0xffff0000, RZ, 0xc0, !PT ;  /* 0xffff0000794a7812 */ /* 0x000fe200078ec0ff */
[----:B------:R-:W-:Y:S01]  /*7480*/  FFMA R38, R73, R77, R38 ;  /* 0x0000004d49267223 */ /* 0x000fe20000000026 */
[----:B------:R-:W-:Y:S01]  /*7490*/  SHF.L.U32 R77, R121, 0x10, RZ ;  /* 0x00000010794d7819 */ /* 0x000fe200000006ff */
        /* <DEDUP_REMOVED lines=8> */
[----:B------:R4:W-:Y:S01]  /*7520*/  STS.128 [R167+0x400], R108 ;  /* 0x0004006ca7007388 */ /* 0x0009e20000000c00 */
[C---:B------:R-:W-:Y:S01]  /*7530*/  FFMA R41, R73.reuse, R72, R41 ;  /* 0x0000004849297223 */ /* 0x040fe20000000029 */
[C---:B------:R-:W-:Y:S01]  /*7540*/  SHF.L.U32 R72, R122.reuse, 0x10, RZ ;  /* 0x000000107a487819 */ /* 0x040fe200000006ff */
[----:B------:R-:W-:Y:S01]  /*7550*/  FFMA R42, R73, R77, R42 ;  /* 0x0000004d492a7223 */ /* 0x000fe2000000002a */
[----:B------:R-:W-:Y:S01]  /*7560*/  SHF.L.U32 R77, R129, 0x10, RZ ;  /* 0x00000010814d7819 */ /* 0x000fe200000006ff */
[----:B------:R-:W-:Y:S01]  /*7570*/  FFMA R47, R73, R74, R47 ;  /* 0x0000004a492f7223 */ /* 0x000fe2000000002f */
[----:B------:R-:W-:Y:S01]  /*7580*/  LOP3.LUT R74, R122, 0xffff0000, RZ, 0xc0, !PT ;  /* 0xffff00007a4a7812 */ /* 0x000fe200078ec0ff */
[C---:B------:R-:W-:Y:S01]  /*7590*/  FMUL R44, R70.reuse, R48 ;  /* 0x00000030462c7220 */ /* 0x040fe20000400000 */
[----:B-1----:R-:W-:Y:S01]  /*75a0*/  F2FP.BF16.F32.PACK_AB R92, R25, R24 ;  /* 0x00000018195c723e */ /* 0x002fe200000010ff */
[C---:B------:R-:W-:Y:S01]  /*75b0*/  FMUL R45, R70.reuse, R49 ;  /* 0x00000031462d7220 */ /* 0x040fe20000400000 */
[----:B------:R-:W-:Y:S01]  /*75c0*/  F2FP.BF16.F32.PACK_AB R93, R31, R26 ;  /* 0x0000001a1f5d723e */ /* 0x000fe200000010ff */
[----:B------:R-:W-:Y:S01]  /*75d0*/  FMUL R46, R70, R50 ;  /* 0x00000032462e7220 */ /* 0x000fe20000400000 */
[----:B------:R-:W-:Y:S01]  /*75e0*/  F2FP.BF16.F32.PACK_AB R94, R29, R28 ;  /* 0x0000001c1d5e723e */ /* 0x000fe200000010ff */
[----:B------:R-:W-:Y:S01]  /*75f0*/  FFMA R44, R73, R72, R44 ;  /* 0x00000048492c7223 */ /* 0x000fe2000000002c */
[----:B------:R-:W-:Y:S01]  /*7600*/  LOP3.LUT R72, R123, 0xffff0000, RZ, 0xc0, !PT ;  /* 0xffff00007b487812 */ /* 0x000fe200078ec0ff */
[----:B------:R-:W-:Y:S01]  /*7610*/  FFMA R45, R73, R74, R45 ;  /* 0x0000004a492d7223 */ /* 0x000fe2000000002d */
[----:B------:R-:W-:Y:S01]  /*7620*/  LOP3.LUT R74, R128, 0xffff0000, RZ, 0xc0, !PT ;  /* 0xffff0000804a7812 */ /* 0x000fe200078ec0ff */
[----:B------:R-:W-:Y:S01]  /*7630*/  FMUL R51, R70, R51 ;  /* 0x0000003346337220 */ /* 0x000fe20000400000 */
[----:B------:R-:W-:Y:S01]  /*7640*/  F2FP.BF16.F32.PACK_AB R95, R35, R30 ;  /* 0x0000001e235f723e */ /* 0x000fe200000010ff */
[----:B------:R-:W-:Y:S01]  /*7650*/  FFMA R46, R73, R75, R46 ;  /* 0x0000004b492e7223 */ /* 0x000fe2000000002e */
[----:B------:R-:W-:Y:S01]  /*7660*/  SHF.L.U32 R75, R128, 0x10, RZ ;  /* 0x00000010804b7819 */ /* 0x000fe200000006ff */
[C---:B------:R-:W-:Y:S01]  /*7670*/  FMUL R48, R70.reuse, R52 ;  /* 0x0000003446307220 */ /* 0x040fe20000400000 */
[----:B---3--:R-:W-:Y:S01]  /*7680*/  F2FP.BF16.F32.PACK_AB R100, R33, R32 ;  /* 0x000000202164723e */ /* 0x008fe200000010ff */
[----:B------:R-:W-:Y:S01]  /*7690*/  FFMA R51, R73, R72, R51 ;  /* 0x0000004849337223 */ /* 0x000fe20000000033 */
[----:B------:R-:W-:Y:S01]  /*76a0*/  LOP3.LUT R72, R129, 0xffff0000, RZ, 0xc0, !PT ;  /* 0xffff000081487812 */ /* 0x000fe200078ec0ff */
[----:B------:R1:W-:Y:S01]  /*76b0*/  STS.128 [R157+0x400], R92 ;  /* 0x0004005c9d007388 */ /* 0x0003e20000000c00 */
[----:B------:R-:W-:Y:S01]  /*76c0*/  F2FP.BF16.F32.PACK_AB R101, R39, R34 ;  /* 0x000000222765723e */ /* 0x000fe200000010ff */
[C---:B------:R-:W-:Y:S01]  /*76d0*/  FMUL R49, R70.reuse, R53 ;  /* 0x0000003546317220 */ /* 0x040fe20000400000 */
[----:B------:R-:W-:Y:S01]  /*76e0*/  F2FP.BF16.F32.PACK_AB R102, R37, R36 ;  /* 0x000000242566723e */ /* 0x000fe200000010ff */
[C---:B------:R-:W-:Y:S01]  /*76f0*/  FMUL R50, R70.reuse, R54 ;  /* 0x0000003646327220 */ /* 0x040fe20000400000 */
[----:B------:R-:W-:Y:S01]  /*7700*/  F2FP.BF16.F32.PACK_AB R103, R43, R38 ;  /* 0x000000262b67723e */ /* 0x000fe200000010ff */
[----:B------:R-:W-:Y:S01]  /*7710*/  FMUL R55, R70, R55 ;  /* 0x0000003746377220 */ /* 0x000fe20000400000 */
[----:B----4-:R-:W-:Y:S01]  /*7720*/  F2FP.BF16.F32.PACK_AB R108, R41, R40 ;  /* 0x00000028296c723e */ /* 0x010fe200000010ff */
[C---:B------:R-:W-:Y:S01]  /*7730*/  FFMA R48, R73.reuse, R75, R48 ;  /* 0x0000004b49307223 */ /* 0x040fe20000000030 */
[C---:B------:R-:W-:Y:S01]  /*7740*/  FFMA R49, R73.reuse, R74, R49 ;  /* 0x0000004a49317223 */ /* 0x040fe20000000031 */
[----:B------:R1:W-:Y:S01]  /*7750*/  STS.128 [R156+0x400], R100 ;  /* 0x000400649c007388 */ /* 0x0003e20000000c00 */
[C---:B------:R-:W-:Y:S01]  /*7760*/  SHF.L.U32 R75, R130.reuse, 0x10, RZ ;  /* 0x00000010824b7819 */ /* 0x040fe200000006ff */
[----:B------:R-:W-:Y:S01]  /*7770*/  FFMA R50, R73, R77, R50 ;  /* 0x0000004d49327223 */ /* 0x000fe20000000032 */
[----:B------:R-:W-:Y:S01]  /*7780*/  SHF.L.U32 R77, R131, 0x10, RZ ;  /* 0x00000010834d7819 */ /* 0x000fe200000006ff */
[----:B------:R-:W-:Y:S01]  /*7790*/  FFMA R55, R73, R72, R55 ;  /* 0x0000004849377223 */ /* 0x000fe20000000037 */
[----:B------:R-:W-:Y:S01]  /*77a0*/  LOP3.LUT R72, R130, 0xffff0000, RZ, 0xc0, !PT ;  /* 0xffff000082487812 */ /* 0x000fe200078ec0ff */
[C---:B------:R-:W-:Y:S01]  /*77b0*/  FMUL R52, R70.reuse, R56 ;  /* 0x0000003846347220 */ /* 0x040fe20000400000 */
[----:B------:R-:W-:Y:S01]  /*77c0*/  LOP3.LUT R74, R131, 0xffff0000, RZ, 0xc0, !PT ;  /* 0xffff0000834a7812 */ /* 0x000fe200078ec0ff */
[C---:B------:R-:W-:Y:S01]  /*77d0*/  FMUL R53, R70.reuse, R57 ;  /* 0x0000003946357220 */ /* 0x040fe20000400000 */
[C---:B------:R-:W-:Y:S01]  /*77e0*/  FMUL R54, R70.reuse, R58 ;  /* 0x0000003a46367220 */ /* 0x040fe20000400000 */
[----:B------:R-:W-:Y:S01]  /*77f0*/  FMUL R59, R70, R59 ;  /* 0x0000003b463b7220 */ /* 0x000fe20000400000 */
[C---:B------:R-:W-:Y:S01]  /*7800*/  FFMA R52, R73.reuse, R75, R52 ;  /* 0x0000004b49347223 */ /* 0x040fe20000000034 */
[C---:B------:R-:W-:Y:S01]  /*7810*/  FFMA R53, R73.reuse, R72, R53 ;  /* 0x0000004849357223 */ /* 0x040fe20000000035 */
[C---:B------:R-:W-:Y:S01]  /*7820*/  FFMA R54, R73.reuse, R77, R54 ;  /* 0x0000004d49367223 */ /* 0x040fe20000000036 */
[----:B------:R-:W-:Y:S01]  /*7830*/  FFMA R59, R73, R74, R59 ;  /* 0x0000004a493b7223 */ /* 0x000fe2000000003b */
[----:B------:R-:W-:Y:S01]  /*7840*/  SHF.L.U32 R72, R136, 0x10, RZ ;  /* 0x0000001088487819 */ /* 0x000fe200000006ff */
[----:B------:R-:W-:Y:S01]  /*7850*/  FMUL R56, R70, R60 ;  /* 0x0000003c46387220 */ /* 0x000fe20000400000 */
[----:B------:R-:W-:Y:S01]  /*7860*/  LOP3.LUT R74, R136, 0xffff0000, RZ, 0xc0, !PT ;  /* 0xffff0000884a7812 */ /* 0x000fe200078ec0ff */
[C---:B------:R-:W-:Y:S01]  /*7870*/  FMUL R57, R70.reuse, R61 ;  /* 0x0000003d46397220 */ /* 0x040fe20000400000 */
[----:B------:R-:W-:Y:S01]  /*7880*/  SHF.L.U32 R75, R137, 0x10, RZ ;  /* 0x00000010894b7819 */ /* 0x000fe200000006ff */
[C---:B------:R-:W-:Y:S01]  /*7890*/  FMUL R58, R70.reuse, R62 ;  /* 0x0000003e463a7220 */ /* 0x040fe20000400000 */
[----:B------:R-:W-:Y:S01]  /*78a0*/  F2FP.BF16.F32.PACK_AB R109, R47, R42 ;  /* 0x0000002a2f6d723e */ /* 0x000fe200000010ff */
[----:B------:R-:W-:Y:S01]  /*78b0*/  FFMA R56, R73, R72, R56 ;  /* 0x0000004849387223 */ /* 0x000fe20000000038 */
[----:B------:R-:W-:Y:S01]  /*78c0*/  F2FP.BF16.F32.PACK_AB R110, R45, R44 ;  /* 0x0000002c2d6e723e */ /* 0x000fe200000010ff */
[----:B------:R-:W-:Y:S01]  /*78d0*/  FFMA R57, R73, R74, R57 ;  /* 0x0000004a49397223 */ /* 0x000fe20000000039 */
[----:B------:R-:W-:Y:S01]  /*78e0*/  F2FP.BF16.F32.PACK_AB R111, R51, R46 ;  /* 0x0000002e336f723e */ /* 0x000fe200000010ff */
[----:B------:R-:W-:Y:S01]  /*78f0*/  FFMA R58, R73, R75, R58 ;  /* 0x0000004b493a7223 */ /* 0x000fe2000000003a */
[----:B------:R-:W-:Y:S01]  /*7900*/  LOP3.LUT R72, R137, 0xffff0000, RZ, 0xc0, !PT ;  /* 0xffff000089487812 */ /* 0x000fe200078ec0ff */
[----:B------:R-:W-:Y:S01]  /*7910*/  FMUL R63, R70, R63 ;  /* 0x0000003f463f7220 */ /* 0x000fe20000400000 */
[----:B------:R-:W-:Y:S01]  /*7920*/  SHF.L.U32 R75, R138, 0x10, RZ ;  /* 0x000000108a4b7819 */ /* 0x000fe200000006ff */
[----:B------:R1:W-:Y:S01]  /*7930*/  STS.128 [R155+0x400], R108 ;  /* 0x0004006c9b007388 */ /* 0x0003e20000000c00 */
[----:B------:R-:W-:Y:S01]  /*7940*/  FMUL R60, R70, R64 ;  /* 0x00000040463c7220 */ /* 0x000fe20000400000 */
[----:B------:R-:W-:Y:S01]  /*7950*/  LOP3.LUT R74, R138, 0xffff0000, RZ, 0xc0, !PT ;  /* 0xffff00008a4a7812 */ /* 0x000fe200078ec0ff */
[C---:B------:R-:W-:Y:S01]  /*7960*/  FMUL R61, R70.reuse, R65 ;  /* 0x00000041463d7220 */ /* 0x040fe20000400000 */
[----:B------:R-:W-:Y:S01]  /*7970*/  SHF.L.U32 R77, R139, 0x10, RZ ;  /* 0x000000108b4d7819 */ /* 0x000fe200000006ff */
[C---:B------:R-:W-:Y:S01]  /*7980*/  FMUL R62, R70.reuse, R66 ;  /* 0x00000042463e7220 */ /* 0x040fe20000400000 */
[----:B------:R-:W-:Y:S01]  /*7990*/  FFMA R63, R73, R72, R63 ;  /* 0x00000048493f7223 */ /* 0x000fe2000000003f */
[----:B------:R-:W-:Y:S01]  /*79a0*/  FMUL R67, R70, R67 ;  /* 0x0000004346437220 */ /* 0x000fe20000400000 */
[----:B------:R-:W-:Y:S01]  /*79b0*/  F2FP.BF16.F32.PACK_AB R116, R49, R48 ;  /* 0x000000303174723e */ /* 0x000fe200000010ff */
[----:B------:R-:W-:Y:S01]  /*79c0*/  FFMA R60, R73, R75, R60 ;  /* 0x0000004b493c7223 */ /* 0x000fe2000000003c */
[----:B------:R-:W-:Y:S01]  /*79d0*/  F2FP.BF16.F32.PACK_AB R117, R55, R50 ;  /* 0x000000323775723e */ /* 0x000fe200000010ff */
[----:B------:R-:W-:Y:S01]  /*79e0*/  FFMA R61, R73, R74, R61 ;  /* 0x0000004a493d7223 */ /* 0x000fe2000000003d */
[----:B------:R-:W-:Y:S01]  /*79f0*/  F2FP.BF16.F32.PACK_AB R118, R53, R52 ;  /* 0x000000343576723e */ /* 0x000fe200000010ff */
[----:B------:R-:W-:Y:S01]  /*7a00*/  FFMA R62, R73, R77, R62 ;  /* 0x0000004d493e7223 */ /* 0x000fe2000000003e */
[----:B------:R-:W-:Y:S01]  /*7a10*/  F2FP.BF16.F32.PACK_AB R119, R59, R54 ;  /* 0x000000363b77723e */ /* 0x000fe200000010ff */
[----:B------:R-:W-:Y:S01]  /*7a20*/  FFMA R67, R73, R76, R67 ;  /* 0x0000004c49437223 */ /* 0x000fe20000000043 */
[----:B------:R-:W-:Y:S02]  /*7a30*/  F2FP.BF16.F32.PACK_AB R124, R57, R56 ;  /* 0x00000038397c723e */ /* 0x000fe400000010ff */
[----:B------:R-:W-:Y:S01]  /*7a40*/  F2FP.BF16.F32.PACK_AB R125, R63, R58 ;  /* 0x0000003a3f7d723e */ /* 0x000fe200000010ff */
[----:B------:R1:W-:Y:S01]  /*7a50*/  STS.128 [R154+0x400], R116 ;  /* 0x000400749a007388 */ /* 0x0003e20000000c00 */
[----:B------:R-:W-:Y:S02]  /*7a60*/  F2FP.BF16.F32.PACK_AB R126, R61, R60 ;  /* 0x0000003c3d7e723e */ /* 0x000fe400000010ff */
[----:B------:R-:W-:Y:S05]  /*7a70*/  F2FP.BF16.F32.PACK_AB R127, R67, R62 ;  /* 0x0000003e437f723e */ /* 0x000fea00000010ff */
[----:B------:R1:W-:Y:S01]  /*7a80*/  STS.128 [R153+0x400], R124 ;  /* 0x0004007c99007388 */ /* 0x0003e20000000c00 */
[----:B------:R-:W-:Y:S01]  /*7a90*/  @!PT LDS RZ, [RZ] ;  /* 0x00000000fffff984 */ /* 0x000fe20000000800 */
[----:B------:R-:W-:Y:S01]  /*7aa0*/  @!PT LDS RZ, [RZ] ;  /* 0x00000000fffff984 */ /* 0x000fe20000000800 */
[----:B------:R-:W-:Y:S01]  /*7ab0*/  @!PT LDS RZ, [RZ] ;  /* 0x00000000fffff984 */ /* 0x000fe20000000800 */
[----:B------:R-:W-:Y:S01]  /*7ac0*/  @!PT LDS RZ, [RZ] ;  /* 0x00000000fffff984 */ /* 0x000fe20000000800 */
[----:B------:R3:W-:Y:S07]  /*7ad0*/  MEMBAR.ALL.CTA ;  /* 0x0000000000007992 */ /* 0x0007ee0000008000 */
[----:B---3--:R-:W3:Y:S02]  /*7ae0*/  FENCE.VIEW.ASYNC.S ;  /* 0x00000000000073c6 */ /* 0x008ee40000000000 */
[----:B---3--:R-:W-:Y:S06]  /*7af0*/  BAR.SYNC.DEFER_BLOCKING 0x1, 0x80 ;  /* 0x0042000000007b1d */ /* 0x008fec0000010000 */
[----:B------:R-:W-:Y:S05]  /*7b00*/  @P0 BRA `(.L_x_115) ;  /* 0x0000000000280947 */ /* 0x000fea0003800000 */
[----:B------:R-:W3:Y:S01]  /*7b10*/  LDCU.64 UR6, c[0x0][0x348] ;  /* 0x00006900ff0677ac */ /* 0x000ee20008000a00 */
[----:B------:R-:W-:Y:S01]  /*7b20*/  UIADD3 UR4, UPT, UPT, UR44, 0x400, URZ ;  /* 0x000004002c047890 */ /* 0x000fe2000fffe0ff */
[----:B------:R-:W-:Y:S05]  /*7b30*/  UMOV UR51, UR36 ;  /* 0x0000002400337c82 */ /* 0x000fea0008000000 */
[----:B------:R-:W-:Y:S04]  /*7b40*/  MOV R150, UR4 ;  /* 0x0000000400967c02 */ /* 0x000fe80008000f00 */
[----:B------:R-:W-:Y:S01]  /*7b50*/  R2UR UR48, R150 ;  /* 0x00000000963072ca */ /* 0x000fe200000e0000 */
[----:B---3--:R-:W-:Y:S04]  /*7b60*/  UIADD3 UR4, UP0, UPT, UR6, 0x680, URZ ;  /* 0x0000068006047890 */ /* 0x008fe8000ff1e0ff */
[----:B------:R-:W-:Y:S09]  /*7b70*/  UIADD3.X UR5, UPT, UPT, URZ, UR7, URZ, UP0, !UPT ;  /* 0x00000007ff057290 */ /* 0x000ff200087fe4ff */
[----:B------:R3:W-:Y:S01]  /*7b80*/  UTMASTG.3D [UR48], [UR4] ;  /* 0x00000030040073b5 */ /* 0x0007e20008010000 */
[----:B------:R0:W-:Y:S01]  /*7b90*/  UTMACMDFLUSH ;  /* 0x00000000000079b7 */ /* 0x0001e20000000000 */
[----:B---3--:R-:W-:Y:S04]  /*7ba0*/  DEPBAR.LE SB0, 0x1 ;  /* 0x000080400000791a */ /* 0x008fe80000000000 */
.L_x_115:
[----:B------:R-:W-:Y:S05]  /*7bb0*/  BSYNC.RECONVERGENT B0 ;  /* 0x0000000000007941 */ /* 0x000fea0003800200 */
.L_x_114:
[----:B------:R-:W-:Y:S01]  /*7bc0*/  BAR.SYNC.DEFER_BLOCKING 0x1, 0x80 ;  /* 0x0042000000007b1d */ /* 0x000fe20000010000 */
[----:B------:R-:W-:Y:S01]  /*7bd0*/  ISETP.NE.AND P1, PT, R166, RZ, PT ;  /* 0x000000ffa600720c */ /* 0x000fe20003f25270 */
[----:B------:R-:W-:Y:S01]  /*7be0*/  UISETP.NE.AND UP0, UPT, UR52, URZ, UPT ;  /* 0x000000ff3400728c */ /* 0x000fe2000bf05270 */
[----:B------:R-:W-:Y:S11]  /*7bf0*/  LEA R3, R78, UR44, 0x3 ;  /* 0x0000002c4e037c11 */ /* 0x000ff6000f8e18ff */
[----:B------:R-:W-:Y:S01]  /*7c00*/  @P1 SHF.L.U32 R2, R160, 0x1f, RZ ;  /* 0x0000001fa0021819 */ /* 0x000fe200000006ff */
[----:B------:R-:W-:Y:S06]  /*7c10*/  BRA.U !UP0, `(.L_x_116) ;  /* 0x0000000108247547 */ /* 0x000fec000b800000 */
[----:B------:R-:W-:Y:S01]  /*7c20*/  IMAD.U32 R5, RZ, RZ, UR46 ;  /* 0x0000002eff057e24 */ /* 0x000fe2000f8e00ff */
[----:B------:R-:W-:Y:S01]  /*7c30*/  MOV R0, UR47 ;  /* 0x0000002f00007c02 */ /* 0x000fe20008000f00 */
[----:B------:R-:W-:Y:S03]  /*7c40*/  UIADD3 UR4, UPT, UPT, UR46, 0x1, URZ ;  /* 0x000000012e047890 */ /* 0x000fe6000fffe0ff */
[----:B------:R-:W-:Y:S01]  /*7c50*/  @P1 LEA R5, R5, UR44, 0x3 ;  /* 0x0000002c05051c11 */ /* 0x000fe2000f8e18ff */
[----:B------:R-:W-:Y:S04]  /*7c60*/  UISETP.NE.AND UP0, UPT, UR4, 0x4, UPT ;  /* 0x000000040400788c */ /* 0x000fe8000bf05270 */
[----:B------:R-:W-:Y:S01]  /*7c70*/  @P1 VIADD R5, R5, 0x40 ;  /* 0x0000004005051836 */ /* 0x000fe20000000000 */
[----:B------:R-:W-:Y:S04]  /*7c80*/  USEL UR46, UR4, URZ, UP0 ;  /* 0x000000ff042e7287 */ /* 0x000fe80008000000 */
[----:B------:R-:W-:Y:S04]  /*7c90*/  @P1 PRMT R0, R0, 0x654, R5 ;  /* 0x0000065400001816 */ /* 0x000fe80000000005 */
[----:B------:R3:W-:Y:S04]  /*7ca0*/  @P1 SYNCS.ARRIVE.TRANS64.RED.A1T0 RZ, [R0+URZ], RZ ;  /* 0x000000ff00ff19a7 */ /* 0x0007e800081004ff */
.L_x_116:
[----:B------:R-:W4:Y:S01]  /*7cb0*/  @P1 SYNCS.PHASECHK.TRANS64.TRYWAIT P0, [R3+URZ+0x20], R2 ;  /* 0x00002002030015a7 */ /* 0x000f2200080011ff */
[----:B------:R-:W-:Y:S01]  /*7cc0*/  BSSY B1, `(.L_x_117) ;  /* 0x000001f000017945 */ /* 0x000fe20003800000 */
[----:B----4-:R-:W-:Y:S03]  /*7cd0*/  @P1 SEL R84, RZ, 0x1, !P0 ;  /* 0x00000001ff541807 */ /* 0x010fe60004000000 */
[----:B------:R-:W-:Y:S05]  /*7ce0*/  @!P1 BRA `(.L_x_118) ;  /* 0x0000000000709947 */ /* 0x000fea0003800000 */
[----:B------:R-:W-:Y:S01]  /*7cf0*/  ISETP.NE.AND P1, PT, R86, RZ, PT ;  /* 0x000000ff5600720c */ /* 0x000fe20003f25270 */
[----:B------:R-:W-:Y:S01]  /*7d00*/  BSSY B0, `(.L_x_119) ;  /* 0x000000b000007945 */ /* 0x000fe20003800000 */
[----:B------:R-:W-:Y:S11]  /*7d10*/  ISETP.NE.AND P0, PT, R84, RZ, PT ;  /* 0x000000ff5400720c */ /* 0x000ff60003f05270 */
[----:B------:R-:W-:Y:S05]  /*7d20*/  @P1 IMAD R6, R78, 0x4000, R169 ;  /* 0x000040004e061824 */ /* 0x000fea00078e02a9 */
[----:B---3--:R-:W-:Y:S04]  /*7d30*/  @P1 IADD3 R0, PT, PT, R6, UR44, RZ ;  /* 0x0000002c06001c10 */ /* 0x008fe8000fffe0ff */
[----:B------:R-:W-:Y:S01]  /*7d40*/  @P1 IADD3 R4, PT, PT, R85, R0, RZ ;  /* 0x0000000055041210 */ /* 0x000fe20007ffe0ff */
[--C-:B------:R-:W-:Y:S02]  /*7d50*/  @P1 IMAD.IADD R2, R79, 0x1, R0.reuse ;  /* 0x000000014f021824 */ /* 0x100fe400078e0200 */
[----:B------:R-:W-:Y:S01]  /*7d60*/  @P1 IMAD.IADD R5, R87, 0x1, R0 ;  /* 0x0000000157051824 */ /* 0x000fe200078e0200 */
[----:B------:R-:W-:Y:S06]  /*7d70*/  @P0 BRA `(.L_x_120) ;  /* 0x00000000000c0947 */ /* 0x000fec0003800000 */
[----:B------:R-:W-:Y:S04]  /*7d80*/  SHF.L.U32 R0, R160, 0x1f, RZ ;  /* 0x0000001fa0007819 */ /* 0x000fe800000006ff */
[----:B------:R-:W3:Y:S02]  /*7d90*/  SYNCS.PHASECHK.TRANS64.TRYWAIT P0, [R3+URZ+0x20], R0 ;  /* 0x00002000030075a7 */ /* 0x000ee400080011ff */
[----:B---3--:R-:W-:Y:S05]  /*7da0*/  @!P0 BRA `(.L_x_121) ;  /* 0x00000048003c8947 */ /* 0x008fea0003800000 */
.L_x_120:
[----:B------:R-:W-:Y:S05]  /*7db0*/  BSYNC B0 ;  /* 0x0000000000007941 */ /* 0x000fea0003800000 */
.L_x_119:
[----:B------:R-:W-:Y:S01]  /*7dc0*/  ISETP.NE.AND P0, PT, R86, RZ, PT ;  /* 0x000000ff5600720c */ /* 0x000fe20003f05270 */
[----:B------:R-:W-:Y:S11]  /*7dd0*/  VIADD R78, R78, 0x1 ;  /* 0x000000014e4e7836 */ /* 0x000ff60000000000 */
[----:B------:R-:W-:Y:S01]  /*7de0*/  @!UPT UIADD3 URZ, UPT, UPT, URZ, URZ, URZ ;  /* 0x000000fffffff290 */ /* 0x000fe2000fffe0ff */
[----:B------:R4:W1:Y:S01]  /*7df0*/  @P0 LDS.128 R80, [R6+UR44+0x400] ;  /* 0x0004002c06500984 */ /* 0x0008620008000c00 */
[--C-:B---3--:R-:W-:Y:S01]  /*7e00*/  @P0 IMAD.IADD R0, R85, 0x1, R2.reuse ;  /* 0x0000000155000824 */ /* 0x108fe200078e0202 */
[C---:B------:R-:W-:Y:S01]  /*7e10*/  @P0 IADD3 R3, PT, PT, R87.reuse, R4, RZ ;  /* 0x0000000457030210 */ /* 0x040fe20007ffe0ff */
[C---:B------:R-:W-:Y:S01]  /*7e20*/  @P0 IMAD.IADD R7, R87.reuse, 0x1, R2 ;  /* 0x0000000157070824 */ /* 0x040fe200078e0202 */
[----:B------:R4:W3:Y:S02]  /*7e30*/  @P0 LDS.128 R88, [R5+0x400] ;  /* 0x0004000005580984 */ /* 0x0008e40000000c00 */
[----:B------:R-:W-:Y:S02]  /*7e40*/  @P0 IADD3 R8, PT, PT, R87, R0, RZ ;  /* 0x0000000057080210 */ /* 0x000fe40007ffe0ff */
[----:B------:R4:W1:Y:S04]  /*7e50*/  @P0 LDS.128 R96, [R4+0x400] ;  /* 0x0004000004600984 */ /* 0x0008680000000c00 */
[----:B------:R4:W1:Y:S04]  /*7e60*/  @P0 LDS.128 R104, [R3+0x400] ;  /* 0x0004000003680984 */ /* 0x0008680000000c00 */
[----:B------:R4:W1:Y:S04]  /*7e70*/  @P0 LDS.128 R112, [R2+0x400] ;  /* 0x0004000002700984 */ /* 0x0008680000000c00 */
[----:B------:R4:W1:Y:S04]  /*7e80*/  @P0 LDS.128 R120, [R7+0x400] ;  /* 0x0004000007780984 */ /* 0x0008680000000c00 */
[----:B------:R4:W1:Y:S04]  /*7e90*/  @P0 LDS.128 R128, [R0+0x400] ;  /* 0x0004000000800984 */ /* 0x0008680000000c00 */
[----:B------:R4:W1:Y:S02]  /*7ea0*/  @P0 LDS.128 R136, [R8+0x400] ;  /* 0x0004000008880984 */ /* 0x0008640000000c00 */
.L_x_118:
[----:B------:R-:W-:Y:S05]  /*7eb0*/  BSYNC B1 ;  /* 0x0000000000017941 */ /* 0x000fea0003800000 */
.L_x_117:
[----:B---34-:R-:W-:Y:S05]  /*7ec0*/  VIADD R0, R71, 0x40 ;  /* 0x0000004047007836 */ /* 0x018fea0000000000 */
[----:B------:R-:W-:Y:S04]  /*7ed0*/  SHF.R.U32.HI R0, RZ, 0x15, R0 ;  /* 0x00000015ff007819 */ /* 0x000fe80000011600 */
[----:B------:R-:W-:Y:S11]  /*7ee0*/  LOP3.LUT P0, RZ, R0, 0x3, R147, 0x48, !PT ;  /* 0x0000000300ff7812 */ /* 0x000ff60007804893 */
[----:B------:R-:W-:Y:S02]  /*7ef0*/  @!UPT UIADD3 URZ, UPT, UPT, URZ, URZ, URZ ;  /* 0x000000fffffff290 */ /* 0x000fe4000fffe0ff */
[----:B------:R-:W-:Y:S05]  /*7f00*/  @!P0 BRA `(.L_x_122) ;  /* 0x0000000000408947 */ /* 0x000fea0003800000 */
[----:B------:R-:W3:Y:S01]  /*7f10*/  LDCU.64 UR8, c[0x4][0x70] ;  /* 0x01000e00ff0877ac */ /* 0x000ee20008000a00 */
[----:B------:R-:W-:Y:S01]  /*7f20*/  MOV R3, 0x0 ;  /* 0x0000000000037802 */ /* 0x000fe20000000f00 */
[----:B------:R-:W-:Y:S02]  /*7f30*/  HFMA2 R12, -RZ, RZ, 0, 5.9604644775390625e-08 ;  /* 0x00000001ff0c7431 */ /* 0x000fe400000001ff */
[----:B------:R-:W-:Y:S02]  /*7f40*/  IMAD.MOV.U32 R8, RZ, RZ, 0x192 ;  /* 0x00000192ff087424 */ /* 0x000fe400078e00ff */
[----:B------:R-:W-:Y:S01]  /*7f50*/  IMAD.MOV.U32 R13, RZ, RZ, RZ ;  /* 0x000000ffff0d7224 */ /* 0x000fe200078e00ff */
[----:B------:R-:W4:Y:S01]  /*7f60*/  LDCU.64 UR6, c[0x4][0x78] ;  /* 0x01000f00ff0677ac */ /* 0x000f220008000a00 */
[----:B------:R-:W1:Y:S01]  /*7f70*/  LDC.64 R2, c[0x4][R3] ;  /* 0x0100000003027b82 */ /* 0x000e620000000a00 */
[----:B------:R-:W5:Y:S01]  /*7f80*/  LDCU.64 UR4, c[0x4][0x10] ;  /* 0x01000200ff0477ac */ /* 0x000f620008000a00 */
[----:B---3--:R-:W-:Y:S01]  /*7f90*/  MOV R5, UR9 ;  /* 0x0000000900057c02 */ /* 0x008fe20008000f00 */
[----:B------:R-:W-:Y:S01]  /*7fa0*/  IMAD.U32 R4, RZ, RZ, UR8 ;  /* 0x00000008ff047e24 */ /* 0x000fe2000f8e00ff */
[----:B----4-:R-:W-:Y:S01]  /*7fb0*/  MOV R7, UR7 ;  /* 0x0000000700077c02 */ /* 0x010fe20008000f00 */
[----:B------:R-:W-:Y:S01]  /*7fc0*/  IMAD.U32 R6, RZ, RZ, UR6 ;  /* 0x00000006ff067e24 */ /* 0x000fe2000f8e00ff */
[----:B-----5:R-:W-:Y:S01]  /*7fd0*/  MOV R11, UR5 ;  /* 0x00000005000b7c02 */ /* 0x020fe20008000f00 */
[----:B------:R-:W-:Y:S02]  /*7fe0*/  IMAD.U32 R10, RZ, RZ, UR4 ;  /* 0x00000004ff0a7e24 */ /* 0x000fe4000f8e00ff */
[----:B------:R-:W-:Y:S07]  /*7ff0*/  LEPC R20, `(.L_x_122) ;  /* 0x000000001014794e */ /* 0x000fee0000000000 */
[----:B-12---:R-:W-:Y:S05]  /*8000*/  CALL.ABS.NOINC R2 ;  /* 0x0000000002007343 */ /* 0x006fea0003c00000 */
.L_x_122:
[----:B------:R-:W-:Y:S01]  /*8010*/  ISETP.NE.AND P6, PT, R166, RZ, PT ;  /* 0x000000ffa600720c */ /* 0x000fe20003fc5270 */
[----:B------:R-:W-:Y:S05]  /*8020*/  WARPSYNC.ALL ;  /* 0x0000000000007948 */ /* 0x000fea0003800000 */
[----:B------:R-:W-:Y:S01]  /*8030*/  R2UR UR4, R71 ;  /* 0x00000000470472ca */ /* 0x000fe200000e0000 */
[----:B------:R-:W-:Y:S01]  /*8040*/  BSSY.RECONVERGENT B0, `(.L_x_123) ;  /* 0x0000104000007945 */ /* 0x000fe20003800200 */
[----:B------:R-:W-:Y:S02]  /*8050*/  MOV R0, UR46 ;  /* 0x0000002e00007c02 */ /* 0x000fe40008000f00 */
[----:B------:R-:W-:Y:S02]  /*8060*/  MOV R77, UR47 ;  /* 0x0000002f004d7c02 */ /* 0x000fe40008000f00 */
[----:B-1----:R-:W-:Y:S02]  /*8070*/  SHF.L.U32 R72, R80, 0x10, RZ ;  /* 0x0000001050487819 */ /* 0x002fe400000006ff */
[----:B------:R-:W-:Y:S02]  /*8080*/  @P6 LEA R0, R0, UR44, 0x3 ;  /* 0x0000002c00006c11 */ /* 0x000fe4000f8e18ff */
[----:B------:R-:W-:Y:S02]  /*8090*/  LOP3.LUT R75, R80, 0xffff0000, RZ, 0xc0, !PT ;  /* 0xffff0000504b7812 */ /* 0x000fe400078ec0ff */
[----:B------:R-:W-:Y:S01]  /*80a0*/  @P6 IADD3 R0, PT, PT, R0, 0x40, RZ ;  /* 0x0000004000006810 */ /* 0x000fe20007ffe0ff */
[----:B------:R-:W1:Y:S01]  /*80b0*/  LDTM.x64 R4, tmem[UR4+0x40] ;  /* 0x00004004000479ee */ /* 0x000e620008340000 */
[----:B------:R-:W-:Y:S02]  /*80c0*/  SHF.L.U32 R74, R81, 0x10, RZ ;  /* 0x00000010514a7819 */ /* 0x000fe400000006ff */
[----:B------:R-:W-:Y:S02]  /*80d0*/  @P6 PRMT R77, R77, 0x654, R0 ;  /* 0x000006544d4d6816 */ /* 0x000fe40000000000 */
[----:B------:R-:W-:Y:S02]  /*80e0*/  LOP3.LUT R76, R81, 0xffff0000, RZ, 0xc0, !PT ;  /* 0xffff0000514c7812 */ /* 0x000fe400078ec0ff */
[----:B------:R-:W-:Y:S01]  /*80f0*/  ISETP.NE.AND P0, PT, R163, RZ, PT ;  /* 0x000000ffa300720c */ /* 0x000fe20003f05270 */
[C---:B-1----:R-:W-:Y:S01]  /*8100*/  FMUL R0, R70.reuse, R4 ;  /* 0x0000000446007220 */ /* 0x042fe20000400000 */
[C---:B------:R-:W-:Y:S01]  /*8110*/  FMUL R2, R70.reuse, R5 ;  /* 0x0000000546027220 */ /* 0x040fe20000400000 */
[C---:B------:R-:W-:Y:S01]  /*8120*/  FMUL R3, R70.reuse, R6 ;  /* 0x0000000646037220 */ /* 0x040fe20000400000 */
[----:B------:R-:W-:Y:S01]  /*8130*/  FMUL R7, R70, R7 ;  /* 0x0000000746077220 */ /* 0x000fe20000400000 */
[C---:B------:R-:W-:Y:S01]  /*8140*/  FFMA R0, R73.reuse, R72, R0 ;  /* 0x0000004849007223 */ /* 0x040fe20000000000 */
[C---:B------:R-:W-:Y:S01]  /*8150*/  LOP3.LUT R72, R82.reuse, 0xffff0000, RZ, 0xc0, !PT ;  /* 0xffff000052487812 */ /* 0x040fe200078ec0ff */
[C---:B------:R-:W-:Y:S01]  /*8160*/  FFMA R2, R73.reuse, R75, R2 ;  /* 0x0000004b49027223 */ /* 0x040fe20000000002 */
[----:B------:R-:W-:Y:S01]  /*8170*/  SHF.L.U32 R75, R82, 0x10, RZ ;  /* 0x00000010524b7819 */ /* 0x000fe200000006ff */
[C---:B------:R-:W-:Y:S01]  /*8180*/  FFMA R3, R73.reuse, R74, R3 ;  /* 0x0000004a49037223 */ /* 0x040fe20000000003 */
[----:B------:R-:W-:Y:S01]  /*8190*/  FMUL R4, R70, R8 ;  /* 0x0000000846047220 */ /* 0x000fe20000400000 */
[----:B------:R-:W-:Y:S01]  /*81a0*/  FFMA R7, R73, R76, R7 ;  /* 0x0000004c49077223 */ /* 0x000fe20000000007 */
[----:B------:R-:W-:Y:S01]  /*81b0*/  F2FP.BF16.F32.PACK_AB R92, R2, R0 ;  /* 0x00000000025c723e */ /* 0x000fe200000010ff */
[C---:B------:R-:W-:Y:S01]  /*81c0*/  FMUL R5, R70.reuse, R9 ;  /* 0x0000000946057220 */ /* 0x040fe20000400000 */
[----:B------:R-:W-:Y:S01]  /*81d0*/  LOP3.LUT R0, R83, 0xffff0000, RZ, 0xc0, !PT ;  /* 0xffff000053007812 */ /* 0x000fe200078ec0ff */
[----:B------:R-:W-:Y:S01]  /*81e0*/  FFMA R4, R73, R75, R4 ;  /* 0x0000004b49047223 */ /* 0x000fe20000000004 */
[----:B------:R-:W-:Y:S01]  /*81f0*/  SHF.L.U32 R75, R83, 0x10, RZ ;  /* 0x00000010534b7819 */ /* 0x000fe200000006ff */
[----:B------:R-:W-:Y:S01]  /*8200*/  FFMA R5, R73, R72, R5 ;  /* 0x0000004849057223 */ /* 0x000fe20000000005 */
[----:B------:R-:W-:Y:S01]  /*8210*/  F2FP.BF16.F32.PACK_AB R93, R7, R3 ;  /* 0x00000003075d723e */ /* 0x000fe200000010ff */
[----:B------:R-:W-:Y:S01]  /*8220*/  FMUL R6, R70, R10 ;  /* 0x0000000a46067220 */ /* 0x000fe20000400000 */
[----:B------:R-:W-:Y:S01]  /*8230*/  SHF.L.U32 R3, R88, 0x10, RZ ;  /* 0x0000001058037819 */ /* 0x000fe200000006ff */
[----:B------:R-:W-:Y:S01]  /*8240*/  FMUL R11, R70, R11 ;  /* 0x0000000b460b7220 */ /* 0x000fe20000400000 */
[----:B------:R-:W-:Y:S01]  /*8250*/  LOP3.LUT R2, R88, 0xffff0000, RZ, 0xc0, !PT ;  /* 0xffff000058027812 */ /* 0x000fe200078ec0ff */
[C---:B------:R-:W-:Y:S01]  /*8260*/  FMUL R8, R70.reuse, R12 ;  /* 0x0000000c46087220 */ /* 0x040fe20000400000 */
[----:B------:R-:W-:Y:S01]  /*8270*/  LOP3.LUT R72, R99, 0xffff0000, RZ, 0xc0, !PT ;  /* 0xffff000063487812 */ /* 0x000fe200078ec0ff */
[----:B------:R-:W-:Y:S01]  /*8280*/  FMUL R9, R70, R13 ;  /* 0x0000000d46097220 */ /* 0x000fe20000400000 */
[----:B------:R-:W-:Y:S01]  /*8290*/  F2FP.BF16.F32.PACK_AB R94, R5, R4 ;  /* 0x00000004055e723e */ /* 0x000fe200000010ff */
[C---:B------:R-:W-:Y:S01]  /*82a0*/  FFMA R6, R73.reuse, R75, R6 ;  /* 0x0000004b49067223 */ /* 0x040fe20000000006 */
[----:B------:R-:W-:Y:S01]  /*82b0*/  SHF.L.U32 R75, R96, 0x10, RZ ;  /* 0x00000010604b7819 */ /* 0x000fe200000006ff */
[----:B------:R-:W-:Y:S01]  /*82c0*/  FFMA R11, R73, R0, R11 ;  /* 0x00000000490b7223 */ /* 0x000fe2000000000b */
[----:B------:R-:W-:Y:S01]  /*82d0*/  SHF.L.U32 R0, R89, 0x10, RZ ;  /* 0x0000001059007819 */ /* 0x000fe200000006ff */
[C---:B------:R-:W-:Y:S01]  /*82e0*/  FFMA R8, R73.reuse, R3, R8 ;  /* 0x0000000349087223 */ /* 0x040fe20000000008 */
[----:B------:R-:W-:Y:S01]  /*82f0*/  SHF.L.U32 R3, R90, 0x10, RZ ;  /* 0x000000105a037819 */ /* 0x000fe200000006ff */
[----:B------:R-:W-:Y:S01]  /*8300*/  FFMA R9, R73, R2, R9 ;  /* 0x0000000249097223 */ /* 0x000fe20000000009 */
[----:B------:R-:W-:Y:S01]  /*8310*/  LOP3.LUT R2, R89, 0xffff0000, RZ, 0xc0, !PT ;  /* 0xffff000059027812 */ /* 0x000fe200078ec0ff */
[C---:B------:R-:W-:Y:S01]  /*8320*/  FMUL R10, R70.reuse, R14 ;  /* 0x0000000e460a7220 */ /* 0x040fe20000400000 */
[----:B------:R-:W-:Y:S01]  /*8330*/  F2FP.BF16.F32.PACK_AB R95, R11, R6 ;  /* 0x000000060b5f723e */ /* 0x000fe200000010ff */
[C---:B------:R-:W-:Y:S01]  /*8340*/  FMUL R15, R70.reuse, R15 ;  /* 0x0000000f460f7220 */ /* 0x040fe20000400000 */
[----:B------:R-:W-:Y:S01]  /*8350*/  F2FP.BF16.F32.PACK_AB R100, R9, R8 ;  /* 0x000000080964723e */ /* 0x000fe200000010ff */
[----:B------:R-:W-:Y:S01]  /*8360*/  FMUL R12, R70, R16 ;  /* 0x00000010460c7220 */ /* 0x000fe20000400000 */
[C---:B------:R-:W-:Y:S01]  /*8370*/  FFMA R10, R73.reuse, R0, R10 ;  /* 0x00000000490a7223 */ /* 0x040fe2000000000a */
[----:B------:R-:W-:Y:S01]  /*8380*/  LOP3.LUT R0, R90, 0xffff0000, RZ, 0xc0, !PT ;  /* 0xffff00005a007812 */ /* 0x000fe200078ec0ff */
[----:B------:R-:W-:Y:S01]  /*8390*/  FFMA R15, R73, R2, R15 ;  /* 0x00000002490f7223 */ /* 0x000fe2000000000f */
        /* <DEDUP_REMOVED lines=9> */
[----:B------:R-:W-:Y:S01]  /*8430*/  FMUL R16, R70, R20 ;  /* 0x0000001446107220 */ /* 0x000fe20000400000 */
[----:B------:R-:W-:Y:S01]  /*8440*/  FFMA R14, R73, R3, R14 ;  /* 0x00000003490e7223 */ /* 0x000fe2000000000e */
[----:B------:R-:W-:Y:S01]  /*8450*/  SHF.L.U32 R3, R98, 0x10, RZ ;  /* 0x0000001062037819 */ /* 0x000fe200000006ff */
[C---:B------:R-:W-:Y:S01]  /*8460*/  FMUL R17, R70.reuse, R21 ;  /* 0x0000001546117220 */ /* 0x040fe20000400000 */
[----:B------:R-:W-:Y:S01]  /*8470*/  F2FP.BF16.F32.PACK_AB R102, R13, R12 ;  /* 0x0000000c0d66723e */ /* 0x000fe200000010ff */
[----:B------:R-:W-:Y:S01]  /*8480*/  FFMA R19, R73, R2, R19 ;  /* 0x0000000249137223 */ /* 0x000fe20000000013 */
[----:B------:R-:W-:Y:S01]  /*8490*/  SHF.L.U32 R2, R97, 0x10, RZ ;  /* 0x0000001061027819 */ /* 0x000fe200000006ff */
        /* <DEDUP_REMOVED lines=12> */
[C---:B------:R-:W-:Y:S01]  /*8560*/  FFMA R23, R73.reuse, R0, R23 ;  /* 0x0000000049177223 */ /* 0x040fe20000000017 */
[----:B------:R-:W-:Y:S01]  /*8570*/  SHF.L.U32 R0, R104, 0x10, RZ ;  /* 0x0000001068007819 */ /* 0x000fe200000006ff */
[C---:B------:R-:W-:Y:S01]  /*8580*/  FMUL R22, R70.reuse, R26 ;  /* 0x0000001a46167220 */ /* 0x040fe20000400000 */
[----:B------:R-:W-:Y:S01]  /*8590*/  FMUL R27, R70, R27 ;  /* 0x0000001b461b7220 */ /* 0x000fe20000400000 */
        /* <DEDUP_REMOVED lines=9> */
[----:B------:R-:W-:Y:S01]  /*8630*/  LOP3.LUT R72, R107, 0xffff0000, RZ, 0xc0, !PT ;  /* 0xffff00006b487812 */ /* 0x000fe200078ec0ff */
[----:B------:R-:W-:Y:S01]  /*8640*/  FFMA R24, R73, R0, R24 ;  /* 0x0000000049187223 */ /* 0x000fe20000000018 */
[----:B------:R-:W-:Y:S01]  /*8650*/  SHF.L.U32 R0, R105, 0x10, RZ ;  /* 0x0000001069007819 */ /* 0x000fe200000006ff */
[C---:B------:R-:W-:Y:S01]  /*8660*/  FMUL R25, R70.reuse, R29 ;  /* 0x0000001d46197220 */ /* 0x040fe20000400000 */
[----:B------:R-:W-:Y:S01]  /*8670*/  F2FP.BF16.F32.PACK_AB R110, R21, R20 ;  /* 0x00000014156e723e */ /* 0x000fe200000010ff */
[----:B------:R-:W-:Y:S01]  /*8680*/  FMUL R26, R70, R30 ;  /* 0x0000001e461a7220 */ /* 0x000fe20000400000 */
[----:B------:R-:W-:Y:S01]  /*8690*/  F2FP.BF16.F32.PACK_AB R111, R27, R22 ;  /* 0x000000161b6f723e */ /* 0x000fe200000010ff */
        /* <DEDUP_REMOVED lines=38> */
[----:B------:R1:W-:Y:S01]  /*8900*/  STS.128 [R169+UR44+0x4400], R92 ;  /* 0x0044005ca9007988 */ /* 0x0003e20008000c2c */
        /* <DEDUP_REMOVED lines=12> */
[----:B------:R3:W-:Y:S01]  /*89d0*/  STS.128 [R168+0x4400], R100 ;  /* 0x00440064a8007388 */ /* 0x0007e20000000c00 */
        /* <DEDUP_REMOVED lines=12> */
[----:B------:R4:W-:Y:S01]  /*8aa0*/  STS.128 [R167+0x4400], R108 ;  /* 0x0044006ca7007388 */ /* 0x0009e20000000c00 */
[----:B------:R-:W-:Y:S01]  /*8ab0*/  FMUL R51, R70, R51 ;  /* 0x0000003346337220 */ /* 0x000fe20000400000 */
[C---:B------:R-:W-:Y:S01]  /*8ac0*/  FFMA R44, R73.reuse, R3, R44 ;  /* 0x00000003492c7223 */ /* 0x040fe2000000002c */
[C---:B------:R-:W-:Y:S01]  /*8ad0*/  SHF.L.U32 R3, R128.reuse, 0x10, RZ ;  /* 0x0000001080037819 */ /* 0x040fe200000006ff */
[----:B------:R-:W-:Y:S01]  /*8ae0*/  FFMA R45, R73, R2, R45 ;  /* 0x00000002492d7223 */ /* 0x000fe2000000002d */
[----:B------:R-:W-:Y:S01]  /*8af0*/  LOP3.LUT R2, R129, 0xffff0000, RZ, 0xc0, !PT ;  /* 0xffff000081027812 */ /* 0x000fe200078ec0ff */
        /* <DEDUP_REMOVED lines=8> */
[C---:B------:R-:W-:Y:S01]  /*8b80*/  FMUL R50, R70.reuse, R54 ;  /* 0x0000003646327220 */ /* 0x040fe20000400000 */
[----:B------:R-:W-:Y:S01]  /*8b90*/  F2FP.BF16.F32.PACK_AB R94, R37, R36 ;  /* 0x00000024255e723e */ /* 0x000fe200000010ff */
[----:B------:R1:W-:Y:S01]  /*8ba0*/  STS.128 [R157+0x4400], R116 ;  /* 0x004400749d007388 */ /* 0x0003e20000000c00 */
[----:B------:R-:W-:Y:S01]  /*8bb0*/  F2FP.BF16.F32.PACK_AB R95, R43, R38 ;  /* 0x000000262b5f723e */ /* 0x000fe200000010ff */
[----:B------:R-:W-:Y:S01]  /*8bc0*/  FMUL R55, R70, R55 ;  /* 0x0000003746377220 */ /* 0x000fe20000400000 */
[----:B---3--:R-:W-:Y:S01]  /*8bd0*/  F2FP.BF16.F32.PACK_AB R100, R41, R40 ;  /* 0x000000282964723e */ /* 0x008fe200000010ff */
[----:B------:R-:W-:Y:S01]  /*8be0*/  FFMA R48, R73, R3, R48 ;  /* 0x0000000349307223 */ /* 0x000fe20000000030 */
[----:B------:R-:W-:Y:S01]  /*8bf0*/  SHF.L.U32 R3, R131, 0x10, RZ ;  /* 0x0000001083037819 */ /* 0x000fe200000006ff */
[----:B------:R-:W-:Y:S01]  /*8c00*/  FFMA R49, R73, R0, R49 ;  /* 0x0000000049317223 */ /* 0x000fe20000000031 */
[C---:B------:R-:W-:Y:S01]  /*8c10*/  SHF.L.U32 R0, R130.reuse, 0x10, RZ ;  /* 0x0000001082007819 */ /* 0x040fe200000006ff */
[----:B------:R3:W-:Y:S01]  /*8c20*/  STS.128 [R156+0x4400], R92 ;  /* 0x0044005c9c007388 */ /* 0x0007e20000000c00 */
[----:B------:R-:W-:Y:S01]  /*8c30*/  F2FP.BF16.F32.PACK_AB R101, R47, R42 ;  /* 0x0000002a2f65723e */ /* 0x000fe200000010ff */
[----:B------:R-:W-:Y:S01]  /*8c40*/  FFMA R50, R73, R75, R50 ;  /* 0x0000004b49327223 */ /* 0x000fe20000000032 */
[----:B------:R-:W-:Y:S01]  /*8c50*/  SHF.L.U32 R75, R137, 0x10, RZ ;  /* 0x00000010894b7819 */ /* 0x000fe200000006ff */
[----:B------:R-:W-:Y:S01]  /*8c60*/  FFMA R55, R73, R2, R55 ;  /* 0x0000000249377223 */ /* 0x000fe20000000037 */
[----:B------:R-:W-:Y:S01]  /*8c70*/  LOP3.LUT R2, R130, 0xffff0000, RZ, 0xc0, !PT ;  /* 0xffff000082027812 */ /* 0x000fe200078ec0ff */
[C---:B------:R-:W-:Y:S01]  /*8c80*/  FMUL R52, R70.reuse, R56 ;  /* 0x0000003846347220 */ /* 0x040fe20000400000 */
[----:B------:R-:W-:Y:S01]  /*8c90*/  F2FP.BF16.F32.PACK_AB R102, R45, R44 ;  /* 0x0000002c2d66723e */ /* 0x000fe200000010ff */
[C---:B------:R-:W-:Y:S01]  /*8ca0*/  FMUL R53, R70.reuse, R57 ;  /* 0x0000003946357220 */ /* 0x040fe20000400000 */
[C---:B------:R-:W-:Y:S01]  /*8cb0*/  FMUL R54, R70.reuse, R58 ;  /* 0x0000003a46367220 */ /* 0x040fe20000400000 */
[----:B------:R-:W-:Y:S01]  /*8cc0*/  FFMA R52, R73, R0, R52 ;  /* 0x0000000049347223 */ /* 0x000fe20000000034 */
[----:B------:R-:W-:Y:S01]  /*8cd0*/  LOP3.LUT R0, R131, 0xffff0000, RZ, 0xc0, !PT ;  /* 0xffff000083007812 */ /* 0x000fe200078ec0ff */
[C---:B------:R-:W-:Y:S01]  /*8ce0*/  FFMA R53, R73.reuse, R2, R53 ;  /* 0x0000000249357223 */ /* 0x040fe20000000035 */
[----:B------:R-:W-:Y:S01]  /*8cf0*/  FFMA R54, R73, R3, R54 ;  /* 0x0000000349367223 */ /* 0x000fe20000000036 */
[----:B------:R-:W-:Y:S01]  /*8d00*/  FMUL R59, R70, R59 ;  /* 0x0000003b463b7220 */ /* 0x000fe20000400000 */
[----:B------:R-:W-:Y:S01]  /*8d10*/  SHF.L.U32 R3, R136, 0x10, RZ ;  /* 0x0000001088037819 */ /* 0x000fe200000006ff */
[----:B------:R-:W-:Y:S01]  /*8d20*/  FMUL R56, R70, R60 ;  /* 0x0000003c46387220 */ /* 0x000fe20000400000 */
[----:B------:R-:W-:Y:S01]  /*8d30*/  LOP3.LUT R2, R136, 0xffff0000, RZ, 0xc0, !PT ;  /* 0xffff000088027812 */ /* 0x000fe200078ec0ff */
[C---:B------:R-:W-:Y:S01]  /*8d40*/  FMUL R57, R70.reuse, R61 ;  /* 0x0000003d46397220 */ /* 0x040fe20000400000 */
[----:B------:R-:W-:Y:S01]  /*8d50*/  F2FP.BF16.F32.PACK_AB R103, R51, R46 ;  /* 0x0000002e3367723e */ /* 0x000fe200000010ff */
[C---:B------:R-:W-:Y:S01]  /*8d60*/  FMUL R58, R70.reuse, R62 ;  /* 0x0000003e463a7220 */ /* 0x040fe20000400000 */
[C---:B------:R-:W-:Y:S01]  /*8d70*/  FFMA R59, R73.reuse, R0, R59 ;  /* 0x00000000493b7223 */ /* 0x040fe2000000003b */
[----:B------:R-:W-:Y:S01]  /*8d80*/  FFMA R56, R73, R3, R56 ;  /* 0x0000000349387223 */ /* 0x000fe20000000038 */
[----:B------:R-:W-:Y:S01]  /*8d90*/  LOP3.LUT R0, R137, 0xffff0000, RZ, 0xc0, !PT ;  /* 0xffff000089007812 */ /* 0x000fe200078ec0ff */
[----:B------:R3:W-:Y:S01]  /*8da0*/  STS.128 [R155+0x4400], R100 ;  /* 0x004400649b007388 */ /* 0x0007e20000000c00 */
[C---:B------:R-:W-:Y:S01]  /*8db0*/  FFMA R57, R73.reuse, R2, R57 ;  /* 0x0000000249397223 */ /* 0x040fe20000000039 */
[----:B------:R-:W-:Y:S01]  /*8dc0*/  FMUL R63, R70, R63 ;  /* 0x0000003f463f7220 */ /* 0x000fe20000400000 */
[----:B------:R-:W-:Y:S01]  /*8dd0*/  SHF.L.U32 R3, R138, 0x10, RZ ;  /* 0x000000108a037819 */ /* 0x000fe200000006ff */
[----:B------:R-:W-:Y:S01]  /*8de0*/  FFMA R58, R73, R75, R58 ;  /* 0x0000004b493a7223 */ /* 0x000fe2000000003a */
[----:B------:R-:W-:Y:S01]  /*8df0*/  FMUL R60, R70, R64 ;  /* 0x00000040463c7220 */ /* 0x000fe20000400000 */
[----:B------:R-:W-:Y:S01]  /*8e00*/  LOP3.LUT R2, R138, 0xffff0000, RZ, 0xc0, !PT ;  /* 0xffff00008a027812 */ /* 0x000fe200078ec0ff */
[C---:B------:R-:W-:Y:S01]  /*8e10*/  FMUL R61, R70.reuse, R65 ;  /* 0x00000041463d7220 */ /* 0x040fe20000400000 */
[----:B------:R-:W-:Y:S01]  /*8e20*/  SHF.L.U32 R75, R139, 0x10, RZ ;  /* 0x000000108b4b7819 */ /* 0x000fe200000006ff */
[C---:B------:R-:W-:Y:S01]  /*8e30*/  FMUL R62, R70.reuse, R66 ;  /* 0x00000042463e7220 */ /* 0x040fe20000400000 */
[----:B------:R-:W-:Y:S01]  /*8e40*/  FFMA R63, R73, R0, R63 ;  /* 0x00000000493f7223 */ /* 0x000fe2000000003f */
[----:B------:R-:W-:Y:S01]  /*8e50*/  FMUL R67, R70, R67 ;  /* 0x0000004346437220 */ /* 0x000fe20000400000 */
[----:B----4-:R-:W-:Y:S01]  /*8e60*/  F2FP.BF16.F32.PACK_AB R108, R49, R48 ;  /* 0x00000030316c723e */ /* 0x010fe200000010ff */
[----:B------:R-:W-:Y:S01]  /*8e70*/  FFMA R60, R73, R3, R60 ;  /* 0x00000003493c7223 */ /* 0x000fe2000000003c */
[----:B------:R-:W-:Y:S01]  /*8e80*/  F2FP.BF16.F32.PACK_AB R109, R55, R50 ;  /* 0x00000032376d723e */ /* 0x000fe200000010ff */
[----:B------:R-:W-:Y:S01]  /*8e90*/  FFMA R61, R73, R2, R61 ;  /* 0x00000002493d7223 */ /* 0x000fe2000000003d */
[----:B------:R-:W-:Y:S01]  /*8ea0*/  F2FP.BF16.F32.PACK_AB R110, R53, R52 ;  /* 0x00000034356e723e */ /* 0x000fe200000010ff */
[----:B------:R-:W-:Y:S01]  /*8eb0*/  FFMA R62, R73, R75, R62 ;  /* 0x0000004b493e7223 */ /* 0x000fe2000000003e */
[----:B------:R-:W-:Y:S01]  /*8ec0*/  F2FP.BF16.F32.PACK_AB R111, R59, R54 ;  /* 0x000000363b6f723e */ /* 0x000fe200000010ff */
[----:B------:R-:W-:Y:S01]  /*8ed0*/  FFMA R67, R73, R72, R67 ;  /* 0x0000004849437223 */ /* 0x000fe20000000043 */
[----:B-1----:R-:W-:Y:S02]  /*8ee0*/  F2FP.BF16.F32.PACK_AB R116, R57, R56 ;  /* 0x000000383974723e */ /* 0x002fe400000010ff */
[----:B------:R-:W-:Y:S01]  /*8ef0*/  F2FP.BF16.F32.PACK_AB R117, R63, R58 ;  /* 0x0000003a3f75723e */ /* 0x000fe200000010ff */
[----:B------:R3:W-:Y:S01]  /*8f00*/  STS.128 [R154+0x4400], R108 ;  /* 0x0044006c9a007388 */ /* 0x0007e20000000c00 */
[----:B------:R-:W-:Y:S02]  /*8f10*/  F2FP.BF16.F32.PACK_AB R118, R61, R60 ;  /* 0x0000003c3d76723e */ /* 0x000fe400000010ff */
[----:B------:R-:W-:Y:S02]  /*8f20*/  F2FP.BF16.F32.PACK_AB R119, R67, R62 ;  /* 0x0000003e4377723e */ /* 0x000fe400000010ff */
[----:B------:R-:W-:Y:S02]  /*8f30*/  LEA R0, R78, UR44, 0x3 ;  /* 0x0000002c4e007c11 */ /* 0x000fe4000f8e18ff */
[----:B------:R-:W-:Y:S01]  /*8f40*/  @P6 SHF.L.U32 R3, R160, 0x1f, RZ ;  /* 0x0000001fa0036819 */ /* 0x000fe200000006ff */
[----:B------:R3:W-:Y:S01]  /*8f50*/  STS.128 [R153+0x4400], R116 ;  /* 0x0044007499007388 */ /* 0x0007e20000000c00 */
[----:B------:R-:W-:Y:S01]  /*8f60*/  @!PT LDS RZ, [RZ] ;  /* 0x00000000fffff984 */ /* 0x000fe20000000800 */
[----:B------:R-:W-:Y:S01]  /*8f70*/  @!PT LDS RZ, [RZ] ;  /* 0x00000000fffff984 */ /* 0x000fe20000000800 */
[----:B------:R-:W-:Y:S01]  /*8f80*/  @!PT LDS RZ, [RZ] ;  /* 0x00000000fffff984 */ /* 0x000fe20000000800 */
[----:B------:R-:W-:Y:S01]  /*8f90*/  @!PT LDS RZ, [RZ] ;  /* 0x00000000fffff984 */ /* 0x000fe20000000800 */
[----:B------:R1:W-:Y:S07]  /*8fa0*/  MEMBAR.ALL.CTA ;  /* 0x0000000000007992 */ /* 0x0003ee0000008000 */
[----:B-1----:R-:W1:Y:S02]  /*8fb0*/  FENCE.VIEW.ASYNC.S ;  /* 0x00000000000073c6 */ /* 0x002e640000000000 */
[----:B-1----:R-:W-:Y:S06]  /*8fc0*/  BAR.SYNC.DEFER_BLOCKING 0x1, 0x80 ;  /* 0x0042000000007b1d */ /* 0x002fec0000010000 */
[----:B------:R-:W-:Y:S05]  /*8fd0*/  @P0 BRA `(.L_x_124) ;  /* 0x0000000000280947 */ /* 0x000fea0003800000 */
[----:B------:R-:W1:Y:S01]  /*8fe0*/  LDCU.64 UR6, c[0x0][0x348] ;  /* 0x00006900ff0677ac */ /* 0x000e620008000a00 */
[----:B------:R-:W-:Y:S02]  /*8ff0*/  UIADD3 UR9, UPT, UPT, UR49, 0x40, URZ ;  /* 0x0000004031097890 */ /* 0x000fe4000fffe0ff */
[----:B------:R-:W-:Y:S01]  /*9000*/  UIADD3 UR8, UPT, UPT, UR44, 0x4400, URZ ;  /* 0x000044002c087890 */ /* 0x000fe2000fffe0ff */
[----:B------:R-:W-:Y:S01]  /*9010*/  UMOV UR10, UR50 ;  /* 0x00000032000a7c82 */ /* 0x000fe20008000000 */
[----:B------:R-:W-:Y:S01]  /*9020*/  UMOV UR11, UR36 ;  /* 0x00000024000b7c82 */ /* 0x000fe20008000000 */
[----:B-1----:R-:W-:Y:S04]  /*9030*/  UIADD3 UR4, UP0, UPT, UR6, 0x680, URZ ;  /* 0x0000068006047890 */ /* 0x002fe8000ff1e0ff */
[----:B------:R-:W-:Y:S09]  /*9040*/  UIADD3.X UR5, UPT, UPT, URZ, UR7, URZ, UP0, !UPT ;  /* 0x00000007ff057290 */ /* 0x000ff200087fe4ff */
[----:B------:R1:W-:Y:S01]  /*9050*/  UTMASTG.3D [UR8], [UR4] ;  /* 0x00000008040073b5 */ /* 0x0003e20008010000 */
[----:B------:R0:W-:Y:S01]  /*9060*/  UTMACMDFLUSH ;  /* 0x00000000000079b7 */ /* 0x0001e20000000000 */
[----:B-1----:R-:W-:Y:S04]  /*9070*/  DEPBAR.LE SB0, 0x1 ;  /* 0x000080400000791a */ /* 0x002fe80000000000 */
.L_x_124:
[----:B------:R-:W-:Y:S05]  /*9080*/  BSYNC.RECONVERGENT B0 ;  /* 0x0000000000007941 */ /* 0x000fea0003800200 */
.L_x_123:
[----:B------:R-:W-:Y:S01]  /*9090*/  BAR.SYNC.DEFER_BLOCKING 0x1, 0x80 ;  /* 0x0042000000007b1d */ /* 0x000fe20000010000 */
[----:B------:R-:W-:Y:S04]  /*90a0*/  UIADD3 UR4, UPT, UPT, UR46, 0x1, URZ ;  /* 0x000000012e047890 */ /* 0x000fe8000fffe0ff */
[----:B------:R-:W-:Y:S04]  /*90b0*/  UISETP.NE.AND UP0, UPT, UR4, 0x4, UPT ;  /* 0x000000040400788c */ /* 0x000fe8000bf05270 */
[----:B------:R-:W-:Y:S01]  /*90c0*/  USEL UR45, UR4, URZ, UP0 ;  /* 0x000000ff042d7287 */ /* 0x000fe20008000000 */
[----:B------:R1:W-:Y:S01]  /*90d0*/  @P6 SYNCS.ARRIVE.TRANS64.RED.A1T0 RZ, [R77+URZ], RZ ;  /* 0x000000ff4dff69a7 */ /* 0x0003e200081004ff */
[----:B------:R-:W-:Y:S01]  /*90e0*/  BSSY B1, `(.L_x_125) ;  /* 0x0000020000017945 */ /* 0x000fe20003800000 */
[----:B------:R-:W4:Y:S02]  /*90f0*/  @P6 SYNCS.PHASECHK.TRANS64.TRYWAIT P0, [R0+URZ+0x20], R3 ;  /* 0x00002003000065a7 */ /* 0x000f2400080011ff */
[----:B----4-:R-:W-:Y:S01]  /*9100*/  @P6 SEL R84, RZ, 0x1, !P0 ;  /* 0x00000001ff546807 */ /* 0x010fe20004000000 */
[----:B-1----:R-:W-:Y:S06]  /*9110*/  @!P6 BRA `(.L_x_126) ;  /* 0x000000000070e947 */ /* 0x002fec0003800000 */
[----:B------:R-:W-:Y:S01]  /*9120*/  ISETP.NE.AND P1, PT, R86, RZ, PT ;  /* 0x000000ff5600720c */ /* 0x000fe20003f25270 */
[----:B------:R-:W-:Y:S01]  /*9130*/  BSSY B0, `(.L_x_127) ;  /* 0x000000b000007945 */ /* 0x000fe20003800000 */
[----:B------:R-:W-:Y:S11]  /*9140*/  ISETP.NE.AND P0, PT, R84, RZ, PT ;  /* 0x000000ff5400720c */ /* 0x000ff60003f05270 */
[----:B------:R-:W-:Y:S05]  /*9150*/  @P1 IMAD R5, R78, 0x4000, R169 ;  /* 0x000040004e051824 */ /* 0x000fea00078e02a9 */
[----:B------:R-:W-:Y:S04]  /*9160*/  @P1 IADD3 R6, PT, PT, R5, UR44, RZ ;  /* 0x0000002c05061c10 */ /* 0x000fe8000fffe0ff */
[----:B------:R-:W-:Y:S01]  /*9170*/  @P1 IADD3 R4, PT, PT, R85, R6, RZ ;  /* 0x0000000655041210 */ /* 0x000fe20007ffe0ff */
[--C-:B------:R-:W-:Y:S02]  /*9180*/  @P1 IMAD.IADD R2, R79, 0x1, R6.reuse ;  /* 0x000000014f021824 */ /* 0x100fe400078e0206 */
[----:B------:R-:W-:Y:S01]  /*9190*/  @P1 IMAD.IADD R3, R87, 0x1, R6 ;  /* 0x0000000157031824 */ /* 0x000fe200078e0206 */
[----:B------:R-:W-:Y:S06]  /*91a0*/  @P0 BRA `(.L_x_128) ;  /* 0x00000000000c0947 */ /* 0x000fec0003800000 */
[----:B------:R-:W-:Y:S04]  /*91b0*/  SHF.L.U32 R7, R160, 0x1f, RZ ;  /* 0x0000001fa0077819 */ /* 0x000fe800000006ff */
[----:B------:R-:W1:Y:S02]  /*91c0*/  SYNCS.PHASECHK.TRANS64.TRYWAIT P0, [R0+URZ+0x20], R7 ;  /* 0x00002007000075a7 */ /* 0x000e6400080011ff */
[----:B-1----:R-:W-:Y:S05]  /*91d0*/  @!P0 BRA `(.L_x_129) ;  /* 0x0000003400448947 */ /* 0x002fea0003800000 */
.L_x_128:
[----:B------:R-:W-:Y:S05]  /*91e0*/  BSYNC B0 ;  /* 0x0000000000007941 */ /* 0x000fea0003800000 */
.L_x_127:
[----:B------:R-:W-:Y:S01]  /*91f0*/  ISETP.NE.AND P0, PT, R86, RZ, PT ;  /* 0x000000ff5600720c */ /* 0x000fe20003f05270 */
[----:B------:R-:W-:Y:S11]  /*9200*/  VIADD R78, R78, 0x1 ;  /* 0x000000014e4e7836 */ /* 0x000ff60000000000 */
[----:B------:R-:W-:Y:S01]  /*9210*/  @!UPT UIADD3 URZ, UPT, UPT, URZ, URZ, URZ ;  /* 0x000000fffffff290 */ /* 0x000fe2000fffe0ff */
[----:B------:R4:W2:Y:S01]  /*9220*/  @P0 LDS.128 R80, [R5+UR44+0x400] ;  /* 0x0004002c05500984 */ /* 0x0008a20008000c00 */
[--C-:B-1----:R-:W-:Y:S01]  /*9230*/  @P0 IMAD.IADD R0, R85, 0x1, R2.reuse ;  /* 0x0000000155000824 */ /* 0x102fe200078e0202 */
[C---:B------:R-:W-:Y:S01]  /*9240*/  @P0 IADD3 R6, PT, PT, R87.reuse, R4, RZ ;  /* 0x0000000457060210 */ /* 0x040fe20007ffe0ff */
[C---:B------:R-:W-:Y:S01]  /*9250*/  @P0 IMAD.IADD R7, R87.reuse, 0x1, R2 ;  /* 0x0000000157070824 */ /* 0x040fe200078e0202 */
[----:B------:R4:W1:Y:S02]  /*9260*/  @P0 LDS.128 R88, [R3+0x400] ;  /* 0x0004000003580984 */ /* 0x0008640000000c00 */
[----:B------:R-:W-:Y:S02]  /*9270*/  @P0 IADD3 R8, PT, PT, R87, R0, RZ ;  /* 0x0000000057080210 */ /* 0x000fe40007ffe0ff */
[----:B------:R4:W1:Y:S04]  /*9280*/  @P0 LDS.128 R96, [R4+0x400] ;  /* 0x0004000004600984 */ /* 0x0008680000000c00 */
[----:B------:R4:W1:Y:S04]  /*9290*/  @P0 LDS.128 R104, [R6+0x400] ;  /* 0x0004000006680984 */ /* 0x0008680000000c00 */
[----:B------:R4:W1:Y:S04]  /*92a0*/  @P0 LDS.128 R112, [R2+0x400] ;  /* 0x0004000002700984 */ /* 0x0008680000000c00 */
[----:B------:R4:W1:Y:S04]  /*92b0*/  @P0 LDS.128 R120, [R7+0x400] ;  /* 0x0004000007780984 */ /* 0x0008680000000c00 */
[----:B------:R4:W1:Y:S04]  /*92c0*/  @P0 LDS.128 R128, [R0+0x400] ;  /* 0x0004000000800984 */ /* 0x0008680000000c00 */
[----:B------:R4:W1:Y:S02]  /*92d0*/  @P0 LDS.128 R136, [R8+0x400] ;  /* 0x0004000008880984 */ /* 0x0008640000000c00 */
.L_x_126:
[----:B------:R-:W-:Y:S05]  /*92e0*/  BSYNC B1 ;  /* 0x0000000000017941 */ /* 0x000fea0003800000 */
.L_x_125:
[----:B----4-:R-:W-:Y:S05]  /*92f0*/  VIADD R0, R71, 0x80 ;  /* 0x0000008047007836 */ /* 0x010fea0000000000 */
[----:B------:R-:W-:Y:S04]  /*9300*/  SHF.R.U32.HI R0, RZ, 0x15, R0 ;  /* 0x00000015ff007819 */ /* 0x000fe80000011600 */
[----:B------:R-:W-:Y:S11]  /*9310*/  LOP3.LUT P0, RZ, R0, 0x3, R147, 0x48, !PT ;  /* 0x0000000300ff7812 */ /* 0x000ff60007804893 */
[----:B------:R-:W-:Y:S02]  /*9320*/  @!UPT UIADD3 URZ, UPT, UPT, URZ, URZ, URZ ;  /* 0x000000fffffff290 */ /* 0x000fe4000fffe0ff */
[----:B------:R-:W-:Y:S05]  /*9330*/  @!P0 BRA `(.L_x_130) ;  /* 0x0000000000408947 */ /* 0x000fea0003800000 */
[----:B------:R-:W4:Y:S01]  /*9340*/  LDCU.64 UR8, c[0x4][0x70] ;  /* 0x01000e00ff0877ac */ /* 0x000f220008000a00 */
[----:B------:R-:W-:Y:S01]  /*9350*/  MOV R3, 0x0 ;  /* 0x0000000000037802 */ /* 0x000fe20000000f00 */
[----:B------:R-:W-:Y:S02]  /*9360*/  HFMA2 R12, -RZ, RZ, 0, 5.9604644775390625e-08 ;  /* 0x00000001ff0c7431 */ /* 0x000fe400000001ff */
[----:B------:R-:W-:Y:S02]  /*9370*/  IMAD.MOV.U32 R8, RZ, RZ, 0x192 ;  /* 0x00000192ff087424 */ /* 0x000fe400078e00ff */
[----:B------:R-:W-:Y:S01]  /*9380*/  IMAD.MOV.U32 R13, RZ, RZ, RZ ;  /* 0x000000ffff0d7224 */ /* 0x000fe200078e00ff */
[----:B------:R-:W5:Y:S01]  /*9390*/  LDCU.64 UR6, c[0x4][0x78] ;  /* 0x01000f00ff0677ac */ /* 0x000f620008000a00 */
[----:B------:R-:W1:Y:S01]  /*93a0*/  LDC.64 R2, c[0x4][R3] ;  /* 0x0100000003027b82 */ /* 0x000e620000000a00 */
[----:B------:R-:W2:Y:S01]  /*93b0*/  LDCU.64 UR4, c[0x4][0x10] ;  /* 0x01000200ff0477ac */ /* 0x000ea20008000a00 */
[----:B----4-:R-:W-:Y:S01]  /*93c0*/  MOV R5, UR9 ;  /* 0x0000000900057c02 */ /* 0x010fe20008000f00 */
[----:B------:R-:W-:Y:S01]  /*93d0*/  IMAD.U32 R4, RZ, RZ, UR8 ;  /* 0x00000008ff047e24 */ /* 0x000fe2000f8e00ff */
[----:B-----5:R-:W-:Y:S01]  /*93e0*/  MOV R7, UR7 ;  /* 0x0000000700077c02 */ /* 0x020fe20008000f00 */
[----:B------:R-:W-:Y:S01]  /*93f0*/  IMAD.U32 R6, RZ, RZ, UR6 ;  /* 0x00000006ff067e24 */ /* 0x000fe2000f8e00ff */
[----:B--2---:R-:W-:Y:S01]  /*9400*/  MOV R11, UR5 ;  /* 0x00000005000b7c02 */ /* 0x004fe20008000f00 */
[----:B------:R-:W-:Y:S02]  /*9410*/  IMAD.U32 R10, RZ, RZ, UR4 ;  /* 0x00000004ff0a7e24 */ /* 0x000fe4000f8e00ff */
[----:B------:R-:W-:Y:S07]  /*9420*/  LEPC R20, `(.L_x_130) ;  /* 0x000000001014794e */ /* 0x000fee0000000000 */
[----:B-1-3--:R-:W-:Y:S05]  /*9430*/  CALL.ABS.NOINC R2 ;  /* 0x0000000002007343 */ /* 0x00afea0003c00000 */
.L_x_130:
[----:B------:R-:W-:Y:S01]  /*9440*/  ISETP.NE.AND P6, PT, R166, RZ, PT ;  /* 0x000000ffa600720c */ /* 0x000fe20003fc5270 */
[----:B------:R-:W-:Y:S05]  /*9450*/  WARPSYNC.ALL ;  /* 0x0000000000007948 */ /* 0x000fea0003800000 */
[----:B------:R-:W-:Y:S01]  /*9460*/  R2UR UR4, R71 ;  /* 0x00000000470472ca */ /* 0x000fe200000e0000 */
[----:B------:R-:W-:Y:S01]  /*9470*/  BSSY.RECONVERGENT B0, `(.L_x_131) ;  /* 0x0000104000007945 */ /* 0x000fe20003800200 */
[----:B------:R-:W-:Y:S02]  /*9480*/  MOV R3, UR45 ;  /* 0x0000002d00037c02 */ /* 0x000fe40008000f00 */
[----:B------:R-:W-:Y:S02]  /*9490*/  MOV R74, UR47 ;  /* 0x0000002f004a7c02 */ /* 0x000fe40008000f00 */
[C---:B--2---:R-:W-:Y:S02]  /*94a0*/  SHF.L.U32 R72, R80.reuse, 0x10, RZ ;  /* 0x0000001050487819 */ /* 0x044fe400000006ff */
[----:B------:R-:W-:Y:S02]  /*94b0*/  @P6 LEA R3, R3, UR44, 0x3 ;  /* 0x0000002c03036c11 */ /* 0x000fe4000f8e18ff */
[----:B------:R-:W-:Y:S02]  /*94c0*/  LOP3.LUT R75, R80, 0xffff0000, RZ, 0xc0, !PT ;  /* 0xffff0000504b7812 */ /* 0x000fe400078ec0ff */
[----:B------:R-:W-:Y:S01]  /*94d0*/  @P6 IADD3 R3, PT, PT, R3, 0x40, RZ ;  /* 0x0000004003036810 */ /* 0x000fe20007ffe0ff */
[----:B------:R-:W2:Y:S01]  /*94e0*/  LDTM.x64 R4, tmem[UR4+0x80] ;  /* 0x00008004000479ee */ /* 0x000ea20008340000 */
[----:B------:R-:W-:Y:S02]  /*94f0*/  ISETP.NE.AND P0, PT, R163, RZ, PT ;  /* 0x000000ffa300720c */ /* 0x000fe40003f05270 */
[----:B------:R-:W-:Y:S01]  /*9500*/  @P6 PRMT R74, R74, 0x654, R3 ;  /* 0x000006544a4a6816 */ /* 0x000fe20000000003 */
[C---:B--2---:R-:W-:Y:S01]  /*9510*/  FMUL R0, R70.reuse, R4 ;  /* 0x0000000446007220 */ /* 0x044fe20000400000 */
[C---:B------:R-:W-:Y:S01]  /*9520*/  FMUL R3, R70.reuse, R6 ;  /* 0x0000000646037220 */ /* 0x040fe20000400000 */
        /* <DEDUP_REMOVED lines=38> */
[C---:B------:R-:W-:Y:S01]  /*9790*/  FFMA R0, R73.reuse, R72, R0 ;  /* 0x0000004849007223 */ /* 0x040fe20000000000 */
[----:B------:R-:W-:Y:S01]  /*97a0*/  FFMA R2, R73, R75, R2 ;  /* 0x0000004b49027223 */ /* 0x000fe20000000002 */
[C---:B------:R-:W-:Y:S01]  /*97b0*/  FMUL R45, R70.reuse, R49 ;  /* 0x00000031462d7220 */ /* 0x040fe20000400000 */
[C---:B------:R-:W-:Y:S01]  /*97c0*/  FMUL R58, R70.reuse, R62 ;  /* 0x0000003e463a7220 */ /* 0x040fe20000400000 */
[C---:B------:R-:W-:Y:S01]  /*97d0*/  FMUL R60, R70.reuse, R64 ;  /* 0x00000040463c7220 */ /* 0x040fe20000400000 */
[C---:B------:R-:W-:Y:S01]  /*97e0*/  SHF.L.U32 R64, R81.reuse, 0x10, RZ ;  /* 0x0000001051407819 */ /* 0x040fe200000006ff */
[----:B------:R-:W-:Y:S01]  /*97f0*/  FMUL R49, R70, R53 ;  /* 0x0000003546317220 */ /* 0x000fe20000400000 */
[----:B---3--:R-:W-:Y:S01]  /*9800*/  F2FP.BF16.F32.PACK_AB R92, R2, R0 ;  /* 0x00000000025c723e */ /* 0x008fe200000010ff */
[C---:B------:R-:W-:Y:S01]  /*9810*/  FMUL R62, R70.reuse, R66 ;  /* 0x00000042463e7220 */ /* 0x040fe20000400000 */
[----:B------:R-:W-:Y:S01]  /*9820*/  LOP3.LUT R66, R81, 0xffff0000, RZ, 0xc0, !PT ;  /* 0xffff000051427812 */ /* 0x000fe200078ec0ff */
[C---:B------:R-:W-:Y:S01]  /*9830*/  FMUL R53, R70.reuse, R57 ;  /* 0x0000003946357220 */ /* 0x040fe20000400000 */
[----:B------:R-:W-:Y:S01]  /*9840*/  LOP3.LUT R0, R83, 0xffff0000, RZ, 0xc0, !PT ;  /* 0xffff000053007812 */ /* 0x000fe200078ec0ff */
[----:B------:R-:W-:Y:S01]  /*9850*/  FMUL R7, R70, R7 ;  /* 0x0000000746077220 */ /* 0x000fe20000400000 */
[----:B-1----:R-:W-:Y:S01]  /*9860*/  LOP3.LUT R2, R88, 0xffff0000, RZ, 0xc0, !PT ;  /* 0xffff000058027812 */ /* 0x002fe200078ec0ff */
[C---:B------:R-:W-:Y:S01]  /*9870*/  FMUL R57, R70.reuse, R61 ;  /* 0x0000003d46397220 */ /* 0x040fe20000400000 */
[----:B------:R-:W-:Y:S01]  /*9880*/  FMUL R61, R70, R65 ;  /* 0x00000041463d7220 */ /* 0x000fe20000400000 */
[C---:B------:R-:W-:Y:S01]  /*9890*/  SHF.L.U32 R65, R82.reuse, 0x10, RZ ;  /* 0x0000001052417819 */ /* 0x040fe200000006ff */
[C---:B------:R-:W-:Y:S01]  /*98a0*/  FFMA R3, R73.reuse, R64, R3 ;  /* 0x0000004049037223 */ /* 0x040fe20000000003 */
[----:B------:R-:W-:Y:S01]  /*98b0*/  LOP3.LUT R64, R82, 0xffff0000, RZ, 0xc0, !PT ;  /* 0xffff000052407812 */ /* 0x000fe200078ec0ff */
[C---:B------:R-:W-:Y:S01]  /*98c0*/  FFMA R7, R73.reuse, R66, R7 ;  /* 0x0000004249077223 */ /* 0x040fe20000000007 */
[C---:B------:R-:W-:Y:S01]  /*98d0*/  FMUL R11, R70.reuse, R11 ;  /* 0x0000000b460b7220 */ /* 0x040fe20000400000 */
[----:B------:R-:W-:Y:S01]  /*98e0*/  FFMA R4, R73, R65, R4 ;  /* 0x0000004149047223 */ /* 0x000fe20000000004 */
[----:B------:R-:W-:Y:S01]  /*98f0*/  SHF.L.U32 R65, R83, 0x10, RZ ;  /* 0x0000001053417819 */ /* 0x000fe200000006ff */
[----:B------:R-:W-:Y:S01]  /*9900*/  FFMA R5, R73, R64, R5 ;  /* 0x0000004049057223 */ /* 0x000fe20000000005 */
[----:B------:R-:W-:Y:S01]  /*9910*/  F2FP.BF16.F32.PACK_AB R93, R7, R3 ;  /* 0x00000003075d723e */ /* 0x000fe200000010ff */
[----:B------:R-:W-:Y:S01]  /*9920*/  FMUL R15, R70, R15 ;  /* 0x0000000f460f7220 */ /* 0x000fe20000400000 */
[----:B------:R-:W-:Y:S01]  /*9930*/  SHF.L.U32 R3, R88, 0x10, RZ ;  /* 0x0000001058037819 */ /* 0x000fe200000006ff */
[----:B------:R-:W-:Y:S01]  /*9940*/  FFMA R6, R73, R65, R6 ;  /* 0x0000004149067223 */ /* 0x000fe20000000006 */
[----:B------:R-:W-:Y:S01]  /*9950*/  F2FP.BF16.F32.PACK_AB R94, R5, R4 ;  /* 0x00000004055e723e */ /* 0x000fe200000010ff */
[----:B------:R-:W-:Y:S01]  /*9960*/  FFMA R11, R73, R0, R11 ;  /* 0x00000000490b7223 */ /* 0x000fe2000000000b */
[----:B------:R-:W-:Y:S01]  /*9970*/  SHF.L.U32 R0, R89, 0x10, RZ ;  /* 0x0000001059007819 */ /* 0x000fe200000006ff */
[C---:B------:R-:W-:Y:S01]  /*9980*/  FFMA R8, R73.reuse, R3, R8 ;  /* 0x0000000349087223 */ /* 0x040fe20000000008 */
[C---:B------:R-:W-:Y:S01]  /*9990*/  SHF.L.U32 R3, R90.reuse, 0x10, RZ ;  /* 0x000000105a037819 */ /* 0x040fe200000006ff */
[----:B------:R-:W-:Y:S01]  /*99a0*/  FFMA R9, R73, R2, R9 ;  /* 0x0000000249097223 */ /* 0x000fe20000000009 */
[----:B------:R-:W-:Y:S01]  /*99b0*/  LOP3.LUT R2, R89, 0xffff0000, RZ, 0xc0, !PT ;  /* 0xffff000059027812 */ /* 0x000fe200078ec0ff */
[C---:B------:R-:W-:Y:S01]  /*99c0*/  FFMA R10, R73.reuse, R0, R10 ;  /* 0x00000000490a7223 */ /* 0x040fe2000000000a */
[----:B------:R-:W-:Y:S01]  /*99d0*/  LOP3.LUT R0, R90, 0xffff0000, RZ, 0xc0, !PT ;  /* 0xffff00005a007812 */ /* 0x000fe200078ec0ff */
[----:B------:R-:W-:Y:S01]  /*99e0*/  FMUL R19, R70, R19 ;  /* 0x0000001346137220 */ /* 0x000fe20000400000 */
[C---:B------:R-:W-:Y:S01]  /*99f0*/  SHF.L.U32 R5, R96.reuse, 0x10, RZ ;  /* 0x0000001060057819 */ /* 0x040fe200000006ff */
[----:B------:R-:W-:Y:S01]  /*9a00*/  FFMA R15, R73, R2, R15 ;  /* 0x00000002490f7223 */ /* 0x000fe2000000000f */
[----:B------:R-:W-:Y:S01]  /*9a10*/  LOP3.LUT R2, R91, 0xffff0000, RZ, 0xc0, !PT ;  /* 0xffff00005b027812 */ /* 0x000fe200078ec0ff */
[----:B------:R-:W-:Y:S01]  /*9a20*/  FFMA R12, R73, R3, R12 ;  /* 0x00000003490c7223 */ /* 0x000fe2000000000c */
[----:B------:R-:W-:Y:S01]  /*9a30*/  SHF.L.U32 R3, R91, 0x10, RZ ;  /* 0x000000105b037819 */ /* 0x000fe200000006ff */
[----:B------:R-:W-:Y:S01]  /*9a40*/  FFMA R13, R73, R0, R13 ;  /* 0x00000000490d7223 */ /* 0x000fe2000000000d */
[----:B------:R-:W-:Y:S01]  /*9a50*/  LOP3.LUT R0, R96, 0xffff0000, RZ, 0xc0, !PT ;  /* 0xffff000060007812 */ /* 0x000fe200078ec0ff */
[----:B------:R-:W-:Y:S01]  /*9a60*/  FMUL R23, R70, R23 ;  /* 0x0000001746177220 */ /* 0x000fe20000400000 */
[----:B------:R-:W-:Y:S01]  /*9a70*/  LOP3.LUT R4, R99, 0xffff0000, RZ, 0xc0, !PT ;  /* 0xffff000063047812 */ /* 0x000fe200078ec0ff */
[C---:B------:R-:W-:Y:S01]  /*9a80*/  FFMA R14, R73.reuse, R3, R14 ;  /* 0x00000003490e7223 */ /* 0x040fe2000000000e */
[C---:B------:R-:W-:Y:S01]  /*9a90*/  SHF.L.U32 R3, R98.reuse, 0x10, RZ ;  /* 0x0000001062037819 */ /* 0x040fe200000006ff */
[----:B------:R-:W-:Y:S01]  /*9aa0*/  FFMA R19, R73, R2, R19 ;  /* 0x0000000249137223 */ /* 0x000fe20000000013 */
[----:B------:R-:W-:Y:S01]  /*9ab0*/  SHF.L.U32 R2, R97, 0x10, RZ ;  /* 0x0000001061027819 */ /* 0x000fe200000006ff */
[----:B------:R-:W-:Y:S01]  /*9ac0*/  FFMA R16, R73, R5, R16 ;  /* 0x0000000549107223 */ /* 0x000fe20000000010 */
[----:B------:R-:W-:Y:S01]  /*9ad0*/  SHF.L.U32 R5, R99, 0x10, RZ ;  /* 0x0000001063057819 */ /* 0x000fe200000006ff */
[----:B------:R-:W-:Y:S01]  /*9ae0*/  FFMA R17, R73, R0, R17 ;  /* 0x0000000049117223 */ /* 0x000fe20000000011 */
[----:B------:R-:W-:Y:S01]  /*9af0*/  LOP3.LUT R0, R97, 0xffff0000, RZ, 0xc0, !PT ;  /* 0xffff000061007812 */ /* 0x000fe200078ec0ff */
[----:B------:R-:W-:Y:S01]  /*9b00*/  FFMA R18, R73, R2, R18 ;  /* 0x0000000249127223 */ /* 0x000fe20000000012 */
[----:B------:R-:W-:Y:S01]  /*9b10*/  LOP3.LUT R2, R98, 0xffff0000, RZ, 0xc0, !PT ;  /* 0xffff000062027812 */ /* 0x000fe200078ec0ff */
[----:B------:R-:W-:Y:S01]  /*9b20*/  FMUL R27, R70, R27 ;  /* 0x0000001b461b7220 */ /* 0x000fe20000400000 */
[----:B------:R-:W-:Y:S01]  /*9b30*/  F2FP.BF16.F32.PACK_AB R95, R11, R6 ;  /* 0x000000060b5f723e */ /* 0x000fe200000010ff */
[C---:B------:R-:W-:Y:S01]  /*9b40*/  FFMA R23, R73.reuse, R0, R23 ;  /* 0x0000000049177223 */ /* 0x040fe20000000017 */
[----:B------:R-:W-:Y:S01]  /*9b50*/  SHF.L.U32 R0, R104, 0x10, RZ ;  /* 0x0000001068007819 */ /* 0x000fe200000006ff */
[C---:B------:R-:W-:Y:S01]  /*9b60*/  FFMA R20, R73.reuse, R3, R20 ;  /* 0x0000000349147223 */ /* 0x040fe20000000014 */
[----:B------:R-:W-:Y:S01]  /*9b70*/  SHF.L.U32 R3, R106, 0x10, RZ ;  /* 0x000000106a037819 */ /* 0x000fe200000006ff */
        /* <DEDUP_REMOVED lines=8> */
[----:B------:R-:W-:Y:S01]  /*9c00*/  FFMA R25, R73, R2, R25 ;  /* 0x0000000249197223 */ /* 0x000fe20000000019 */
[----:B------:R-:W-:Y:S01]  /*9c10*/  LOP3.LUT R2, R106, 0xffff0000, RZ, 0xc0, !PT ;  /* 0xffff00006a027812 */ /* 0x000fe200078ec0ff */
[C---:B------:R-:W-:Y:S01]  /*9c20*/  FMUL R31, R70.reuse, R31 ;  /* 0x0000001f461f7220 */ /* 0x040fe20000400000 */
[----:B------:R-:W-:Y:S01]  /*9c30*/  F2FP.BF16.F32.PACK_AB R8, R9, R8 ;  /* 0x000000080908723e */ /* 0x000fe200000010ff */
[----:B------:R-:W-:Y:S01]  /*9c40*/  FFMA R26, R73, R0, R26 ;  /* 0x00000000491a7223 */ /* 0x000fe2000000001a */
[----:B------:R-:W-:Y:S01]  /*9c50*/  LOP3.LUT R0, R105, 0xffff0000, RZ, 0xc0, !PT ;  /* 0xffff000069007812 */ /* 0x000fe200078ec0ff */
[C---:B------:R-:W-:Y:S01]  /*9c60*/  FMUL R35, R70.reuse, R35 ;  /* 0x0000002346237220 */ /* 0x040fe20000400000 */
[----:B------:R-:W-:Y:S01]  /*9c70*/  F2FP.BF16.F32.PACK_AB R9, R15, R10 ;  /* 0x0000000a0f09723e */ /* 0x000fe200000010ff */
[----:B------:R-:W-:Y:S01]  /*9c80*/  FMUL R39, R70, R39 ;  /* 0x0000002746277220 */ /* 0x000fe20000400000 */
[----:B------:R-:W-:Y:S01]  /*9c90*/  F2FP.BF16.F32.PACK_AB R10, R13, R12 ;  /* 0x0000000c0d0a723e */ /* 0x000fe200000010ff */
[C---:B------:R-:W-:Y:S01]  /*9ca0*/  FFMA R31, R73.reuse, R0, R31 ;  /* 0x00000000491f7223 */ /* 0x040fe2000000001f */
[C---:B------:R-:W-:Y:S01]  /*9cb0*/  SHF.L.U32 R0, R112.reuse, 0x10, RZ ;  /* 0x0000001070007819 */ /* 0x040fe200000006ff */
[----:B------:R-:W-:Y:S01]  /*9cc0*/  FFMA R28, R73, R3, R28 ;  /* 0x00000003491c7223 */ /* 0x000fe2000000001c */
[----:B------:R-:W-:Y:S01]  /*9cd0*/  SHF.L.U32 R3, R113, 0x10, RZ ;  /* 0x0000001071037819 */ /* 0x000fe200000006ff */
        /* <DEDUP_REMOVED lines=8> */
[----:B------:R-:W-:Y:S01]  /*9d60*/  FFMA R33, R73, R2, R33 ;  /* 0x0000000249217223 */ /* 0x000fe20000000021 */
[----:B------:R-:W-:Y:S01]  /*9d70*/  LOP3.LUT R2, R115, 0xffff0000, RZ, 0xc0, !PT ;  /* 0xffff000073027812 */ /* 0x000fe200078ec0ff */
[C---:B------:R-:W-:Y:S01]  /*9d80*/  FFMA R34, R73.reuse, R3, R34 ;  /* 0x0000000349227223 */ /* 0x040fe20000000022 */
[C---:B------:R-:W-:Y:S01]  /*9d90*/  SHF.L.U32 R3, R114.reuse, 0x10, RZ ;  /* 0x0000001072037819 */ /* 0x040fe200000006ff */
[----:B------:R-:W-:Y:S01]  /*9da0*/  FFMA R39, R73, R0, R39 ;  /* 0x0000000049277223 */ /* 0x000fe20000000027 */
[----:B------:R-:W-:Y:S01]  /*9db0*/  LOP3.LUT R0, R114, 0xffff0000, RZ, 0xc0, !PT ;  /* 0xffff000072007812 */ /* 0x000fe200078ec0ff */
[----:B------:R-:W-:Y:S01]  /*9dc0*/  FMUL R43, R70, R43 ;  /* 0x0000002b462b7220 */ /* 0x000fe20000400000 */
[----:B------:R-:W-:Y:S01]  /*9dd0*/  F2FP.BF16.F32.PACK_AB R16, R17, R16 ;  /* 0x000000101110723e */ /* 0x000fe200000010ff */
[----:B------:R-:W-:Y:S01]  /*9de0*/  FFMA R36, R73, R3, R36 ;  /* 0x0000000349247223 */ /* 0x000fe20000000024 */
[----:B------:R-:W-:Y:S01]  /*9df0*/  SHF.L.U32 R3, R121, 0x10, RZ ;  /* 0x0000001079037819 */ /* 0x000fe200000006ff */
[C---:B------:R-:W-:Y:S01]  /*9e00*/  FFMA R37, R73.reuse, R0, R37 ;  /* 0x0000000049257223 */ /* 0x040fe20000000025 */
[C---:B------:R-:W-:Y:S01]  /*9e10*/  SHF.L.U32 R0, R120.reuse, 0x10, RZ ;  /* 0x0000001078007819 */ /* 0x040fe200000006ff */
[----:B------:R-:W-:Y:S01]  /*9e20*/  FFMA R38, R73, R5, R38 ;  /* 0x0000000549267223 */ /* 0x000fe20000000026 */
[----:B------:R-:W-:Y:S01]  /*9e30*/  F2FP.BF16.F32.PACK_AB R17, R23, R18 ;  /* 0x000000121711723e */ /* 0x000fe200000010ff */
[----:B------:R1:W-:Y:S01]  /*9e40*/  STS.128 [R169+UR44+0x8400], R92 ;  /* 0x0084005ca9007988 */ /* 0x0003e20008000c2c */
[----:B------:R-:W-:Y:S01]  /*9e50*/  SHF.L.U32 R5, R123, 0x10, RZ ;  /* 0x000000107b057819 */ /* 0x000fe200000006ff */
[C---:B------:R-:W-:Y:S01]  /*9e60*/  FFMA R43, R73.reuse, R2, R43 ;  /* 0x00000002492b7223 */ /* 0x040fe2000000002b */
[----:B------:R-:W-:Y:S01]  /*9e70*/  LOP3.LUT R2, R120, 0xffff0000, RZ, 0xc0, !PT ;  /* 0xffff000078027812 */ /* 0x000fe200078ec0ff */
[----:B------:R-:W-:Y:S01]  /*9e80*/  FFMA R40, R73, R0, R40 ;  /* 0x0000000049287223 */ /* 0x000fe20000000028 */
[----:B------:R-:W-:Y:S01]  /*9e90*/  LOP3.LUT R0, R121, 0xffff0000, RZ, 0xc0, !PT ;  /* 0xffff000079007812 */ /* 0x000fe200078ec0ff */
[----:B------:R-:W-:Y:S01]  /*9ea0*/  FMUL R47, R70, R47 ;  /* 0x0000002f462f7220 */ /* 0x000fe20000400000 */
[----:B------:R-:W-:Y:S01]  /*9eb0*/  F2FP.BF16.F32.PACK_AB R18, R21, R20 ;  /* 0x000000141512723e */ /* 0x000fe200000010ff */
[C---:B------:R-:W-:Y:S01]  /*9ec0*/  FFMA R41, R73.reuse, R2, R41 ;  /* 0x0000000249297223 */ /* 0x040fe20000000029 */
[C---:B------:R-:W-:Y:S01]  /*9ed0*/  LOP3.LUT R2, R122.reuse, 0xffff0000, RZ, 0xc0, !PT ;  /* 0xffff00007a027812 */ /* 0x040fe200078ec0ff */
[----:B------:R-:W-:Y:S01]  /*9ee0*/  FFMA R42, R73, R3, R42 ;  /* 0x00000003492a7223 */ /* 0x000fe2000000002a */
[----:B------:R-:W-:Y:S01]  /*9ef0*/  SHF.L.U32 R3, R122, 0x10, RZ ;  /* 0x000000107a037819 */ /* 0x000fe200000006ff */
[----:B------:R1:W-:Y:S01]  /*9f00*/  STS.128 [R168+0x8400], R8 ;  /* 0x00840008a8007388 */ /* 0x0003e20000000c00 */
[----:B------:R-:W-:Y:S01]  /*9f10*/  F2FP.BF16.F32.PACK_AB R19, R27, R22 ;  /* 0x000000161b13723e */ /* 0x000fe200000010ff */
[----:B------:R-:W-:Y:S01]  /*9f20*/  FFMA R47, R73, R0, R47 ;  /* 0x00000000492f7223 */ /* 0x000fe2000000002f */
[----:B------:R-:W-:Y:S01]  /*9f30*/  LOP3.LUT R0, R123, 0xffff0000, RZ, 0xc0, !PT ;  /* 0xffff00007b007812 */ /* 0x000fe200078ec0ff */
[----:B------:R-:W-:Y:S01]  /*9f40*/  FMUL R51, R70, R51 ;  /* 0x0000003346337220 */ /* 0x000fe20000400000 */
[----:B------:R-:W-:Y:S01]  /*9f50*/  F2FP.BF16.F32.PACK_AB R24, R25, R24 ;  /* 0x000000181918723e */ /* 0x000fe200000010ff */
[C---:B------:R-:W-:Y:S01]  /*9f60*/  FFMA R44, R73.reuse, R3, R44 ;  /* 0x00000003492c7223 */ /* 0x040fe2000000002c */
[C---:B------:R-:W-:Y:S01]  /*9f70*/  SHF.L.U32 R3, R128.reuse, 0x10, RZ ;  /* 0x0000001080037819 */ /* 0x040fe200000006ff */
[----:B------:R-:W-:Y:S01]  /*9f80*/  FFMA R45, R73, R2, R45 ;  /* 0x00000002492d7223 */ /* 0x000fe2000000002d */
[----:B------:R-:W-:Y:S01]  /*9f90*/  F2FP.BF16.F32.PACK_AB R25, R31, R26 ;  /* 0x0000001a1f19723e */ /* 0x000fe200000010ff */
[----:B------:R-:W-:Y:S01]  /*9fa0*/  FFMA R46, R73, R5, R46 ;  /* 0x00000005492e7223 */ /* 0x000fe2000000002e */
[----:B------:R-:W-:Y:S01]  /*9fb0*/  SHF.L.U32 R5, R129, 0x10, RZ ;  /* 0x0000001081057819 */ /* 0x000fe200000006ff */
[----:B------:R1:W-:Y:S01]  /*9fc0*/  STS.128 [R167+0x8400], R16 ;  /* 0x00840010a7007388 */ /* 0x0003e20000000c00 */
[----:B------:R-:W-:Y:S01]  /*9fd0*/  F2FP.BF16.F32.PACK_AB R26, R29, R28 ;  /* 0x0000001c1d1a723e */ /* 0x000fe200000010ff */
[C---:B------:R-:W-:Y:S01]  /*9fe0*/  FFMA R51, R73.reuse, R0, R51 ;  /* 0x0000000049337223 */ /* 0x040fe20000000033 */
[----:B------:R-:W-:Y:S01]  /*9ff0*/  LOP3.LUT R0, R128, 0xffff0000, RZ, 0xc0, !PT ;  /* 0xffff000080007812 */ /* 0x000fe200078ec0ff */
[----:B------:R-:W-:Y:S01]  /*a000*/  FFMA R48, R73, R3, R48 ;  /* 0x0000000349307223 */ /* 0x000fe20000000030 */
[----:B------:R-:W-:Y:S01]  /*a010*/  F2FP.BF16.F32.PACK_AB R27, R35, R30 ;  /* 0x0000001e231b723e */ /* 0x000fe200000010ff */
[----:B------:R-:W-:Y:S01]  /*a020*/  FMUL R55, R70, R55 ;  /* 0x0000003746377220 */ /* 0x000fe20000400000 */
[----:B------:R-:W-:Y:S01]  /*a030*/  LOP3.LUT R2, R129, 0xffff0000, RZ, 0xc0, !PT ;  /* 0xffff000081027812 */ /* 0x000fe200078ec0ff */
[C---:B------:R-:W-:Y:S01]  /*a040*/  FFMA R49, R73.reuse, R0, R49 ;  /* 0x0000000049317223 */ /* 0x040fe20000000031 */
[C---:B------:R-:W-:Y:S01]  /*a050*/  SHF.L.U32 R0, R130.reuse, 0x10, RZ ;  /* 0x0000001082007819 */ /* 0x040fe200000006ff */
[----:B------:R-:W-:Y:S01]  /*a060*/  FFMA R50, R73, R5, R50 ;  /* 0x0000000549327223 */ /* 0x000fe20000000032 */
[----:B------:R-:W-:Y:S01]  /*a070*/  F2FP.BF16.F32.PACK_AB R32, R33, R32 ;  /* 0x000000202120723e */ /* 0x000fe200000010ff */
[----:B------:R1:W-:Y:S01]  /*a080*/  STS.128 [R157+0x8400], R24 ;  /* 0x008400189d007388 */ /* 0x0003e20000000c00 */
[----:B------:R-:W-:Y:S01]  /*a090*/  F2FP.BF16.F32.PACK_AB R33, R39, R34 ;  /* 0x000000222721723e */ /* 0x000fe200000010ff */
[C---:B------:R-:W-:Y:S01]  /*a0a0*/  FFMA R55, R73.reuse, R2, R55 ;  /* 0x0000000249377223 */ /* 0x040fe20000000037 */
[----:B------:R-:W-:Y:S01]  /*a0b0*/  LOP3.LUT R2, R130, 0xffff0000, RZ, 0xc0, !PT ;  /* 0xffff000082027812 */ /* 0x000fe200078ec0ff */
[----:B------:R-:W-:Y:S01]  /*a0c0*/  FFMA R52, R73, R0, R52 ;  /* 0x0000000049347223 */ /* 0x000fe20000000034 */
[----:B------:R-:W-:Y:S01]  /*a0d0*/  SHF.L.U32 R3, R131, 0x10, RZ ;  /* 0x0000001083037819 */ /* 0x000fe200000006ff */
[C---:B------:R-:W-:Y:S01]  /*a0e0*/  FMUL R59, R70.reuse, R59 ;  /* 0x0000003b463b7220 */ /* 0x040fe20000400000 */
[----:B------:R-:W-:Y:S01]  /*a0f0*/  F2FP.BF16.F32.PACK_AB R34, R37, R36 ;  /* 0x000000242522723e */ /* 0x000fe200000010ff */
[----:B------:R-:W-:Y:S01]  /*a100*/  FFMA R53, R73, R2, R53 ;  /* 0x0000000249357223 */ /* 0x000fe20000000035 */
[----:B------:R-:W-:Y:S01]  /*a110*/  F2FP.BF16.F32.PACK_AB R35, R43, R38 ;  /* 0x000000262b23723e */ /* 0x000fe200000010ff */
[----:B------:R-:W-:Y:S01]  /*a120*/  FFMA R54, R73, R3, R54 ;  /* 0x0000000349367223 */ /* 0x000fe20000000036 */
[----:B------:R-:W-:Y:S01]  /*a130*/  LOP3.LUT R0, R131, 0xffff0000, RZ, 0xc0, !PT ;  /* 0xffff000083007812 */ /* 0x000fe200078ec0ff */
[----:B------:R-:W-:Y:S01]  /*a140*/  FMUL R63, R70, R63 ;  /* 0x0000003f463f7220 */ /* 0x000fe20000400000 */
[----:B------:R-:W-:Y:S01]  /*a150*/  F2FP.BF16.F32.PACK_AB R40, R41, R40 ;  /* 0x000000282928723e */ /* 0x000fe200000010ff */
[----:B------:R1:W-:Y:S01]  /*a160*/  STS.128 [R156+0x8400], R32 ;  /* 0x008400209c007388 */ /* 0x0003e20000000c00 */
[C---:B------:R-:W-:Y:S01]  /*a170*/  SHF.L.U32 R3, R136.reuse, 0x10, RZ ;  /* 0x0000001088037819 */ /* 0x040fe200000006ff */
[----:B------:R-:W-:Y:S01]  /*a180*/  FFMA R59, R73, R0, R59 ;  /* 0x00000000493b7223 */ /* 0x000fe2000000003b */
[----:B------:R-:W-:Y:S01]  /*a190*/  LOP3.LUT R2, R136, 0xffff0000, RZ, 0xc0, !PT ;  /* 0xffff000088027812 */ /* 0x000fe200078ec0ff */
[----:B------:R-:W-:Y:S01]  /*a1a0*/  FMUL R67, R70, R67 ;  /* 0x0000004346437220 */ /* 0x000fe20000400000 */
[----:B------:R-:W-:Y:S01]  /*a1b0*/  F2FP.BF16.F32.PACK_AB R41, R47, R42 ;  /* 0x0000002a2f29723e */ /* 0x000fe200000010ff */
[----:B------:R-:W-:Y:S01]  /*a1c0*/  FFMA R56, R73, R3, R56 ;  /* 0x0000000349387223 */ /* 0x000fe20000000038 */
[----:B------:R-:W-:Y:S01]  /*a1d0*/  SHF.L.U32 R5, R137, 0x10, RZ ;  /* 0x0000001089057819 */ /* 0x000fe200000006ff */
[----:B------:R-:W-:Y:S01]  /*a1e0*/  FFMA R57, R73, R2, R57 ;  /* 0x0000000249397223 */ /* 0x000fe20000000039 */
[----:B------:R-:W-:Y:S02]  /*a1f0*/  F2FP.BF16.F32.PACK_AB R42, R45, R44 ;  /* 0x0000002c2d2a723e */ /* 0x000fe400000010ff */
[----:B------:R-:W-:Y:S01]  /*a200*/  F2FP.BF16.F32.PACK_AB R43, R51, R46 ;  /* 0x0000002e332b723e */ /* 0x000fe200000010ff */
[----:B------:R-:W-:Y:S01]  /*a210*/  FFMA R58, R73, R5, R58 ;  /* 0x00000005493a7223 */ /* 0x000fe2000000003a */
[----:B------:R-:W-:Y:S02]  /*a220*/  LOP3.LUT R0, R137, 0xffff0000, RZ, 0xc0, !PT ;  /* 0xffff000089007812 */ /* 0x000fe400078ec0ff */
[C---:B------:R-:W-:Y:S01]  /*a230*/  SHF.L.U32 R3, R138.reuse, 0x10, RZ ;  /* 0x000000108a037819 */ /* 0x040fe200000006ff */
[----:B------:R1:W-:Y:S01]  /*a240*/  STS.128 [R155+0x8400], R40 ;  /* 0x008400289b007388 */ /* 0x0003e20000000c00 */
        /* <DEDUP_REMOVED lines=8> */
[----:B------:R-:W-:Y:S02]  /*a2d0*/  F2FP.BF16.F32.PACK_AB R49, R55, R50 ;  /* 0x000000323731723e */ /* 0x000fe400000010ff */
[----:B------:R-:W-:Y:S01]  /*a2e0*/  F2FP.BF16.F32.PACK_AB R50, R53, R52 ;  /* 0x000000343532723e */ /* 0x000fe200000010ff */
[----:B------:R-:W-:Y:S01]  /*a2f0*/  FFMA R67, R73, R4, R67 ;  /* 0x0000000449437223 */ /* 0x000fe20000000043 */
[----:B------:R-:W-:Y:S02]  /*a300*/  F2FP.BF16.F32.PACK_AB R51, R59, R54 ;  /* 0x000000363b33723e */ /* 0x000fe400000010ff */
[----:B------:R-:W-:Y:S02]  /*a310*/  F2FP.BF16.F32.PACK_AB R56, R57, R56 ;  /* 0x000000383938723e */ /* 0x000fe400000010ff */
        /* <DEDUP_REMOVED lines=12> */
[----:B--2---:R-:W2:Y:S02]  /*a3e0*/  FENCE.VIEW.ASYNC.S ;  /* 0x00000000000073c6 */ /* 0x004ea40000000000 */
[----:B--2---:R-:W-:Y:S06]  /*a3f0*/  BAR.SYNC.DEFER_BLOCKING 0x1, 0x80 ;  /* 0x0042000000007b1d */ /* 0x004fec0000010000 */
[----:B------:R-:W-:Y:S05]  /*a400*/  @P0 BRA `(.L_x_132) ;  /* 0x0000000000280947 */ /* 0x000fea0003800000 */
[----:B------:R-:W2:Y:S01]  /*a410*/  LDCU.64 UR6, c[0x0][0x348] ;  /* 0x00006900ff0677ac */ /* 0x000ea20008000a00 */
[----:B------:R-:W-:Y:S02]  /*a420*/  UIADD3 UR9, UPT, UPT, UR49, 0x80, URZ ;  /* 0x0000008031097890 */ /* 0x000fe4000fffe0ff */
[----:B------:R-:W-:Y:S01]  /*a430*/  UIADD3 UR8, UPT, UPT, UR44, 0x8400, URZ ;  /* 0x000084002c087890 */ /* 0x000fe2000fffe0ff */
[----:B------:R-:W-:Y:S01]  /*a440*/  UMOV UR10, UR50 ;  /* 0x00000032000a7c82 */ /* 0x000fe20008000000 */
[----:B------:R-:W-:Y:S01]  /*a450*/  UMOV UR11, UR36 ;  /* 0x00000024000b7c82 */ /* 0x000fe20008000000 */
[----:B--2---:R-:W-:Y:S04]  /*a460*/  UIADD3 UR4, UP0, UPT, UR6, 0x680, URZ ;  /* 0x0000068006047890 */ /* 0x004fe8000ff1e0ff */
[----:B------:R-:W-:Y:S09]  /*a470*/  UIADD3.X UR5, UPT, UPT, URZ, UR7, URZ, UP0, !UPT ;  /* 0x00000007ff057290 */ /* 0x000ff200087fe4ff */
[----:B------:R2:W-:Y:S01]  /*a480*/  UTMASTG.3D [UR8], [UR4] ;  /* 0x00000008040073b5 */ /* 0x0005e20008010000 */
[----:B------:R0:W-:Y:S01]  /*a490*/  UTMACMDFLUSH ;  /* 0x00000000000079b7 */ /* 0x0001e20000000000 */
[----:B--2---:R-:W-:Y:S04]  /*a4a0*/  DEPBAR.LE SB0, 0x1 ;  /* 0x000080400000791a */ /* 0x004fe80000000000 */
.L_x_132:
[----:B------:R-:W-:Y:S05]  /*a4b0*/  BSYNC.RECONVERGENT B0 ;  /* 0x0000000000007941 */ /* 0x000fea0003800200 */
.L_x_131:
[----:B------:R-:W-:Y:S01]  /*a4c0*/  BAR.SYNC.DEFER_BLOCKING 0x1, 0x80 ;  /* 0x0042000000007b1d */ /* 0x000fe20000010000 */
[----:B------:R-:W-:Y:S04]  /*a4d0*/  UIADD3 UR4, UPT, UPT, UR45, 0x1, URZ ;  /* 0x000000012d047890 */ /* 0x000fe8000fffe0ff */
[----:B------:R-:W-:Y:S04]  /*a4e0*/  UISETP.NE.AND UP0, UPT, UR4, 0x4, UPT ;  /* 0x000000040400788c */ /* 0x000fe8000bf05270 */
[----:B------:R-:W-:Y:S01]  /*a4f0*/  USEL UR46, UR4, URZ, UP0 ;  /* 0x000000ff042e7287 */ /* 0x000fe20008000000 */
[----:B------:R2:W-:Y:S01]  /*a500*/  @P6 SYNCS.ARRIVE.TRANS64.RED.A1T0 RZ, [R74+URZ], RZ ;  /* 0x000000ff4aff69a7 */ /* 0x0005e200081004ff */
[----:B------:R-:W-:Y:S01]  /*a510*/  BSSY B1, `(.L_x_133) ;  /* 0x000001f000017945 */ /* 0x000fe20003800000 */
[----:B------:R-:W3:Y:S02]  /*a520*/  @P6 SYNCS.PHASECHK.TRANS64.TRYWAIT P0, [R3+URZ+0x20], R0 ;  /* 0x00002000030065a7 */ /* 0x000ee400080011ff */
[----:B---3--:R-:W-:Y:S01]  /*a530*/  @P6 SEL R84, RZ, 0x1, !P0 ;  /* 0x00000001ff546807 */ /* 0x008fe20004000000 */
[----:B--2---:R-:W-:Y:S06]  /*a540*/  @!P6 BRA `(.L_x_134) ;  /* 0x00000000006ce947 */ /* 0x004fec0003800000 */
        /* <DEDUP_REMOVED lines=10> */
[----:B------:R-:W2:Y:S02]  /*a5f0*/  SYNCS.PHASECHK.TRANS64.TRYWAIT P0, [R3+URZ+0x20], R0 ;  /* 0x00002000030075a7 */ /* 0x000ea400080011ff */
[----:B--2---:R-:W-:Y:S05]  /*a600*/  @!P0 BRA `(.L_x_137) ;  /* 0x00000020004c8947 */ /* 0x004fea0003800000 */
.L_x_136:
[----:B------:R-:W-:Y:S05]  /*a610*/  BSYNC B0 ;  /* 0x0000000000007941 */ /* 0x000fea0003800000 */
.L_x_135:
[----:B------:R-:W-:Y:S11]  /*a620*/  ISETP.NE.AND P0, PT, R86, RZ, PT ;  /* 0x000000ff5600720c */ /* 0x000ff60003f05270 */
[----:B------:R-:W-:Y:S02]  /*a630*/  @!UPT UIADD3 URZ, UPT, UPT, URZ, URZ, URZ ;  /* 0x000000fffffff290 */ /* 0x000fe4000fffe0ff */
[----:B------:R3:W4:Y:S01]  /*a640*/  @P0 LDS.128 R80, [R78+UR44+0x400] ;  /* 0x0004002c4e500984 */ /* 0x0007220008000c00 */
[----:B--2---:R-:W-:Y:S01]  /*a650*/  @P0 IMAD.IADD R0, R85, 0x1, R2 ;  /* 0x0000000155000824 */ /* 0x004fe200078e0202 */
[C---:B------:R-:W-:Y:S01]  /*a660*/  @P0 IADD3 R6, PT, PT, R87.reuse, R2, RZ ;  /* 0x0000000257060210 */ /* 0x040fe20007ffe0ff */
[C---:B------:R-:W-:Y:S01]  /*a670*/  @P0 IMAD.IADD R3, R87.reuse, 0x1, R4 ;  /* 0x0000000157030824 */ /* 0x040fe200078e0204 */
[----:B------:R3:W2:Y:S02]  /*a680*/  @P0 LDS.128 R88, [R5+0x400] ;  /* 0x0004000005580984 */ /* 0x0006a40000000c00 */
[----:B------:R-:W-:Y:S02]  /*a690*/  @P0 IADD3 R87, PT, PT, R87, R0, RZ ;  /* 0x0000000057570210 */ /* 0x000fe40007ffe0ff */
[----:B------:R3:W1:Y:S04]  /*a6a0*/  @P0 LDS.128 R96, [R4+0x400] ;  /* 0x0004000004600984 */ /* 0x0006680000000c00 */
[----:B------:R3:W1:Y:S04]  /*a6b0*/  @P0 LDS.128 R104, [R3+0x400] ;  /* 0x0004000003680984 */ /* 0x0006680000000c00 */
[----:B------:R3:W1:Y:S04]  /*a6c0*/  @P0 LDS.128 R112, [R2+0x400] ;  /* 0x0004000002700984 */ /* 0x0006680000000c00 */
[----:B------:R3:W1:Y:S04]  /*a6d0*/  @P0 LDS.128 R120, [R6+0x400] ;  /* 0x0004000006780984 */ /* 0x0006680000000c00 */
[----:B------:R3:W1:Y:S04]  /*a6e0*/  @P0 LDS.128 R128, [R0+0x400] ;  /* 0x0004000000800984 */ /* 0x0006680000000c00 */
[----:B------:R3:W1:Y:S02]  /*a6f0*/  @P0 LDS.128 R136, [R87+0x400] ;  /* 0x0004000057880984 */ /* 0x0006640000000c00 */
.L_x_134:
[----:B------:R-:W-:Y:S05]  /*a700*/  BSYNC B1 ;  /* 0x0000000000017941 */ /* 0x000fea0003800000 */
.L_x_133:
[----:B---3--:R-:W-:Y:S05]  /*a710*/  VIADD R0, R71, 0xc0 ;  /* 0x000000c047007836 */ /* 0x008fea0000000000 */
[----:B------:R-:W-:Y:S04]  /*a720*/  SHF.R.U32.HI R0, RZ, 0x15, R0 ;  /* 0x00000015ff007819 */ /* 0x000fe80000011600 */
[----:B------:R-:W-:Y:S11]  /*a730*/  LOP3.LUT P0, RZ, R0, 0x3, R147, 0x48, !PT ;  /* 0x0000000300ff7812 */ /* 0x000ff60007804893 */
[----:B------:R-:W-:Y:S02]  /*a740*/  @!UPT UIADD3 URZ, UPT, UPT, URZ, URZ, URZ ;  /* 0x000000fffffff290 */ /* 0x000fe4000fffe0ff */
[----:B------:R-:W-:Y:S05]  /*a750*/  @!P0 BRA `(.L_x_138) ;  /* 0x0000000000408947 */ /* 0x000fea0003800000 */
[----:B------:R-:W3:Y:S01]  /*a760*/  LDCU.64 UR8, c[0x4][0x70] ;  /* 0x01000e00ff0877ac */ /* 0x000ee20008000a00 */
[----:B------:R-:W-:Y:S01]  /*a770*/  MOV R3, 0x0 ;  /* 0x0000000000037802 */ /* 0x000fe20000000f00 */
[----:B------:R-:W-:Y:S02]  /*a780*/  HFMA2 R12, -RZ, RZ, 0, 5.9604644775390625e-08 ;  /* 0x00000001ff0c7431 */ /* 0x000fe400000001ff */
[----:B-1----:R-:W-:Y:S02]  /*a790*/  IMAD.MOV.U32 R8, RZ, RZ, 0x192 ;  /* 0x00000192ff087424 */ /* 0x002fe400078e00ff */
[----:B------:R-:W-:Y:S01]  /*a7a0*/  IMAD.MOV.U32 R13, RZ, RZ, RZ ;  /* 0x000000ffff0d7224 */ /* 0x000fe200078e00ff */
[----:B------:R-:W1:Y:S01]  /*a7b0*/  LDCU.64 UR6, c[0x4][0x78] ;  /* 0x01000f00ff0677ac */ /* 0x000e620008000a00 */
[----:B------:R-:W2:Y:S01]  /*a7c0*/  LDC.64 R2, c[0x4][R3] ;  /* 0x0100000003027b82 */ /* 0x000ea20000000a00 */
[----:B------:R-:W5:Y:S01]  /*a7d0*/  LDCU.64 UR4, c[0x4][0x10] ;  /* 0x01000200ff0477ac */ /* 0x000f620008000a00 */
[----:B---3--:R-:W-:Y:S01]  /*a7e0*/  MOV R5, UR9 ;  /* 0x0000000900057c02 */ /* 0x008fe20008000f00 */
[----:B------:R-:W-:Y:S01]  /*a7f0*/  IMAD.U32 R4, RZ, RZ, UR8 ;  /* 0x00000008ff047e24 */ /* 0x000fe2000f8e00ff */
[----:B-1----:R-:W-:Y:S01]  /*a800*/  MOV R7, UR7 ;  /* 0x0000000700077c02 */ /* 0x002fe20008000f00 */
[----:B------:R-:W-:Y:S01]  /*a810*/  IMAD.U32 R6, RZ, RZ, UR6 ;  /* 0x00000006ff067e24 */ /* 0x000fe2000f8e00ff */
[----:B-----5:R-:W-:Y:S01]  /*a820*/  MOV R11, UR5 ;  /* 0x00000005000b7c02 */ /* 0x020fe20008000f00 */
[----:B------:R-:W-:Y:S02]  /*a830*/  IMAD.U32 R10, RZ, RZ, UR4 ;  /* 0x00000004ff0a7e24 */ /* 0x000fe4000f8e00ff */
[----:B------:R-:W-:Y:S07]  /*a840*/  LEPC R20, `(.L_x_138) ;  /* 0x000000001014794e */ /* 0x000fee0000000000 */
[----:B--2-4-:R-:W-:Y:S05]  /*a850*/  CALL.ABS.NOINC R2 ;  /* 0x0000000002007343 */ /* 0x014fea0003c00000 */
.L_x_138:
[----:B------:R-:W-:Y:S01]  /*a860*/  ISETP.NE.AND P0, PT, R163, RZ, PT ;  /* 0x000000ffa300720c */ /* 0x000fe20003f05270 */
[----:B------:R-:W-:Y:S05]  /*a870*/  WARPSYNC.ALL ;  /* 0x0000000000007948 */ /* 0x000fea0003800000 */
[----:B------:R-:W-:Y:S01]  /*a880*/  R2UR UR4, R71 ;  /* 0x00000000470472ca */ /* 0x000fe200000e0000 */
[----:B------:R-:W-:Y:S01]  /*a890*/  BSSY.RECONVERGENT B0, `(.L_x_139) ;  /* 0x0000100000007945 */ /* 0x000fe20003800200 */
[C---:B----4-:R-:W-:Y:S02]  /*a8a0*/  SHF.L.U32 R72, R80.reuse, 0x10, RZ ;  /* 0x0000001050487819 */ /* 0x050fe400000006ff */
[----:B------:R-:W-:Y:S02]  /*a8b0*/  LOP3.LUT R74, R80, 0xffff0000, RZ, 0xc0, !PT ;  /* 0xffff0000504a7812 */ /* 0x000fe400078ec0ff */
[C---:B------:R-:W-:Y:S02]  /*a8c0*/  SHF.L.U32 R75, R81.reuse, 0x10, RZ ;  /* 0x00000010514b7819 */ /* 0x040fe400000006ff */
[----:B------:R-:W-:Y:S02]  /*a8d0*/  LOP3.LUT R76, R81, 0xffff0000, RZ, 0xc0, !PT ;  /* 0xffff0000514c7812 */ /* 0x000fe400078ec0ff */
[C---:B------:R-:W-:Y:S02]  /*a8e0*/  SHF.L.U32 R77, R82.reuse, 0x10, RZ ;  /* 0x00000010524d7819 */ /* 0x040fe400000006ff */
[----:B------:R-:W-:Y:S01]  /*a8f0*/  LOP3.LUT R78, R82, 0xffff0000, RZ, 0xc0, !PT ;  /* 0xffff0000524e7812 */ /* 0x000fe200078ec0ff */
[----:B-1----:R-:W1:Y:S01]  /*a900*/  LDTM.x64 R4, tmem[UR4+0xc0] ;  /* 0x0000c004000479ee */ /* 0x002e620008340000 */
[C---:B------:R-:W-:Y:S01]  /*a910*/  SHF.L.U32 R79, R83.reuse, 0x10, RZ ;  /* 0x00000010534f7819 */ /* 0x040fe200000006ff */
[----:B------:R-:W-:Y:S01]  /*a920*/  NOP ;  /* 0x0000000000007918 */ /* 0x000fe20000000000 */
[----:B------:R-:W-:Y:S02]  /*a930*/  LOP3.LUT R80, R83, 0xffff0000, RZ, 0xc0, !PT ;  /* 0xffff000053507812 */ /* 0x000fe400078ec0ff */
[C---:B--2---:R-:W-:Y:S02]  /*a940*/  SHF.L.U32 R81, R88.reuse, 0x10, RZ ;  /* 0x0000001058517819 */ /* 0x044fe400000006ff */
[----:B------:R-:W-:Y:S02]  /*a950*/  LOP3.LUT R83, R88, 0xffff0000, RZ, 0xc0, !PT ;  /* 0xffff000058537812 */ /* 0x000fe400078ec0ff */
[C---:B------:R-:W-:Y:S02]  /*a960*/  SHF.L.U32 R82, R89.reuse, 0x10, RZ ;  /* 0x0000001059527819 */ /* 0x040fe400000006ff */
[----:B------:R-:W-:Y:S02]  /*a970*/  LOP3.LUT R84, R89, 0xffff0000, RZ, 0xc0, !PT ;  /* 0xffff000059547812 */ /* 0x000fe400078ec0ff */
[C---:B------:R-:W-:Y:S02]  /*a980*/  SHF.L.U32 R85, R90.reuse, 0x10, RZ ;  /* 0x000000105a557819 */ /* 0x040fe400000006ff */
[----:B------:R-:W-:Y:S02]  /*a990*/  LOP3.LUT R86, R90, 0xffff0000, RZ, 0xc0, !PT ;  /* 0xffff00005a567812 */ /* 0x000fe400078ec0ff */
[C---:B------:R-:W-:Y:S02]  /*a9a0*/  SHF.L.U32 R87, R91.reuse, 0x10, RZ ;  /* 0x000000105b577819 */ /* 0x040fe400000006ff */
[----:B------:R-:W-:Y:S02]  /*a9b0*/  IADD3 R170, PT, PT, R170, 0xa0, RZ ;  /* 0x000000a0aaaa7810 */ /* 0x000fe40007ffe0ff */
[----:B------:R-:W-:Y:S02]  /*a9c0*/  LOP3.LUT R88, R91, 0xffff0000, RZ, 0xc0, !PT ;  /* 0xffff00005b587812 */ /* 0x000fe400078ec0ff */
[----:B------:R-:W-:Y:S01]  /*a9d0*/  SHF.L.U32 R89, R96, 0x10, RZ ;  /* 0x0000001060597819 */ /* 0x000fe200000006ff */
[----:B-1----:R-:W-:Y:S01]  /*a9e0*/  FMUL R4, R70, R4 ;  /* 0x0000000446047220 */ /* 0x002fe20000400000 */
[----:B------:R-:W-:Y:S01]  /*a9f0*/  LOP3.LUT R90, R96, 0xffff0000, RZ, 0xc0, !PT ;  /* 0xffff0000605a7812 */ /* 0x000fe200078ec0ff */
[----:B------:R-:W-:Y:S01]  /*aa00*/  FMUL R5, R70, R5 ;  /* 0x0000000546057220 */ /* 0x000fe20000400000 */
[----:B------:R-:W-:Y:S01]  /*aa10*/  SHF.L.U32 R91, R97, 0x10, RZ ;  /* 0x00000010615b7819 */ /* 0x000fe200000006ff */
[C---:B------:R-:W-:Y:S01]  /*aa20*/  FFMA R4, R73.reuse, R72, R4 ;  /* 0x0000004849047223 */ /* 0x040fe20000000004 */
[----:B------:R-:W-:Y:S01]  /*aa30*/  LOP3.LUT R170, R170, 0xfefffff8, RZ, 0xc0, !PT ;  /* 0xfefffff8aaaa7812 */ /* 0x000fe200078ec0ff */
[----:B------:R-:W-:Y:S01]  /*aa40*/  FFMA R5, R73, R74, R5 ;  /* 0x0000004a49057223 */ /* 0x000fe20000000005 */
[----:B------:R-:W-:Y:S01]  /*aa50*/  LOP3.LUT R92, R97, 0xffff0000, RZ, 0xc0, !PT ;  /* 0xffff0000615c7812 */ /* 0x000fe200078ec0ff */
[----:B------:R-:W-:Y:S01]  /*aa60*/  FMUL R6, R70, R6 ;  /* 0x0000000646067220 */ /* 0x000fe20000400000 */
[C---:B------:R-:W-:Y:S01]  /*aa70*/  SHF.L.U32 R93, R98.reuse, 0x10, RZ ;  /* 0x00000010625d7819 */ /* 0x040fe200000006ff */
[----:B------:R1:W-:Y:S01]  /*aa80*/  SYNCS.ARRIVE.TRANS64.RED.A1T0 RZ, [R170+URZ], RZ ;  /* 0x000000ffaaff79a7 */ /* 0x0003e200081004ff */
[----:B------:R-:W-:Y:S01]  /*aa90*/  F2FP.BF16.F32.PACK_AB R4, R5, R4 ;  /* 0x000000040504723e */ /* 0x000fe200000010ff */
[----:B------:R-:W-:Y:S01]  /*aaa0*/  FFMA R6, R73, R75, R6 ;  /* 0x0000004b49067223 */ /* 0x000fe20000000006 */
[----:B------:R-:W-:Y:S01]  /*aab0*/  LOP3.LUT R94, R98, 0xffff0000, RZ, 0xc0, !PT ;  /* 0xffff0000625e7812 */ /* 0x000fe200078ec0ff */
[C---:B------:R-:W-:Y:S01]  /*aac0*/  FMUL R7, R70.reuse, R7 ;  /* 0x0000000746077220 */ /* 0x040fe20000400000 */
[C---:B------:R-:W-:Y:S01]  /*aad0*/  SHF.L.U32 R95, R99.reuse, 0x10, RZ ;  /* 0x00000010635f7819 */ /* 0x040fe200000006ff */
[----:B------:R-:W-:Y:S01]  /*aae0*/  FMUL R8, R70, R8 ;  /* 0x0000000846087220 */ /* 0x000fe20000400000 */
[----:B------:R-:W-:Y:S01]  /*aaf0*/  LOP3.LUT R96, R99, 0xffff0000, RZ, 0xc0, !PT ;  /* 0xffff000063607812 */ /* 0x000fe200078ec0ff */
[C---:B------:R-:W-:Y:S01]  /*ab00*/  FFMA R7, R73.reuse, R76, R7 ;  /* 0x0000004c49077223 */ /* 0x040fe20000000007 */
[C---:B------:R-:W-:Y:S01]  /*ab10*/  SHF.L.U32 R97, R104.reuse, 0x10, RZ ;  /* 0x0000001068617819 */ /* 0x040fe200000006ff */
[----:B------:R-:W-:Y:S01]  /*ab20*/  FFMA R8, R73, R77, R8 ;  /* 0x0000004d49087223 */ /* 0x000fe20000000008 */
[----:B------:R-:W-:Y:S01]  /*ab30*/  LOP3.LUT R98, R104, 0xffff0000, RZ, 0xc0, !PT ;  /* 0xffff000068627812 */ /* 0x000fe200078ec0ff */
[C---:B------:R-:W-:Y:S01]  /*ab40*/  FMUL R9, R70.reuse, R9 ;  /* 0x0000000946097220 */ /* 0x040fe20000400000 */
[----:B------:R-:W-:Y:S01]  /*ab50*/  F2FP.BF16.F32.PACK_AB R5, R7, R6 ;  /* 0x000000060705723e */ /* 0x000fe200000010ff */
[----:B------:R-:W-:Y:S01]  /*ab60*/  FMUL R10, R70, R10 ;  /* 0x0000000a460a7220 */ /* 0x000fe20000400000 */
        /* <DEDUP_REMOVED lines=8> */
[----:B------:R-:W-:Y:S01]  /*abf0*/  LOP3.LUT R102, R106, 0xffff0000, RZ, 0xc0, !PT ;  /* 0xffff00006a667812 */ /* 0x000fe200078ec0ff */
[----:B------:R-:W-:Y:S01]  /*ac00*/  FFMA R11, R73, R80, R11 ;  /* 0x00000050490b7223 */ /* 0x000fe2000000000b */
[----:B------:R-:W-:Y:S01]  /*ac10*/  SHF.L.U32 R103, R107, 0x10, RZ ;  /* 0x000000106b677819 */ /* 0x000fe200000006ff */
[----:B------:R-:W-:Y:S01]  /*ac20*/  FFMA R0, R73, R81, R0 ;  /* 0x0000005149007223 */ /* 0x000fe20000000000 */
[----:B------:R-:W-:Y:S01]  /*ac30*/  LOP3.LUT R104, R107, 0xffff0000, RZ, 0xc0, !PT ;  /* 0xffff00006b687812 */ /* 0x000fe200078ec0ff */
[C---:B------:R-:W-:Y:S01]  /*ac40*/  FMUL R2, R70.reuse, R13 ;  /* 0x0000000d46027220 */ /* 0x040fe20000400000 */
[----:B------:R-:W-:Y:S01]  /*ac50*/  F2FP.BF16.F32.PACK_AB R7, R11, R10 ;  /* 0x0000000a0b07723e */ /* 0x000fe200000010ff */
[----:B------:R-:W-:Y:S01]  /*ac60*/  FMUL R3, R70, R14 ;  /* 0x0000000e46037220 */ /* 0x000fe20000400000 */
[----:B------:R-:W-:Y:S01]  /*ac70*/  SHF.L.U32 R105, R112, 0x10, RZ ;  /* 0x0000001070697819 */ /* 0x000fe200000006ff */
[----:B------:R-:W-:Y:S01]  /*ac80*/  FMUL R15, R70, R15 ;  /* 0x0000000f460f7220 */ /* 0x000fe20000400000 */
[----:B------:R-:W-:Y:S01]  /*ac90*/  LOP3.LUT R106, R112, 0xffff0000, RZ, 0xc0, !PT ;  /* 0xffff0000706a7812 */ /* 0x000fe200078ec0ff */
[C---:B------:R-:W-:Y:S01]  /*aca0*/  FMUL R12, R70.reuse, R16 ;  /* 0x00000010460c7220 */ /* 0x040fe20000400000 */
[----:B------:R-:W-:Y:S01]  /*acb0*/  SHF.L.U32 R107, R113, 0x10, RZ ;  /* 0x00000010716b7819 */ /* 0x000fe200000006ff */
[----:B------:R-:W-:Y:S01]  /*acc0*/  FFMA R2, R73, R83, R2 ;  /* 0x0000005349027223 */ /* 0x000fe20000000002 */
[----:B------:R-:W-:Y:S01]  /*acd0*/  LOP3.LUT R108, R113, 0xffff0000, RZ, 0xc0, !PT ;  /* 0xffff0000716c7812 */ /* 0x000fe200078ec0ff */
[----:B------:R-:W-:Y:S01]  /*ace0*/  FMUL R13, R70, R17 ;  /* 0x00000011460d7220 */ /* 0x000fe20000400000 */
[----:B------:R-:W-:Y:S01]  /*acf0*/  SHF.L.U32 R109, R114, 0x10, RZ ;  /* 0x00000010726d7819 */ /* 0x000fe200000006ff */
[C---:B------:R-:W-:Y:S01]  /*ad00*/  FFMA R3, R73.reuse, R82, R3 ;  /* 0x0000005249037223 */ /* 0x040fe20000000003 */
[----:B------:R-:W-:Y:S01]  /*ad10*/  F2FP.BF16.F32.PACK_AB R8, R2, R0 ;  /* 0x000000000208723e */ /* 0x000fe200000010ff */
[----:B------:R-:W-:Y:S01]  /*ad20*/  FMUL R14, R70, R18 ;  /* 0x00000012460e7220 */ /* 0x000fe20000400000 */
[----:B------:R-:W-:Y:S01]  /*ad30*/  LOP3.LUT R110, R114, 0xffff0000, RZ, 0xc0, !PT ;  /* 0xffff0000726e7812 */ /* 0x000fe200078ec0ff */
[----:B------:R-:W-:Y:S01]  /*ad40*/  FFMA R15, R73, R84, R15 ;  /* 0x00000054490f7223 */ /* 0x000fe2000000000f */
[C---:B------:R-:W-:Y:S01]  /*ad50*/  SHF.L.U32 R111, R115.reuse, 0x10, RZ ;  /* 0x00000010736f7819 */ /* 0x040fe200000006ff */
[C---:B------:R-:W-:Y:S01]  /*ad60*/  FMUL R19, R70.reuse, R19 ;  /* 0x0000001346137220 */ /* 0x040fe20000400000 */
[----:B------:R-:W-:Y:S01]  /*ad70*/  LOP3.LUT R112, R115, 0xffff0000, RZ, 0xc0, !PT ;  /* 0xffff000073707812 */ /* 0x000fe200078ec0ff */
[----:B------:R-:W-:Y:S01]  /*ad80*/  FFMA R12, R73, R85, R12 ;  /* 0x00000055490c7223 */ /* 0x000fe2000000000c */
[----:B------:R-:W-:Y:S01]  /*ad90*/  F2FP.BF16.F32.PACK_AB R9, R15, R3 ;  /* 0x000000030f09723e */ /* 0x000fe200000010ff */
[----:B------:R-:W-:Y:S01]  /*ada0*/  FMUL R16, R70, R20 ;  /* 0x0000001446107220 */ /* 0x000fe20000400000 */
[C---:B------:R-:W-:Y:S01]  /*adb0*/  SHF.L.U32 R113, R120.reuse, 0x10, RZ ;  /* 0x0000001078717819 */ /* 0x040fe200000006ff */
[----:B------:R1:W-:Y:S01]  /*adc0*/  STS.128 [R169+UR44+0xc400], R4 ;  /* 0x00c40004a9007988 */ /* 0x0003e20008000c2c */
[C---:B------:R-:W-:Y:S01]  /*add0*/  FFMA R13, R73.reuse, R86, R13 ;  /* 0x00000056490d7223 */ /* 0x040fe2000000000d */
[----:B------:R-:W-:Y:S01]  /*ade0*/  LOP3.LUT R114, R120, 0xffff0000, RZ, 0xc0, !PT ;  /* 0xffff000078727812 */ /* 0x000fe200078ec0ff */
[C---:B------:R-:W-:Y:S01]  /*adf0*/  FFMA R14, R73.reuse, R87, R14 ;  /* 0x00000057490e7223 */ /* 0x040fe2000000000e */
[----:B------:R-:W-:Y:S01]  /*ae00*/  FFMA R19, R73, R88, R19 ;  /* 0x0000005849137223 */ /* 0x000fe20000000013 */
[----:B------:R-:W-:Y:S01]  /*ae10*/  SHF.L.U32 R115, R121, 0x10, RZ ;  /* 0x0000001079737819 */ /* 0x000fe200000006ff */
[----:B------:R-:W-:Y:S01]  /*ae20*/  FFMA R16, R73, R89, R16 ;  /* 0x0000005949107223 */ /* 0x000fe20000000010 */
[----:B------:R-:W-:Y:S01]  /*ae30*/  F2FP.BF16.F32.PACK_AB R10, R13, R12 ;  /* 0x0000000c0d0a723e */ /* 0x000fe200000010ff */
[C---:B------:R-:W-:Y:S01]  /*ae40*/  FMUL R17, R70.reuse, R21 ;  /* 0x0000001546117220 */ /* 0x040fe20000400000 */
[----:B------:R-:W-:Y:S01]  /*ae50*/  F2FP.BF16.F32.PACK_AB R11, R19, R14 ;  /* 0x0000000e130b723e */ /* 0x000fe200000010ff */
[C---:B------:R-:W-:Y:S01]  /*ae60*/  FMUL R18, R70.reuse, R22 ;  /* 0x0000001646127220 */ /* 0x040fe20000400000 */
[C---:B------:R-:W-:Y:S01]  /*ae70*/  FMUL R23, R70.reuse, R23 ;  /* 0x0000001746177220 */ /* 0x040fe20000400000 */
[----:B------:R-:W-:Y:S01]  /*ae80*/  FFMA R17, R73, R90, R17 ;  /* 0x0000005a49117223 */ /* 0x000fe20000000011 */
[C---:B------:R-:W-:Y:S01]  /*ae90*/  FMUL R20, R70.reuse, R24 ;  /* 0x0000001846147220 */ /* 0x040fe20000400000 */
[----:B------:R-:W-:Y:S01]  /*aea0*/  LOP3.LUT R116, R121, 0xffff0000, RZ, 0xc0, !PT ;  /* 0xffff000079747812 */ /* 0x000fe200078ec0ff */
[----:B------:R1:W-:Y:S01]  /*aeb0*/  STS.128 [R168+0xc400], R8 ;  /* 0x00c40008a8007388 */ /* 0x0003e20000000c00 */
[----:B------:R-:W-:Y:S01]  /*aec0*/  FFMA R18, R73, R91, R18 ;  /* 0x0000005b49127223 */ /* 0x000fe20000000012 */
[----:B------:R-:W-:Y:S01]  /*aed0*/  F2FP.BF16.F32.PACK_AB R16, R17, R16 ;  /* 0x000000101110723e */ /* 0x000fe200000010ff */
[C---:B------:R-:W-:Y:S01]  /*aee0*/  FFMA R23, R73.reuse, R92, R23 ;  /* 0x0000005c49177223 */ /* 0x040fe20000000017 */
[----:B------:R-:W-:Y:S01]  /*aef0*/  FFMA R20, R73, R93, R20 ;  /* 0x0000005d49147223 */ /* 0x000fe20000000014 */
[----:B------:R-:W-:Y:S01]  /*af00*/  FMUL R21, R70, R25 ;  /* 0x0000001946157220 */ /* 0x000fe20000400000 */
[----:B------:R-:W-:Y:S01]  /*af10*/  SHF.L.U32 R117, R122, 0x10, RZ ;  /* 0x000000107a757819 */ /* 0x000fe200000006ff */
[C---:B------:R-:W-:Y:S01]  /*af20*/  FMUL R22, R70.reuse, R26 ;  /* 0x0000001a46167220 */ /* 0x040fe20000400000 */
[----:B------:R-:W-:Y:S01]  /*af30*/  F2FP.BF16.F32.PACK_AB R17, R23, R18 ;  /* 0x000000121711723e */ /* 0x000fe200000010ff */
[C---:B------:R-:W-:Y:S01]  /*af40*/  FFMA R21, R73.reuse, R94, R21 ;  /* 0x0000005e49157223 */ /* 0x040fe20000000015 */
[----:B------:R-:W-:Y:S01]  /*af50*/  FMUL R27, R70, R27 ;  /* 0x0000001b461b7220 */ /* 0x000fe20000400000 */
[----:B------:R-:W-:Y:S01]  /*af60*/  FFMA R22, R73, R95, R22 ;  /* 0x0000005f49167223 */ /* 0x000fe20000000016 */
[----:B------:R-:W-:Y:S01]  /*af70*/  LOP3.LUT R118, R122, 0xffff0000, RZ, 0xc0, !PT ;  /* 0xffff00007a767812 */ /* 0x000fe200078ec0ff */
[C---:B------:R-:W-:Y:S01]  /*af80*/  FMUL R24, R70.reuse, R28 ;  /* 0x0000001c46187220 */ /* 0x040fe20000400000 */
[----:B------:R-:W-:Y:S01]  /*af90*/  F2FP.BF16.F32.PACK_AB R18, R21, R20 ;  /* 0x000000141512723e */ /* 0x000fe200000010ff */
[C---:B------:R-:W-:Y:S01]  /*afa0*/  FFMA R27, R73.reuse, R96, R27 ;  /* 0x00000060491b7223 */ /* 0x040fe2000000001b */
[C---:B------:R-:W-:Y:S01]  /*afb0*/  FMUL R25, R70.reuse, R29 ;  /* 0x0000001d46197220 */ /* 0x040fe20000400000 */
[----:B------:R-:W-:Y:S01]  /*afc0*/  FFMA R24, R73, R97, R24 ;  /* 0x0000006149187223 */ /* 0x000fe20000000018 */
[----:B------:R-:W-:Y:S01]  /*afd0*/  SHF.L.U32 R119, R123, 0x10, RZ ;  /* 0x000000107b777819 */ /* 0x000fe200000006ff */
[C---:B------:R-:W-:Y:S01]  /*afe0*/  FMUL R26, R70.reuse, R30 ;  /* 0x0000001e461a7220 */ /* 0x040fe20000400000 */
[----:B------:R-:W-:Y:S01]  /*aff0*/  F2FP.BF16.F32.PACK_AB R19, R27, R22 ;  /* 0x000000161b13723e */ /* 0x000fe200000010ff */
[C---:B------:R-:W-:Y:S01]  /*b000*/  FFMA R25, R73.reuse, R98, R25 ;  /* 0x0000006249197223 */ /* 0x040fe20000000019 */
[C---:B------:R-:W-:Y:S01]  /*b010*/  FMUL R31, R70.reuse, R31 ;  /* 0x0000001f461f7220 */ /* 0x040fe20000400000 */
[----:B------:R-:W-:Y:S01]  /*b020*/  FFMA R26, R73, R99, R26 ;  /* 0x00000063491a7223 */ /* 0x000fe2000000001a */
[----:B------:R-:W-:Y:S01]  /*b030*/  LOP3.LUT R120, R123, 0xffff0000, RZ, 0xc0, !PT ;  /* 0xffff00007b787812 */ /* 0x000fe200078ec0ff */
[----:B------:R1:W-:Y:S01]  /*b040*/  STS.128 [R167+0xc400], R16 ;  /* 0x00c40010a7007388 */ /* 0x0003e20000000c00 */
[----:B------:R-:W-:Y:S01]  /*b050*/  F2FP.BF16.F32.PACK_AB R24, R25, R24 ;  /* 0x000000181918723e */ /* 0x000fe200000010ff */
[C---:B------:R-:W-:Y:S01]  /*b060*/  FFMA R31, R73.reuse, R100, R31 ;  /* 0x00000064491f7223 */ /* 0x040fe2000000001f */
[C---:B------:R-:W-:Y:S01]  /*b070*/  FMUL R28, R70.reuse, R32 ;  /* 0x00000020461c7220 */ /* 0x040fe20000400000 */
[C---:B------:R-:W-:Y:S01]  /*b080*/  FMUL R29, R70.reuse, R33 ;  /* 0x00000021461d7220 */ /* 0x040fe20000400000 */
[----:B------:R-:W-:Y:S01]  /*b090*/  FMUL R30, R70, R34 ;  /* 0x00000022461e7220 */ /* 0x000fe20000400000 */
[----:B------:R-:W-:Y:S01]  /*b0a0*/  SHF.L.U32 R121, R128, 0x10, RZ ;  /* 0x0000001080797819 */ /* 0x000fe200000006ff */
[----:B------:R-:W-:Y:S01]  /*b0b0*/  FFMA R28, R73, R101, R28 ;  /* 0x00000065491c7223 */ /* 0x000fe2000000001c */
[----:B------:R-:W-:Y:S01]  /*b0c0*/  F2FP.BF16.F32.PACK_AB R25, R31, R26 ;  /* 0x0000001a1f19723e */ /* 0x000fe200000010ff */
[C---:B------:R-:W-:Y:S01]  /*b0d0*/  FFMA R29, R73.reuse, R102, R29 ;  /* 0x00000066491d7223 */ /* 0x040fe2000000001d */
[----:B------:R-:W-:Y:S01]  /*b0e0*/  FFMA R30, R73, R103, R30 ;  /* 0x00000067491e7223 */ /* 0x000fe2000000001e */
[----:B------:R-:W-:Y:S01]  /*b0f0*/  FMUL R35, R70, R35 ;  /* 0x0000002346237220 */ /* 0x000fe20000400000 */
        /* <DEDUP_REMOVED lines=34> */
[----:B------:R-:W-:Y:S01]  /*b320*/  FFMA R41, R73, R114, R41 ;  /* 0x0000007249297223 */ /* 0x000fe20000000029 */
[C---:B------:R-:W-:Y:S01]  /*b330*/  FMUL R47, R70.reuse, R47 ;  /* 0x0000002f462f7220 */ /* 0x040fe20000400000 */
[C---:B------:R-:W-:Y:S01]  /*b340*/  FMUL R44, R70.reuse, R48 ;  /* 0x00000030462c7220 */ /* 0x040fe20000400000 */
[----:B------:R-:W-:Y:S01]  /*b350*/  FMUL R45, R70, R49 ;  /* 0x00000031462d7220 */ /* 0x000fe20000400000 */
[----:B------:R1:W-:Y:S01]  /*b360*/  STS.128 [R156+0xc400], R32 ;  /* 0x00c400209c007388 */ /* 0x0003e20000000c00 */
[----:B------:R-:W-:Y:S01]  /*b370*/  LOP3.LUT R128, R131, 0xffff0000, RZ, 0xc0, !PT ;  /* 0xffff000083807812 */ /* 0x000fe200078ec0ff */
[----:B------:R-:W-:Y:S01]  /*b380*/  FFMA R42, R73, R115, R42 ;  /* 0x00000073492a7223 */ /* 0x000fe2000000002a */
[----:B------:R-:W-:Y:S01]  /*b390*/  F2FP.BF16.F32.PACK_AB R40, R41, R40 ;  /* 0x000000282928723e */ /* 0x000fe200000010ff */
[C---:B------:R-:W-:Y:S01]  /*b3a0*/  FFMA R47, R73.reuse, R116, R47 ;  /* 0x00000074492f7223 */ /* 0x040fe2000000002f */
[C---:B------:R-:W-:Y:S01]  /*b3b0*/  FFMA R44, R73.reuse, R117, R44 ;  /* 0x00000075492c7223 */ /* 0x040fe2000000002c */
[----:B------:R-:W-:Y:S01]  /*b3c0*/  SHF.L.U32 R129, R136, 0x10, RZ ;  /* 0x0000001088817819 */ /* 0x000fe200000006ff */
[C---:B------:R-:W-:Y:S01]  /*b3d0*/  FFMA R45, R73.reuse, R118, R45 ;  /* 0x00000076492d7223 */ /* 0x040fe2000000002d */
[C---:B------:R-:W-:Y:S01]  /*b3e0*/  FMUL R46, R70.reuse, R50 ;  /* 0x00000032462e7220 */ /* 0x040fe20000400000 */
[C---:B------:R-:W-:Y:S01]  /*b3f0*/  FMUL R51, R70.reuse, R51 ;  /* 0x0000003346337220 */ /* 0x040fe20000400000 */
[C---:B------:R-:W-:Y:S01]  /*b400*/  FMUL R48, R70.reuse, R52 ;  /* 0x0000003446307220 */ /* 0x040fe20000400000 */
[C---:B------:R-:W-:Y:S01]  /*b410*/  FMUL R49, R70.reuse, R53 ;  /* 0x0000003546317220 */ /* 0x040fe20000400000 */
[C---:B------:R-:W-:Y:S01]  /*b420*/  FFMA R46, R73.reuse, R119, R46 ;  /* 0x00000077492e7223 */ /* 0x040fe2000000002e */
[C---:B------:R-:W-:Y:S01]  /*b430*/  FMUL R50, R70.reuse, R54 ;  /* 0x0000003646327220 */ /* 0x040fe20000400000 */
[C---:B------:R-:W-:Y:S01]  /*b440*/  FFMA R51, R73.reuse, R120, R51 ;  /* 0x0000007849337223 */ /* 0x040fe20000000033 */
[C---:B------:R-:W-:Y:S01]  /*b450*/  FMUL R55, R70.reuse, R55 ;  /* 0x0000003746377220 */ /* 0x040fe20000400000 */
[C---:B------:R-:W-:Y:S01]  /*b460*/  FFMA R48, R73.reuse, R121, R48 ;  /* 0x0000007949307223 */ /* 0x040fe20000000030 */
[C---:B------:R-:W-:Y:S01]  /*b470*/  FMUL R52, R70.reuse, R56 ;  /* 0x0000003846347220 */ /* 0x040fe20000400000 */
[C---:B------:R-:W-:Y:S01]  /*b480*/  FFMA R49, R73.reuse, R122, R49 ;  /* 0x0000007a49317223 */ /* 0x040fe20000000031 */
[C---:B------:R-:W-:Y:S01]  /*b490*/  FMUL R53, R70.reuse, R57 ;  /* 0x0000003946357220 */ /* 0x040fe20000400000 */
[----:B------:R-:W-:Y:S01]  /*b4a0*/  FFMA R50, R73, R123, R50 ;  /* 0x0000007b49327223 */ /* 0x000fe20000000032 */
[C---:B------:R-:W-:Y:S01]  /*b4b0*/  FMUL R54, R70.reuse, R58 ;  /* 0x0000003a46367220 */ /* 0x040fe20000400000 */
[----:B------:R-:W-:Y:S01]  /*b4c0*/  F2FP.BF16.F32.PACK_AB R41, R47, R42 ;  /* 0x0000002a2f29723e */ /* 0x000fe200000010ff */
[----:B------:R-:W-:Y:S01]  /*b4d0*/  FFMA R55, R73, R124, R55 ;  /* 0x0000007c49377223 */ /* 0x000fe20000000037 */
[C---:B------:R-:W-:Y:S01]  /*b4e0*/  FMUL R59, R70.reuse, R59 ;  /* 0x0000003b463b7220 */ /* 0x040fe20000400000 */
[----:B------:R-:W-:Y:S01]  /*b4f0*/  F2FP.BF16.F32.PACK_AB R42, R45, R44 ;  /* 0x0000002c2d2a723e */ /* 0x000fe200000010ff */
[----:B------:R-:W-:Y:S01]  /*b500*/  FFMA R52, R73, R125, R52 ;  /* 0x0000007d49347223 */ /* 0x000fe20000000034 */
[----:B------:R-:W-:Y:S01]  /*b510*/  F2FP.BF16.F32.PACK_AB R43, R51, R46 ;  /* 0x0000002e332b723e */ /* 0x000fe200000010ff */
[----:B------:R-:W-:Y:S01]  /*b520*/  FMUL R56, R70, R60 ;  /* 0x0000003c46387220 */ /* 0x000fe20000400000 */
[----:B------:R-:W-:Y:S01]  /*b530*/  LOP3.LUT R130, R136, 0xffff0000, RZ, 0xc0, !PT ;  /* 0xffff000088827812 */ /* 0x000fe200078ec0ff */
[----:B------:R-:W-:Y:S01]  /*b540*/  FFMA R53, R73, R126, R53 ;  /* 0x0000007e49357223 */ /* 0x000fe20000000035 */
[----:B------:R-:W-:Y:S01]  /*b550*/  SHF.L.U32 R131, R137, 0x10, RZ ;  /* 0x0000001089837819 */ /* 0x000fe200000006ff */
[----:B------:R1:W-:Y:S01]  /*b560*/  STS.128 [R155+0xc400], R40 ;  /* 0x00c400289b007388 */ /* 0x0003e20000000c00 */
[C---:B------:R-:W-:Y:S01]  /*b570*/  FMUL R57, R70.reuse, R61 ;  /* 0x0000003d46397220 */ /* 0x040fe20000400000 */
[----:B------:R-:W-:Y:S01]  /*b580*/  FFMA R54, R73, R127, R54 ;  /* 0x0000007f49367223 */ /* 0x000fe20000000036 */
[----:B------:R-:W-:Y:S01]  /*b590*/  LOP3.LUT R132, R137, 0xffff0000, RZ, 0xc0, !PT ;  /* 0xffff000089847812 */ /* 0x000fe200078ec0ff */
[----:B------:R-:W-:Y:S01]  /*b5a0*/  FMUL R58, R70, R62 ;  /* 0x0000003e463a7220 */ /* 0x000fe20000400000 */
[C---:B------:R-:W-:Y:S01]  /*b5b0*/  FFMA R59, R73.reuse, R128, R59 ;  /* 0x00000080493b7223 */ /* 0x040fe2000000003b */
[----:B------:R-:W-:Y:S01]  /*b5c0*/  SHF.L.U32 R133, R138, 0x10, RZ ;  /* 0x000000108a857819 */ /* 0x000fe200000006ff */
[----:B------:R-:W-:Y:S01]  /*b5d0*/  FMUL R63, R70, R63 ;  /* 0x0000003f463f7220 */ /* 0x000fe20000400000 */
        /* <DEDUP_REMOVED lines=9> */
[C---:B------:R-:W-:Y:S01]  /*b670*/  FMUL R62, R70.reuse, R66 ;  /* 0x00000042463e7220 */ /* 0x040fe20000400000 */
[----:B------:R-:W-:Y:S01]  /*b680*/  F2FP.BF16.F32.PACK_AB R49, R55, R50 ;  /* 0x000000323731723e */ /* 0x000fe200000010ff */
[----:B------:R-:W-:Y:S01]  /*b690*/  FFMA R63, R73, R132, R63 ;  /* 0x00000084493f7223 */ /* 0x000fe2000000003f */
[----:B------:R-:W-:Y:S01]  /*b6a0*/  FMUL R67, R70, R67 ;  /* 0x0000004346437220 */ /* 0x000fe20000400000 */
[----:B------:R-:W-:Y:S01]  /*b6b0*/  F2FP.BF16.F32.PACK_AB R50, R53, R52 ;  /* 0x000000343532723e */ /* 0x000fe200000010ff */
[----:B------:R-:W-:Y:S01]  /*b6c0*/  FFMA R60, R73, R133, R60 ;  /* 0x00000085493c7223 */ /* 0x000fe2000000003c */
[----:B------:R-:W-:Y:S01]  /*b6d0*/  F2FP.BF16.F32.PACK_AB R51, R59, R54 ;  /* 0x000000363b33723e */ /* 0x000fe200000010ff */
[C---:B------:R-:W-:Y:S01]  /*b6e0*/  FFMA R61, R73.reuse, R134, R61 ;  /* 0x00000086493d7223 */ /* 0x040fe2000000003d */
[C---:B------:R-:W-:Y:S01]  /*b6f0*/  FFMA R62, R73.reuse, R135, R62 ;  /* 0x00000087493e7223 */ /* 0x040fe2000000003e */
[----:B------:R-:W-:Y:S01]  /*b700*/  FFMA R67, R73, R136, R67 ;  /* 0x0000008849437223 */ /* 0x000fe20000000043 */
[----:B------:R-:W-:Y:S01]  /*b710*/  F2FP.BF16.F32.PACK_AB R56, R57, R56 ;  /* 0x000000383938723e */ /* 0x000fe200000010ff */
[----:B------:R1:W-:Y:S01]  /*b720*/  STS.128 [R154+0xc400], R48 ;  /* 0x00c400309a007388 */ /* 0x0003e20000000c00 */
[----:B------:R-:W-:Y:S02]  /*b730*/  F2FP.BF16.F32.PACK_AB R57, R63, R58 ;  /* 0x0000003a3f39723e */ /* 0x000fe400000010ff */
        /* <DEDUP_REMOVED lines=21> */
.L_x_140:
[----:B------:R-:W-:Y:S05]  /*b890*/  BSYNC.RECONVERGENT B0 ;  /* 0x0000000000007941 */ /* 0x000fea0003800200 */
.L_x_139:
[----:B------:R-:W-:Y:S01]  /*b8a0*/  BAR.SYNC.DEFER_BLOCKING 0x1, 0x80 ;  /* 0x0042000000007b1d */ /* 0x000fe20000010000 */
[----:B------:R-:W-:Y:S01]  /*b8b0*/  UISETP.NE.AND UP0, UPT, UR52, -0x4, UPT ;  /* 0xfffffffc3400788c */ /* 0x000fe2000bf05270 */
[----:B------:R-:W-:Y:S08]  /*b8c0*/  IADD3 R68, PT, PT, R68, 0x1, RZ ;  /* 0x0000000144447810 */ /* 0x000ff00007ffe0ff */
[----:B------:R-:W-:Y:S05]  /*b8d0*/  BRA.U !UP0, `(.L_x_141) ;  /* 0x0000000108287547 */ /* 0x000fea000b800000 */
[----:B------:R-:W-:Y:S01]  /*b8e0*/  ISETP.NE.AND P0, PT, R166, RZ, PT ;  /* 0x000000ffa600720c */ /* 0x000fe20003f05270 */
[----:B------:R-:W-:Y:S01]  /*b8f0*/  IMAD.U32 R3, RZ, RZ, UR46 ;  /* 0x0000002eff037e24 */ /* 0x000fe2000f8e00ff */
[----:B------:R-:W-:Y:S01]  /*b900*/  UIADD3 UR4, UPT, UPT, UR46, 0x1, URZ ;  /* 0x000000012e047890 */ /* 0x000fe2000fffe0ff */
[----:B------:R-:W-:Y:S03]  /*b910*/  IMAD.U32 R0, RZ, RZ, UR47 ;  /* 0x0000002fff007e24 */ /* 0x000fe6000f8e00ff */
[----:B------:R-:W-:Y:S04]  /*b920*/  UISETP.NE.AND UP0, UPT, UR4, 0x4, UPT ;  /* 0x000000040400788c */ /* 0x000fe8000bf05270 */
[----:B------:R-:W-:Y:S03]  /*b930*/  USEL UR46, UR4, URZ, UP0 ;  /* 0x000000ff042e7287 */ /* 0x000fe60008000000 */
[----:B------:R-:W-:Y:S05]  /*b940*/  @P0 LEA R3, R3, UR44, 0x3 ;  /* 0x0000002c03030c11 */ /* 0x000fea000f8e18ff */
[----:B------:R-:W-:Y:S05]  /*b950*/  @P0 VIADD R3, R3, 0x40 ;  /* 0x0000004003030836 */ /* 0x000fea0000000000 */
[----:B------:R-:W-:Y:S04]  /*b960*/  @P0 PRMT R0, R0, 0x654, R3 ;  /* 0x0000065400000816 */ /* 0x000fe80000000003 */
[----:B------:R2:W-:Y:S03]  /*b970*/  @P0 SYNCS.ARRIVE.TRANS64.RED.A1T0 RZ, [R0+URZ], RZ ;  /* 0x000000ff00ff09a7 */ /* 0x0005e600081004ff */
.L_x_141:
[----:B------:R-:W-:Y:S01]  /*b980*/  R2UR UR4, R148 ;  /* 0x00000000940472ca */ /* 0x000fe200000e0000 */
[----:B------:R-:W-:Y:S01]  /*b990*/  UISETP.NE.AND UP0, UPT, UR62, URZ, UPT ;  /* 0x000000ff3e00728c */ /* 0x000fe2000bf05270 */
[----:B------:R-:W-:Y:S01]  /*b9a0*/  ISETP.NE.AND P0, PT, R152, 0x2, PT ;  /* 0x000000029800780c */ /* 0x000fe20003f05270 */
[----:B------:R-:W-:Y:S01]  /*b9b0*/  UIADD3 UR24, UPT, UPT, UR38, UR63, URZ ;  /* 0x0000003f26187290 */ /* 0x000fe2000fffe0ff */
[----:B------:R-:W-:Y:S01]  /*b9c0*/  ISETP.NE.AND P1, PT, R68, 0x2, PT ;  /* 0x000000024400780c */ /* 0x000fe20003f25270 */
[----:B------:R-:W-:Y:S01]  /*b9d0*/  UIADD3 UR52, UPT, UPT, UR52, 0x4, URZ ;  /* 0x0000000434347890 */ /* 0x000fe2000fffe0ff */
[----:B------:R-:W-:Y:S01]  /*b9e0*/  SEL R3, RZ, 0x1, P0 ;  /* 0x00000001ff037807 */ /* 0x000fe20000000000 */
[----:B------:R-:W-:Y:S01]  /*b9f0*/  UMOV UR36, UR61 ;  /* 0x0000003d00247c82 */ /* 0x000fe20008000000 */
[----:B--2---:R-:W-:Y:S02]  /*ba00*/  SEL R0, RZ, 0x1, P1 ;  /* 0x00000001ff007807 */ /* 0x004fe40000800000 */
[----:B------:R-:W-:Y:S02]  /*ba10*/  LOP3.LUT R158, R158, R3, RZ, 0x3c, !PT ;  /* 0x000000039e9e7212 */ /* 0x000fe400078e3cff */
[----:B------:R-:W-:Y:S01]  /*ba20*/  LOP3.LUT R159, R159, R0, RZ, 0x3c, !PT ;  /* 0x000000009f9f7212 */ /* 0x000fe200078e3cff */
[----:B------:R-:W-:Y:S01]  /*ba30*/  UIADD3 UR28, UPT, UPT, UR37, UR4, URZ ;  /* 0x00000004251c7290 */ /* 0x000fe2000fffe0ff */
[----:B------:R-:W-:Y:S02]  /*ba40*/  SEL R152, R152, RZ, P0 ;  /* 0x000000ff98987207 */ /* 0x000fe40000000000 */
[----:B------:R-:W-:Y:S01]  /*ba50*/  SEL R68, R68, RZ, P1 ;  /* 0x000000ff44447207 */ /* 0x000fe20000800000 */
[----:B------:R-:W-:Y:S08]  /*ba60*/  BRA.U UP0, `(.L_x_142) ;  /* 0xffffff9d00b47547 */ /* 0x000ff0000b83ffff */
[----:B------:R-:W-:-:S13]  /*ba70*/  R2UR UR4, R149 ;  /* 0x00000000950472ca */ /* 0x000fda00000e0000 */
[----:B------:R-:W-:-:S09]  /*ba80*/  UISETP.NE.AND UP0, UPT, UR4, URZ, UPT ;  /* 0x000000ff0400728c */ /* 0x000fd2000bf05270 */
[----:B------:R-:W-:Y:S05]  /*ba90*/  BRA.U !UP0, `(.L_x_143) ;  /* 0x0000000108487547 */ /* 0x000fea000b800000 */
[----:B------:R-:W2:Y:S02]  /*baa0*/  LDCU.64 UR4, c[0x0][0x890] ;  /* 0x00011200ff0477ac */ /* 0x000ea40008000a00 */
[----:B--2---:R-:W-:-:S04]  /*bab0*/  UISETP.NE.U32.AND UP0, UPT, UR4, URZ, UPT ;  /* 0x000000ff0400728c */ /* 0x004fc8000bf05070 */
[----:B------:R-:W-:-:S09]  /*bac0*/  UISETP.NE.AND.EX UP0, UPT, UR5, URZ, UPT, UP0 ;  /* 0x000000ff0500728c */ /* 0x000fd2000bf05300 */
[----:B------:R-:W-:Y:S05]  /*bad0*/  BRA.U UP0, `(.L_x_144) ;  /* 0x00000001000c7547 */ /* 0x000fea000b800000 */
[----:B------:R-:W-:-:S13]  /*bae0*/  FSETP.NEU.AND P0, PT, R73, RZ, PT ;  /* 0x000000ff4900720b */ /* 0x000fda0003f0d000 */
[----:B------:R-:W-:Y:S05]  /*baf0*/  @!P0 EXIT ;  /* 0x000000000000894d */ /* 0x000fea0003800000 */
[----:B------:R-:W-:Y:S05]  /*bb00*/  BRA `(.L_x_143) ;  /* 0x00000000002c7947 */ /* 0x000fea0003800000 */
.L_x_144:
[----:B------:R-:W-:Y:S01]  /*bb10*/  ISETP.NE.AND P0, PT, R151, RZ, PT ;  /* 0x000000ff9700720c */ /* 0x000fe20003f05270 */
[----:B------:R-:W-:-:S12]  /*bb20*/  BSSY.RECONVERGENT B0, `(.L_x_143) ;  /* 0x0000009000007945 */ /* 0x000fd80003800200 */
[----:B------:R-:W-:Y:S05]  /*bb30*/  @P0 BRA `(.L_x_145) ;  /* 0x0000000000140947 */ /* 0x000fea0003800000 */
[----:B------:R-:W2:Y:S02]  /*bb40*/  LDCU.64 UR4, c[0x0][0x888] ;  /* 0x00011100ff0477ac */ /* 0x000ea40008000a00 */
[----:B--2---:R-:W-:-:S04]  /*bb50*/  ISETP.NE.U32.AND P0, PT, RZ, UR4, PT ;  /* 0x00000004ff007c0c */ /* 0x004fc8000bf05070 */
[----:B------:R-:W-:-:S13]  /*bb60*/  ISETP.NE.AND.EX P0, PT, RZ, UR5, PT, P0 ;  /* 0x00000005ff007c0c */ /* 0x000fda000bf05300 */
[----:B------:R-:W-:Y:S05]  /*bb70*/  @!P0 EXIT ;  /* 0x000000000000894d */ /* 0x000fea0003800000 */
[----:B------:R-:W-:Y:S05]  /*bb80*/  BRA `(.L_x_146) ;  /* 0x0000000000087947 */ /* 0x000fea0003800000 */
.L_x_145:
[----:B------:R-:W-:-:S13]  /*bb90*/  FSETP.NEU.AND P0, PT, R73, RZ, PT ;  /* 0x000000ff4900720b */ /* 0x000fda0003f0d000 */
[----:B------:R-:W-:Y:S05]  /*bba0*/  @!P0 EXIT ;  /* 0x000000000000894d */ /* 0x000fea0003800000 */
.L_x_146:
[----:B------:R-:W-:Y:S05]  /*bbb0*/  BSYNC.RECONVERGENT B0 ;  /* 0x0000000000007941 */ /* 0x000fea0003800200 */
.L_x_143:
[----:B------:R-:W-:Y:S01]  /*bbc0*/  ULEA UR4, UR46, UR44, 0x3 ;  /* 0x0000002c2e047291 */ /* 0x000fe2000f8e18ff */
[----:B------:R-:W-:-:S04]  /*bbd0*/  DEPBAR.LE SB0, 0x0 ;  /* 0x000080000000791a */ /* 0x000fc80000000000 */
[----:B------:R-:W-:-:S04]  /*bbe0*/  UIADD3 UR4, UPT, UPT, UR4, 0x40, URZ ;  /* 0x0000004004047890 */ /* 0x000fc8000fffe0ff */
[----:B------:R-:W-:-:S09]  /*bbf0*/  UPRMT UR4, UR47, 0x654, UR4 ;  /* 0x000006542f047896 */ /* 0x000fd20008000004 */
[----:B------:R-:W-:Y:S01]  /*bc00*/  SYNCS.ARRIVE.TRANS64.RED.A1T0 RZ, [UR4], RZ ;  /* 0x000000ffffff79a7 */ /* 0x000fe20008100404 */
[----:B------:R-:W-:Y:S05]  /*bc10*/  EXIT ;  /* 0x000000000000794d */ /* 0x000fea0003800000 */
.L_x_24:
[----:B--2---:R2:W3:Y:S02]  /*bc20*/  SYNCS.PHASECHK.TRANS64.TRYWAIT P0, [R3+URZ+0xc0], R2 ;  /* 0x0000c002030075a7 */ /* 0x0044e400080011ff */
[----:B---3--:R-:W-:Y:S05]  /*bc30*/  @!P0 NANOSLEEP.SYNCS 0x989680 ;  /* 0x009896800000895d */ /* 0x008fea0003900000 */
[----:B------:R-:W3:Y:S02]  /*bc40*/  @!P0 SYNCS.PHASECHK.TRANS64 P0, [R3+URZ+0xc0], R2 ;  /* 0x0000c002030085a7 */ /* 0x000ee400080010ff */
[----:B---3--:R-:W-:Y:S05]  /*bc50*/  @!P0 BRA `(.L_x_24) ;  /* 0xfffffffc00f08947 */ /* 0x008fea000383ffff */
[----:B------:R-:W-:Y:S05]  /*bc60*/  BRA `(.L_x_147) ;  /* 0xffffff5c00407947 */ /* 0x000fea000383ffff */
.L_x_27:
[----:B-1----:R-:W-:-:S07]  /*bc70*/  MOV R0, UR33 ;  /* 0x0000002100007c02 */ /* 0x002fce0008000f00 */
.L_x_148:
[----:B-1----:R1:W2:Y:S02]  /*bc80*/  SYNCS.PHASECHK.TRANS64.TRYWAIT P0, [R0+URZ+0x10], R3 ;  /* 0x00001003000075a7 */ /* 0x0022a400080011ff */
[----:B--2---:R-:W-:Y:S05]  /*bc90*/  @!P0 NANOSLEEP.SYNCS 0x989680 ;  /* 0x009896800000895d */ /* 0x004fea0003900000 */
[----:B------:R-:W2:Y:S02]  /*bca0*/  @!P0 SYNCS.PHASECHK.TRANS64 P0, [R0+URZ+0x10], R3 ;  /* 0x00001003000085a7 */ /* 0x000ea400080010ff */
[----:B--2---:R-:W-:Y:S05]  /*bcb0*/  @!P0 BRA `(.L_x_148) ;  /* 0xfffffffc00f08947 */ /* 0x004fea000383ffff */
[----:B------:R-:W-:Y:S05]  /*bcc0*/  BRA `(.L_x_26) ;  /* 0xffffff5c00947947 */ /* 0x000fea000383ffff */
.L_x_34:
[----:B-1----:R-:W-:-:S07]  /*bcd0*/  MOV R0, UR7 ;  /* 0x0000000700007c02 */ /* 0x002fce0008000f00 */
.L_x_149:
[----:B-1----:R1:W2:Y:S02]  /*bce0*/  SYNCS.PHASECHK.TRANS64.TRYWAIT P0, [R0+URZ+0x10], R3 ;  /* 0x00001003000075a7 */ /* 0x0022a400080011ff */
[----:B--2---:R-:W-:Y:S05]  /*bcf0*/  @!P0 NANOSLEEP.SYNCS 0x989680 ;  /* 0x009896800000895d */ /* 0x004fea0003900000 */
[----:B------:R-:W2:Y:S02]  /*bd00*/  @!P0 SYNCS.PHASECHK.TRANS64 P0, [R0+URZ+0x10], R3 ;  /* 0x00001003000085a7 */ /* 0x000ea400080010ff */
[----:B--2---:R-:W-:Y:S05]  /*bd10*/  @!P0 BRA `(.L_x_149) ;  /* 0xfffffffc00f08947 */ /* 0x004fea000383ffff */
[----:B------:R-:W-:Y:S05]  /*bd20*/  BRA `(.L_x_33) ;  /* 0xffffff6000887947 */ /* 0x000fea000383ffff */
.L_x_41:
[----:B-1----:R1:W2:Y:S02]  /*bd30*/  SYNCS.PHASECHK.TRANS64.TRYWAIT P0, [R3+URZ+0x70], R0 ;  /* 0x00007000030075a7 */ /* 0x0022a400080011ff */
[----:B--2---:R-:W-:Y:S05]  /*bd40*/  @!P0 NANOSLEEP.SYNCS 0x989680 ;  /* 0x009896800000895d */ /* 0x004fea0003900000 */
[----:B------:R-:W2:Y:S02]  /*bd50*/  @!P0 SYNCS.PHASECHK.TRANS64 P0, [R3+URZ+0x70], R0 ;  /* 0x00007000030085a7 */ /* 0x000ea400080010ff */
[----:B--2---:R-:W-:Y:S05]  /*bd60*/  @!P0 BRA `(.L_x_41) ;  /* 0xfffffffc00f08947 */ /* 0x004fea000383ffff */
[----:B------:R-:W-:Y:S05]  /*bd70*/  BRA `(.L_x_150) ;  /* 0xffffff6400707947 */ /* 0x000fea000383ffff */
.L_x_45:
[----:B-1----:R-:W-:-:S07]  /*bd80*/  MOV R0, UR4 ;  /* 0x0000000400007c02 */ /* 0x002fce0008000f00 */
.L_x_151:
[----:B-1----:R1:W2:Y:S02]  /*bd90*/  SYNCS.PHASECHK.TRANS64.TRYWAIT P0, [R0+URZ], R3 ;  /* 0x00000003000075a7 */ /* 0x0022a400080011ff */
[----:B--2---:R-:W-:Y:S05]  /*bda0*/  @!P0 NANOSLEEP.SYNCS 0x989680 ;  /* 0x009896800000895d */ /* 0x004fea0003900000 */
[----:B------:R-:W2:Y:S02]  /*bdb0*/  @!P0 SYNCS.PHASECHK.TRANS64 P0, [R0+URZ], R3 ;  /* 0x00000003000085a7 */ /* 0x000ea400080010ff */
[----:B--2---:R-:W-:Y:S05]  /*bdc0*/  @!P0 BRA `(.L_x_151) ;  /* 0xfffffffc00f08947 */ /* 0x004fea000383ffff */
[----:B------:R-:W-:Y:S05]  /*bdd0*/  BRA `(.L_x_152) ;  /* 0xffffff6c00187947 */ /* 0x000fea000383ffff */
.L_x_48:
[----:B--2---:R2:W3:Y:S02]  /*bde0*/  SYNCS.PHASECHK.TRANS64.TRYWAIT P0, [R2+URZ+0xb0], R5 ;  /* 0x0000b005020075a7 */ /* 0x0044e400080011ff */
[----:B---3--:R-:W-:Y:S05]  /*bdf0*/  @!P0 NANOSLEEP.SYNCS 0x989680 ;  /* 0x009896800000895d */ /* 0x008fea0003900000 */
[----:B------:R-:W3:Y:S02]  /*be00*/  @!P0 SYNCS.PHASECHK.TRANS64 P0, [R2+URZ+0xb0], R5 ;  /* 0x0000b005020085a7 */ /* 0x000ee400080010ff */
[----:B---3--:R-:W-:Y:S05]  /*be10*/  @!P0 BRA `(.L_x_48) ;  /* 0xfffffffc00f08947 */ /* 0x008fea000383ffff */
[----:B------:R-:W-:Y:S05]  /*be20*/  BRA `(.L_x_153) ;  /* 0xffffff6c00747947 */ /* 0x000fea000383ffff */
.L_x_49:
[----:B------:R-:W-:-:S07]  /*be30*/  MOV R2, UR4 ;  /* 0x0000000400027c02 */ /* 0x000fce0008000f00 */
.L_x_154:
[----:B--2---:R2:W3:Y:S02]  /*be40*/  SYNCS.PHASECHK.TRANS64.TRYWAIT P0, [R2+URZ+0x80], R5 ;  /* 0x00008005020075a7 */ /* 0x0044e400080011ff */
[----:B---3--:R-:W-:Y:S05]  /*be50*/  @!P0 NANOSLEEP.SYNCS 0x989680 ;  /* 0x009896800000895d */ /* 0x008fea0003900000 */
[----:B------:R-:W3:Y:S02]  /*be60*/  @!P0 SYNCS.PHASECHK.TRANS64 P0, [R2+URZ+0x80], R5 ;  /* 0x00008005020085a7 */ /* 0x000ee400080010ff */
[----:B---3--:R-:W-:Y:S05]  /*be70*/  @!P0 BRA `(.L_x_154) ;  /* 0xfffffffc00f08947 */ /* 0x008fea000383ffff */
[----:B------:R-:W-:Y:S05]  /*be80*/  BRA `(.L_x_155) ;  /* 0xffffff6c00847947 */ /* 0x000fea000383ffff */
.L_x_50:
[----:B--2---:R2:W3:Y:S02]  /*be90*/  SYNCS.PHASECHK.TRANS64.TRYWAIT P1, [R2+URZ+0x70], R5 ;  /* 0x00007005020075a7 */ /* 0x0044e400080211ff */
[----:B---3--:R-:W-:Y:S05]  /*bea0*/  @!P1 NANOSLEEP.SYNCS 0x989680 ;  /* 0x009896800000995d */ /* 0x008fea0003900000 */
[----:B------:R-:W3:Y:S02]  /*beb0*/  @!P1 SYNCS.PHASECHK.TRANS64 P1, [R2+URZ+0x70], R5 ;  /* 0x00007005020095a7 */ /* 0x000ee400080210ff */
[----:B---3--:R-:W-:Y:S05]  /*bec0*/  @!P1 BRA `(.L_x_50) ;  /* 0xfffffffc00f09947 */ /* 0x008fea000383ffff */
[----:B------:R-:W-:Y:S05]  /*bed0*/  BRA `(.L_x_156) ;  /* 0xffffff6c00b47947 */ /* 0x000fea000383ffff */
.L_x_53:
[----:B------:R-:W-:-:S07]  /*bee0*/  MOV R0, UR4 ;  /* 0x0000000400007c02 */ /* 0x000fce0008000f00 */
.L_x_157:
[----:B--2---:R2:W3:Y:S02]  /*bef0*/  SYNCS.PHASECHK.TRANS64.TRYWAIT P0, [R0+URZ+0x80], R3 ;  /* 0x00008003000075a7 */ /* 0x0044e400080011ff */
[----:B---3--:R-:W-:Y:S05]  /*bf00*/  @!P0 NANOSLEEP.SYNCS 0x989680 ;  /* 0x009896800000895d */ /* 0x008fea0003900000 */
[----:B------:R-:W3:Y:S02]  /*bf10*/  @!P0 SYNCS.PHASECHK.TRANS64 P0, [R0+URZ+0x80], R3 ;  /* 0x00008003000085a7 */ /* 0x000ee400080010ff */
[----:B---3--:R-:W-:Y:S05]  /*bf20*/  @!P0 BRA `(.L_x_157) ;  /* 0xfffffffc00f08947 */ /* 0x008fea000383ffff */
[----:B------:R-:W-:Y:S05]  /*bf30*/  BRA `(.L_x_52) ;  /* 0xffffff7000087947 */ /* 0x000fea000383ffff */
.L_x_62:
[----:B--2---:R-:W-:-:S04]  /*bf40*/  MOV R0, UR5 ;  /* 0x0000000500007c02 */ /* 0x004fc80008000f00 */
[----:B------:R2:W3:Y:S03]  /*bf50*/  SYNCS.PHASECHK.TRANS64.TRYWAIT P0, [R0+URZ+0x8], R7 ;  /* 0x00000807000075a7 */ /* 0x0004e600080011ff */
[----:B---3--:R-:W-:Y:S05]  /*bf60*/  @!P0 NANOSLEEP.SYNCS 0x989680 ;  /* 0x009896800000895d */ /* 0x008fea0003900000 */
[----:B------:R-:W3:Y:S02]  /*bf70*/  @!P0 SYNCS.PHASECHK.TRANS64 P0, [R0+URZ+0x8], R7 ;  /* 0x00000807000085a7 */ /* 0x000ee400080010ff */
[----:B---3--:R-:W-:Y:S05]  /*bf80*/  @!P0 BRA `(.L_x_62) ;  /* 0xfffffffc00ec8947 */ /* 0x008fea000383ffff */
[----:B------:R-:W-:Y:S05]  /*bf90*/  BRA `(.L_x_61) ;  /* 0xffffff7000bc7947 */ /* 0x000fea000383ffff */
.L_x_64:
[----:B------:R-:W-:Y:S01]  /*bfa0*/  BSSY B0, `(.L_x_158) ;  /* 0x0000006000007945 */ /* 0x000fe20003800000 */
[----:B------:R-:W-:-:S07]  /*bfb0*/  MOV R15, 0xffffffff ;  /* 0xffffffff000f7802 */ /* 0x000fce0000000f00 */
[----:B-12--5:R-:W-:Y:S05]  /*bfc0*/  WARPSYNC.COLLECTIVE R15, `(.L_x_159) ;  /* 0x000000000f0c7348 */ /* 0x026fea0003c00000 */
[----:B------:R-:W-:Y:S02]  /*bfd0*/  ELECT P6, UR79, PT ;  /* 0x00000000004f782f */ /* 0x000fe400038c0000 */
[----:B------:R-:W-:Y:S01]  /*bfe0*/  MOV R14, UR79 ;  /* 0x0000004f000e7c02 */ /* 0x000fe20008000f00 */
[----:B-12--5:R-:W-:Y:S10]  /*bff0*/  ENDCOLLECTIVE ;  /* 0x000000000000791b */ /* 0x026ff40003800000 */
.L_x_159:
[----:B------:R-:W-:Y:S05]  /*c000*/  BSYNC B0 ;  /* 0x0000000000007941 */ /* 0x000fea0003800000 */
.L_x_158:
[----:B------:R-:W-:Y:S05]  /*c010*/  BRA `(.L_x_160) ;  /* 0xffffff7000ec7947 */ /* 0x000fea000383ffff */
.L_x_66:
[----:B--2---:R-:W-:-:S04]  /*c020*/  MOV R0, UR5 ;  /* 0x0000000500007c02 */ /* 0x004fc80008000f00 */
[----:B------:R2:W3:Y:S03]  /*c030*/  SYNCS.PHASECHK.TRANS64.TRYWAIT P0, [R0+URZ+0x8], R5 ;  /* 0x00000805000075a7 */ /* 0x0004e600080011ff */
[----:B---3--:R-:W-:Y:S05]  /*c040*/  @!P0 NANOSLEEP.SYNCS 0x989680 ;  /* 0x009896800000895d */ /* 0x008fea0003900000 */
[----:B------:R-:W3:Y:S02]  /*c050*/  @!P0 SYNCS.PHASECHK.TRANS64 P0, [R0+URZ+0x8], R5 ;  /* 0x00000805000085a7 */ /* 0x000ee400080010ff */
[----:B---3--:R-:W-:Y:S05]  /*c060*/  @!P0 BRA `(.L_x_66) ;  /* 0xfffffffc00ec8947 */ /* 0x008fea000383ffff */
[----:B------:R-:W-:Y:S05]  /*c070*/  BRA `(.L_x_65) ;  /* 0xffffff7000f07947 */ /* 0x000fea000383ffff */
.L_x_67:
[----:B-1----:R1:W2:Y:S02]  /*c080*/  SYNCS.PHASECHK.TRANS64.TRYWAIT P0, [R0+URZ+0x70], R5 ;  /* 0x00007005000075a7 */ /* 0x0022a400080011ff */
[----:B--2---:R-:W-:Y:S05]  /*c090*/  @!P0 NANOSLEEP.SYNCS 0x989680 ;  /* 0x009896800000895d */ /* 0x004fea0003900000 */
[----:B------:R-:W2:Y:S02]  /*c0a0*/  @!P0 SYNCS.PHASECHK.TRANS64 P0, [R0+URZ+0x70], R5 ;  /* 0x00007005000085a7 */ /* 0x000ea400080010ff */
[----:B--2---:R-:W-:Y:S05]  /*c0b0*/  @!P0 BRA `(.L_x_67) ;  /* 0xfffffffc00f08947 */ /* 0x004fea000383ffff */
[----:B------:R-:W-:Y:S05]  /*c0c0*/  BRA `(.L_x_161) ;  /* 0xffffff7400fc7947 */ /* 0x000fea000383ffff */
.L_x_69:
[----:B------:R-:W-:-:S07]  /*c0d0*/  MOV R0, UR46 ;  /* 0x0000002e00007c02 */ /* 0x000fce0008000f00 */
.L_x_162:
[----:B-1----:R1:W2:Y:S02]  /*c0e0*/  SYNCS.PHASECHK.TRANS64.TRYWAIT P0, [R0+URZ+0xa0], R5 ;  /* 0x0000a005000075a7 */ /* 0x0022a400080011ff */
[----:B--2---:R-:W-:Y:S05]  /*c0f0*/  @!P0 NANOSLEEP.SYNCS 0x989680 ;  /* 0x009896800000895d */ /* 0x004fea0003900000 */
[----:B------:R-:W2:Y:S02]  /*c100*/  @!P0 SYNCS.PHASECHK.TRANS64 P0, [R0+URZ+0xa0], R5 ;  /* 0x0000a005000085a7 */ /* 0x000ea400080010ff */
[----:B--2---:R-:W-:Y:S05]  /*c110*/  @!P0 BRA `(.L_x_162) ;  /* 0xfffffffc00f08947 */ /* 0x004fea000383ffff */
[----:B------:R-:W-:Y:S05]  /*c120*/  BRA `(.L_x_163) ;  /* 0xffffff7800487947 */ /* 0x000fea000383ffff */
.L_x_72:
[----:B------:R-:W-:Y:S07]  /*c130*/  MOV R0, UR7 ;  /* 0x0000000700007c02 */ /* 0x000fee0008000f00 */
.L_x_164:
[----:B-1----:R1:W2:Y:S02]  /*c140*/  SYNCS.PHASECHK.TRANS64.TRYWAIT P0, [R0+URZ], R5 ;  /* 0x00000005000075a7 */ /* 0x0022a400080011ff */
[----:B--2---:R-:W-:Y:S05]  /*c150*/  @!P0 NANOSLEEP.SYNCS 0x989680 ;  /* 0x009896800000895d */ /* 0x004fea0003900000 */
[----:B------:R-:W2:Y:S02]  /*c160*/  @!P0 SYNCS.PHASECHK.TRANS64 P0, [R0+URZ], R5 ;  /* 0x00000005000085a7 */ /* 0x000ea400080010ff */
[----:B--2---:R-:W-:Y:S05]  /*c170*/  @!P0 BRA `(.L_x_164) ;  /* 0xfffffffc00f08947 */ /* 0x004fea000383ffff */
[----:B------:R-:W-:Y:S05]  /*c180*/  BRA `(.L_x_71) ;  /* 0xffffff78005c7947 */ /* 0x000fea000383ffff */
.L_x_76:
[----:B-1----:R-:W-:-:S07]  /*c190*/  MOV R0, UR4 ;  /* 0x0000000400007c02 */ /* 0x002fce0008000f00 */
.L_x_165:
[----:B-1----:R1:W2:Y:S02]  /*c1a0*/  SYNCS.PHASECHK.TRANS64.TRYWAIT P0, [R0+URZ], R3 ;  /* 0x00000003000075a7 */ /* 0x0022a400080011ff */
[----:B--2---:R-:W-:Y:S05]  /*c1b0*/  @!P0 NANOSLEEP.SYNCS 0x989680 ;  /* 0x009896800000895d */ /* 0x004fea0003900000 */
[----:B------:R-:W2:Y:S02]  /*c1c0*/  @!P0 SYNCS.PHASECHK.TRANS64 P0, [R0+URZ], R3 ;  /* 0x00000003000085a7 */ /* 0x000ea400080010ff */
[----:B--2---:R-:W-:Y:S05]  /*c1d0*/  @!P0 BRA `(.L_x_165) ;  /* 0xfffffffc00f08947 */ /* 0x004fea000383ffff */
[----:B------:R-:W-:Y:S05]  /*c1e0*/  BRA `(.L_x_166) ;  /* 0xffffff7c00a07947 */ /* 0x000fea000383ffff */
.L_x_79:
[----:B------:R-:W-:-:S07]  /*c1f0*/  MOV R0, UR41 ;  /* 0x0000002900007c02 */ /* 0x000fce0008000f00 */
.L_x_167:
[----:B-1----:R1:W2:Y:S02]  /*c200*/  SYNCS.PHASECHK.TRANS64.TRYWAIT P1, [R0+URZ+0xd0], R3 ;  /* 0x0000d003000075a7 */ /* 0x0022a400080211ff */
[----:B--2---:R-:W-:Y:S05]  /*c210*/  @!P1 NANOSLEEP.SYNCS 0x989680 ;  /* 0x009896800000995d */ /* 0x004fea0003900000 */
[----:B------:R-:W2:Y:S02]  /*c220*/  @!P1 SYNCS.PHASECHK.TRANS64 P1, [R0+URZ+0xd0], R3 ;  /* 0x0000d003000095a7 */ /* 0x000ea400080210ff */
[----:B--2---:R-:W-:Y:S05]  /*c230*/  @!P1 BRA `(.L_x_167) ;  /* 0xfffffffc00f09947 */ /* 0x004fea000383ffff */
[----:B------:R-:W-:Y:S05]  /*c240*/  BRA `(.L_x_168) ;  /* 0xffffff7c00ec7947 */ /* 0x000fea000383ffff */
.L_x_84:
[----:B--2---:R2:W3:Y:S02]  /*c250*/  SYNCS.PHASECHK.TRANS64.TRYWAIT P0, [R8+URZ+0x70], R5 ;  /* 0x00007005080075a7 */ /* 0x0044e400080011ff */
[----:B---3--:R-:W-:Y:S05]  /*c260*/  @!P0 NANOSLEEP.SYNCS 0x989680 ;  /* 0x009896800000895d */ /* 0x008fea0003900000 */
[----:B------:R-:W3:Y:S02]  /*c270*/  @!P0 SYNCS.PHASECHK.TRANS64 P0, [R8+URZ+0x70], R5 ;  /* 0x00007005080085a7 */ /* 0x000ee400080010ff */
[----:B---3--:R-:W-:Y:S05]  /*c280*/  @!P0 BRA `(.L_x_84) ;  /* 0xfffffffc00f08947 */ /* 0x008fea000383ffff */
[----:B------:R-:W-:Y:S05]  /*c290*/  BRA `(.L_x_169) ;  /* 0xffffff8400247947 */ /* 0x000fea000383ffff */
.L_x_87:
[----:B------:R-:W-:Y:S07]  /*c2a0*/  MOV R0, UR21 ;  /* 0x0000001500007c02 */ /* 0x000fee0008000f00 */
.L_x_170:
[----:B--2---:R2:W3:Y:S02]  /*c2b0*/  SYNCS.PHASECHK.TRANS64.TRYWAIT P1, [R0+URZ+0x68], R5 ;  /* 0x00006805000075a7 */ /* 0x0044e400080211ff */
[----:B---3--:R-:W-:Y:S05]  /*c2c0*/  @!P1 NANOSLEEP.SYNCS 0x989680 ;  /* 0x009896800000995d */ /* 0x008fea0003900000 */
[----:B------:R-:W3:Y:S02]  /*c2d0*/  @!P1 SYNCS.PHASECHK.TRANS64 P1, [R0+URZ+0x68], R5 ;  /* 0x00006805000095a7 */ /* 0x000ee400080210ff */
[----:B---3--:R-:W-:Y:S05]  /*c2e0*/  @!P1 BRA `(.L_x_170) ;  /* 0xfffffffc00f09947 */ /* 0x008fea000383ffff */
[----:B------:R-:W-:Y:S05]  /*c2f0*/  BRA `(.L_x_86) ;  /* 0xffffff8800a07947 */ /* 0x000fea000383ffff */
.L_x_90:
[----:B--2---:R-:W-:Y:S07]  /*c300*/  MOV R5, UR21 ;  /* 0x0000001500057c02 */ /* 0x004fee0008000f00 */
.L_x_171:
[----:B--2---:R2:W3:Y:S02]  /*c310*/  SYNCS.PHASECHK.TRANS64.TRYWAIT P0, [R5+URZ+0x40], R4 ;  /* 0x00004004050075a7 */ /* 0x0044e400080011ff */
[----:B---3--:R-:W-:Y:S05]  /*c320*/  @!P0 NANOSLEEP.SYNCS 0x989680 ;  /* 0x009896800000895d */ /* 0x008fea0003900000 */
[----:B------:R-:W3:Y:S02]  /*c330*/  @!P0 SYNCS.PHASECHK.TRANS64 P0, [R5+URZ+0x40], R4 ;  /* 0x00004004050085a7 */ /* 0x000ee400080010ff */
[----:B---3--:R-:W-:Y:S05]  /*c340*/  @!P0 BRA `(.L_x_171) ;  /* 0xfffffffc00f08947 */ /* 0x008fea000383ffff */
[----:B------:R-:W-:Y:S05]  /*c350*/  BRA `(.L_x_172) ;  /* 0xffffff8800f87947 */ /* 0x000fea000383ffff */
.L_x_91:
[----:B------:R-:W-:Y:S07]  /*c360*/  MOV R5, UR21 ;  /* 0x0000001500057c02 */ /* 0x000fee0008000f00 */
.L_x_173:
[----:B--2---:R2:W3:Y:S02]  /*c370*/  SYNCS.PHASECHK.TRANS64.TRYWAIT P0, [R5+URZ+0x48], R4 ;  /* 0x00004804050075a7 */ /* 0x0044e400080011ff */
[----:B---3--:R-:W-:Y:S05]  /*c380*/  @!P0 NANOSLEEP.SYNCS 0x989680 ;  /* 0x009896800000895d */ /* 0x008fea0003900000 */
[----:B------:R-:W3:Y:S02]  /*c390*/  @!P0 SYNCS.PHASECHK.TRANS64 P0, [R5+URZ+0x48], R4 ;  /* 0x00004804050085a7 */ /* 0x000ee400080010ff */
[----:B---3--:R-:W-:Y:S05]  /*c3a0*/  @!P0 BRA `(.L_x_173) ;  /* 0xfffffffc00f08947 */ /* 0x008fea000383ffff */
[----:B------:R-:W-:Y:S05]  /*c3b0*/  BRA `(.L_x_174) ;  /* 0xffffff8c00347947 */ /* 0x000fea000383ffff */
.L_x_92:
[----:B--2---:R-:W-:Y:S07]  /*c3c0*/  MOV R5, UR21 ;  /* 0x0000001500057c02 */ /* 0x004fee0008000f00 */
.L_x_175:
[----:B--2---:R2:W3:Y:S02]  /*c3d0*/  SYNCS.PHASECHK.TRANS64.TRYWAIT P0, [R5+URZ+0x50], R4 ;  /* 0x00005004050075a7 */ /* 0x0044e400080011ff */
[----:B---3--:R-:W-:Y:S05]  /*c3e0*/  @!P0 NANOSLEEP.SYNCS 0x989680 ;  /* 0x009896800000895d */ /* 0x008fea0003900000 */
[----:B------:R-:W3:Y:S02]  /*c3f0*/  @!P0 SYNCS.PHASECHK.TRANS64 P0, [R5+URZ+0x50], R4 ;  /* 0x00005004050085a7 */ /* 0x000ee400080010ff */
[----:B---3--:R-:W-:Y:S05]  /*c400*/  @!P0 BRA `(.L_x_175) ;  /* 0xfffffffc00f08947 */ /* 0x008fea000383ffff */
[----:B------:R-:W-:Y:S05]  /*c410*/  BRA `(.L_x_176) ;  /* 0xffffff8c007c7947 */ /* 0x000fea000383ffff */
.L_x_93:
[----:B--2---:R-:W-:Y:S07]  /*c420*/  MOV R5, UR21 ;  /* 0x0000001500057c02 */ /* 0x004fee0008000f00 */
.L_x_177:
[----:B--2---:R2:W3:Y:S02]  /*c430*/  SYNCS.PHASECHK.TRANS64.TRYWAIT P0, [R5+URZ+0x58], R4 ;  /* 0x00005804050075a7 */ /* 0x0044e400080011ff */
[----:B---3--:R-:W-:Y:S05]  /*c440*/  @!P0 NANOSLEEP.SYNCS 0x989680 ;  /* 0x009896800000895d */ /* 0x008fea0003900000 */
[----:B------:R-:W3:Y:S02]  /*c450*/  @!P0 SYNCS.PHASECHK.TRANS64 P0, [R5+URZ+0x58], R4 ;  /* 0x00005804050085a7 */ /* 0x000ee400080010ff */
[----:B---3--:R-:W-:Y:S05]  /*c460*/  @!P0 BRA `(.L_x_177) ;  /* 0xfffffffc00f08947 */ /* 0x008fea000383ffff */
[----:B------:R-:W-:Y:S05]  /*c470*/  BRA `(.L_x_178) ;  /* 0xffffff8c00c87947 */ /* 0x000fea000383ffff */
.L_x_95:
[----:B------:R-:W-:-:S07]  /*c480*/  MOV R0, UR21 ;  /* 0x0000001500007c02 */ /* 0x000fce0008000f00 */
.L_x_179:
[----:B--2---:R2:W3:Y:S02]  /*c490*/  SYNCS.PHASECHK.TRANS64.TRYWAIT P0, [R0+URZ+0x40], R3 ;  /* 0x00004003000075a7 */ /* 0x0044e400080011ff */
[----:B---3--:R-:W-:Y:S05]  /*c4a0*/  @!P0 NANOSLEEP.SYNCS 0x989680 ;  /* 0x009896800000895d */ /* 0x008fea0003900000 */
[----:B------:R-:W3:Y:S02]  /*c4b0*/  @!P0 SYNCS.PHASECHK.TRANS64 P0, [R0+URZ+0x40], R3 ;  /* 0x00004003000085a7 */ /* 0x000ee400080010ff */
[----:B---3--:R-:W-:Y:S05]  /*c4c0*/  @!P0 BRA `(.L_x_179) ;  /* 0xfffffffc00f08947 */ /* 0x008fea000383ffff */
[----:B------:R-:W-:Y:S05]  /*c4d0*/  BRA `(.L_x_180) ;  /* 0xffffff90003c7947 */ /* 0x000fea000383ffff */
.L_x_96:
[----:B--2---:R-:W-:-:S07]  /*c4e0*/  MOV R0, UR21 ;  /* 0x0000001500007c02 */ /* 0x004fce0008000f00 */
.L_x_181:
[----:B--2---:R2:W3:Y:S02]  /*c4f0*/  SYNCS.PHASECHK.TRANS64.TRYWAIT P0, [R0+URZ+0x48], R3 ;  /* 0x00004803000075a7 */ /* 0x0044e400080011ff */
[----:B---3--:R-:W-:Y:S05]  /*c500*/  @!P0 NANOSLEEP.SYNCS 0x989680 ;  /* 0x009896800000895d */ /* 0x008fea0003900000 */
[----:B------:R-:W3:Y:S02]  /*c510*/  @!P0 SYNCS.PHASECHK.TRANS64 P0, [R0+URZ+0x48], R3 ;  /* 0x00004803000085a7 */ /* 0x000ee400080010ff */
[----:B---3--:R-:W-:Y:S05]  /*c520*/  @!P0 BRA `(.L_x_181) ;  /* 0xfffffffc00f08947 */ /* 0x008fea000383ffff */
[----:B------:R-:W-:Y:S05]  /*c530*/  BRA `(.L_x_182) ;  /* 0xffffff90002c7947 */ /* 0x000fea000383ffff */
.L_x_97:
[----:B--2---:R-:W-:-:S07]  /*c540*/  MOV R0, UR21 ;  /* 0x0000001500007c02 */ /* 0x004fce0008000f00 */
.L_x_183:
[----:B--2---:R2:W3:Y:S02]  /*c550*/  SYNCS.PHASECHK.TRANS64.TRYWAIT P0, [R0+URZ+0x50], R3 ;  /* 0x00005003000075a7 */ /* 0x0044e400080011ff */
[----:B---3--:R-:W-:Y:S05]  /*c560*/  @!P0 NANOSLEEP.SYNCS 0x989680 ;  /* 0x009896800000895d */ /* 0x008fea0003900000 */
[----:B------:R-:W3:Y:S02]  /*c570*/  @!P0 SYNCS.PHASECHK.TRANS64 P0, [R0+URZ+0x50], R3 ;  /* 0x00005003000085a7 */ /* 0x000ee400080010ff */
[----:B---3--:R-:W-:Y:S05]  /*c580*/  @!P0 BRA `(.L_x_183) ;  /* 0xfffffffc00f08947 */ /* 0x008fea000383ffff */
[----:B------:R-:W-:Y:S05]  /*c590*/  BRA `(.L_x_184) ;  /* 0xffffff90001c7947 */ /* 0x000fea000383ffff */
.L_x_99:
[----:B-1----:R1:W2:Y:S02]  /*c5a0*/  SYNCS.PHASECHK.TRANS64.TRYWAIT P0, [R3+URZ+0x70], R0 ;  /* 0x00007000030075a7 */ /* 0x0022a400080011ff */
[----:B--2---:R-:W-:Y:S05]  /*c5b0*/  @!P0 NANOSLEEP.SYNCS 0x989680 ;  /* 0x009896800000895d */ /* 0x004fea0003900000 */
[----:B------:R-:W2:Y:S02]  /*c5c0*/  @!P0 SYNCS.PHASECHK.TRANS64 P0, [R3+URZ+0x70], R0 ;  /* 0x00007000030085a7 */ /* 0x000ea400080010ff */
[----:B--2---:R-:W-:Y:S05]  /*c5d0*/  @!P0 BRA `(.L_x_99) ;  /* 0xfffffffc00f08947 */ /* 0x004fea000383ffff */
[----:B------:R-:W-:Y:S05]  /*c5e0*/  BRA `(.L_x_185) ;  /* 0xffffff9000e87947 */ /* 0x000fea000383ffff */
.L_x_110:
[----:B-1----:R-:W-:Y:S04]  /*c5f0*/  MOV R0, UR44 ;  /* 0x0000002c00007c02 */ /* 0x002fe80008000f00 */
[----:B------:R1:W2:Y:S03]  /*c600*/  SYNCS.PHASECHK.TRANS64.TRYWAIT P1, [R0+URZ+0x20], R5 ;  /* 0x00002005000075a7 */ /* 0x0002a600080211ff */
[----:B--2---:R-:W-:Y:S05]  /*c610*/  @!P1 NANOSLEEP.SYNCS 0x989680 ;  /* 0x009896800000995d */ /* 0x004fea0003900000 */
[----:B------:R-:W2:Y:S02]  /*c620*/  @!P1 SYNCS.PHASECHK.TRANS64 P1, [R0+URZ+0x20], R5 ;  /* 0x00002005000095a7 */ /* 0x000ea400080210ff */
[----:B--2---:R-:W-:Y:S05]  /*c630*/  @!P1 BRA `(.L_x_110) ;  /* 0xfffffffc00ec9947 */ /* 0x004fea000383ffff */
[----:B------:R-:W-:Y:S05]  /*c640*/  BRA `(.L_x_109) ;  /* 0xffffffa000cc7947 */ /* 0x000fea000383ffff */
.L_x_112:
[----:B-1----:R1:W4:Y:S02]  /*c650*/  SYNCS.PHASECHK.TRANS64.TRYWAIT P0, [R170+URZ+0x90], R3 ;  /* 0x00009003aa0075a7 */ /* 0x00232400080011ff */
[----:B----4-:R-:W-:Y:S05]  /*c660*/  @!P0 NANOSLEEP.SYNCS 0x989680 ;  /* 0x009896800000895d */ /* 0x010fea0003900000 */
[----:B------:R-:W4:Y:S02]  /*c670*/  @!P0 SYNCS.PHASECHK.TRANS64 P0, [R170+URZ+0x90], R3 ;  /* 0x00009003aa0085a7 */ /* 0x000f2400080010ff */
[----:B----4-:R-:W-:Y:S05]  /*c680*/  @!P0 BRA `(.L_x_112) ;  /* 0xfffffffc00f08947 */ /* 0x010fea000383ffff */
[----:B------:R-:W-:Y:S05]  /*c690*/  BRA `(.L_x_111) ;  /* 0xffffffa400047947 */ /* 0x000fea000383ffff */
.L_x_121:
[----:B---3--:R3:W4:Y:S02]  /*c6a0*/  SYNCS.PHASECHK.TRANS64.TRYWAIT P0, [R3+URZ+0x20], R0 ;  /* 0x00002000030075a7 */ /* 0x00872400080011ff */
[----:B----4-:R-:W-:Y:S05]  /*c6b0*/  @!P0 NANOSLEEP.SYNCS 0x989680 ;  /* 0x009896800000895d */ /* 0x010fea0003900000 */
[----:B------:R-:W4:Y:S02]  /*c6c0*/  @!P0 SYNCS.PHASECHK.TRANS64 P0, [R3+URZ+0x20], R0 ;  /* 0x00002000030085a7 */ /* 0x000f2400080010ff */
[----:B----4-:R-:W-:Y:S05]  /*c6d0*/  @!P0 BRA `(.L_x_121) ;  /* 0xfffffffc00f08947 */ /* 0x010fea000383ffff */
[----:B------:R-:W-:Y:S05]  /*c6e0*/  BRA `(.L_x_120) ;  /* 0xffffffb400b07947 */ /* 0x000fea000383ffff */
.L_x_129:
[----:B-1----:R1:W4:Y:S02]  /*c6f0*/  SYNCS.PHASECHK.TRANS64.TRYWAIT P0, [R0+URZ+0x20], R7 ;  /* 0x00002007000075a7 */ /* 0x00232400080011ff */
[----:B----4-:R-:W-:Y:S05]  /*c700*/  @!P0 NANOSLEEP.SYNCS 0x989680 ;  /* 0x009896800000895d */ /* 0x010fea0003900000 */
[----:B------:R-:W4:Y:S02]  /*c710*/  @!P0 SYNCS.PHASECHK.TRANS64 P0, [R0+URZ+0x20], R7 ;  /* 0x00002007000085a7 */ /* 0x000f2400080010ff */
[----:B----4-:R-:W-:Y:S05]  /*c720*/  @!P0 BRA `(.L_x_129) ;  /* 0xfffffffc00f08947 */ /* 0x010fea000383ffff */
[----:B------:R-:W-:Y:S05]  /*c730*/  BRA `(.L_x_128) ;  /* 0xffffffc800a87947 */ /* 0x000fea000383ffff */
.L_x_137:
[----:B--2---:R2:W3:Y:S02]  /*c740*/  SYNCS.PHASECHK.TRANS64.TRYWAIT P0, [R3+URZ+0x20], R0 ;  /* 0x00002000030075a7 */ /* 0x0044e400080011ff */
[----:B---3--:R-:W-:Y:S05]  /*c750*/  @!P0 NANOSLEEP.SYNCS 0x989680 ;  /* 0x009896800000895d */ /* 0x008fea0003900000 */
[----:B------:R-:W3:Y:S02]  /*c760*/  @!P0 SYNCS.PHASECHK.TRANS64 P0, [R3+URZ+0x20], R0 ;  /* 0x00002000030085a7 */ /* 0x000ee400080010ff */
[----:B---3--:R-:W-:Y:S05]  /*c770*/  @!P0 BRA `(.L_x_137) ;  /* 0xfffffffc00f08947 */ /* 0x008fea000383ffff */
[----:B------:R-:W-:Y:S05]  /*c780*/  BRA `(.L_x_136) ;  /* 0xffffffdc00a07947 */ /* 0x000fea000383ffff */
        .weak           $__internal_0_$__cuda_sm10x_tcgen05_guardrail_trap_col_being_dealloced_not_returned_by_alloc
        .type           $__internal_0_$__cuda_sm10x_tcgen05_guardrail_trap_col_being_dealloced_not_returned_by_alloc,@function
        .size           $__internal_0_$__cuda_sm10x_tcgen05_guardrail_trap_col_being_dealloced_not_returned_by_alloc,($__internal_1_$__cuda_sm10x_tcgen05_guardrail_trap_phase_invalid_during_alloc - $__internal_0_$__cuda_sm10x_tcgen05_guardrail_trap_col_being_dealloced_not_returned_by_alloc)
$__internal_0_$__cuda_sm10x_tcgen05_guardrail_trap_col_being_dealloced_not_returned_by_alloc:
[----:B------:R-:W-:Y:S05]  /*c790*/  BPT.TRAP 0x1 ;  /* 0x000000040000795c */ /* 0x000fea0000300000 */
[----:B------:R-:W-:-:S04]  /*c7a0*/  HFMA2 R3, -RZ, RZ, 0, 0 ;  /* 0x00000000ff037431 */ /* 0x000fc800000001ff */
[----:B------:R-:W-:Y:S05]  /*c7b0*/  RET.REL.NODEC R2 `(_ZN7cutlass13device_kernelINS_4gemm6kernel13GemmUniversalIN4cute5tupleIJiiiiEEENS1_10collective13CollectiveMmaINS1_35MainloopSm100TmaUmmaWarpSpecializedILi2ELi2ELi2ENS5_IJNS4_1CILi4EEENSA_ILi1EEESC_EEEEENS5_IJNSA_ILi256EEESF_NSA_ILi128EEEEEENS_10bfloat16_tENS5_IJlSC_lEEESI_SJ_NS4_8TiledMMAINS4_8MMA_AtomIJNS4_26SM100_MMA_F16BF16_2x1SM_SSISI_SI_fLi256ELi256ELNS4_4UMMA5MajorE0ELSO_0ELNSN_7ScaleInE0ELSP_0EEEEEENS4_6LayoutINS5_IJSC_SC_SC_EEENS5_IJNSA_ILi0EEESU_SU_EEEEENS5_IJNS4_10UnderscoreESX_SX_EEEEENS4_18SM100_TMA_2SM_LOADENS4_14ComposedLayoutINS4_7SwizzleILi3ELi4ELi3EEENS4_18smem_ptr_flag_bitsILi16EEENSS_INS5_IJNSA_ILi8EEENSA_ILi64EEEEEENS5_IJS17_SC_EEEEEEEvNS4_8identityENS4_28SM100_TMA_2SM_LOAD_MULTICASTES1B_vS1C_EENS_8epilogue10collective18CollectiveEpilogueINS1F_23Sm100TmaWarpSpecializedILi4ELi2ELi64ELb1ELb0EEEJNS5_IJSG_SF_SG_EEENS5_IJNSS_ISG_SC_EENSS_IS17_SC_EEEEESI_SJ_SI_SJ_NS1F_6fusion15FusionCallbacksIS1J_NS1O_17LinearCombinationISI_fSI_fLNS_15FloatRoundStyleE2EEES1K_S1N_JEEENS4_5SM1004TMEM4LOAD26SM100_TMEM_LOAD_32dp32b64xENS4_13SM90_TMA_LOADES1B_NS4_39AutoVectorizingCopyWithAssumedAlignmentILi128EEENS4_14SM90_TMA_STOREES1B_S20_S20_EEEvvEEEEvNT_6ParamsE) ;  /* 0xffffff3802107950 */ /* 0x000fea0003c3ffff */
        .weak           $__internal_1_$__cuda_sm10x_tcgen05_guardrail_trap_phase_invalid_during_alloc
        .type           $__internal_1_$__cuda_sm10x_tcgen05_guardrail_trap_phase_invalid_during_alloc,@function
        .size           $__internal_1_$__cuda_sm10x_tcgen05_guardrail_trap_phase_invalid_during_alloc,($__internal_2_$__cuda_sm10x_tcgen05_guardrail_trap_unallocated_columns_being_dealloced - $__internal_1_$__cuda_sm10x_tcgen05_guardrail_trap_phase_invalid_during_alloc)
$__internal_1_$__cuda_sm10x_tcgen05_guardrail_trap_phase_invalid_during_alloc:
[----:B------:R-:W-:Y:S05]  /*c7c0*/  BPT.TRAP 0x1 ;  /* 0x000000040000795c */ /* 0x000fea0000300000 */
[----:B------:R-:W-:-:S04]  /*c7d0*/  MOV R5, 0x0 ;  /* 0x0000000000057802 */ /* 0x000fc80000000f00 */
[----:B------:R-:W-:Y:S05]  /*c7e0*/  RET.REL.NODEC R4 `(_ZN7cutlass13device_kernelINS_4gemm6kernel13GemmUniversalIN4cute5tupleIJiiiiEEENS1_10collective13CollectiveMmaINS1_35MainloopSm100TmaUmmaWarpSpecializedILi2ELi2ELi2ENS5_IJNS4_1CILi4EEENSA_ILi1EEESC_EEEEENS5_IJNSA_ILi256EEESF_NSA_ILi128EEEEEENS_10bfloat16_tENS5_IJlSC_lEEESI_SJ_NS4_8TiledMMAINS4_8MMA_AtomIJNS4_26SM100_MMA_F16BF16_2x1SM_SSISI_SI_fLi256ELi256ELNS4_4UMMA5MajorE0ELSO_0ELNSN_7ScaleInE0ELSP_0EEEEEENS4_6LayoutINS5_IJSC_SC_SC_EEENS5_IJNSA_ILi0EEESU_SU_EEEEENS5_IJNS4_10UnderscoreESX_SX_EEEEENS4_18SM100_TMA_2SM_LOADENS4_14ComposedLayoutINS4_7SwizzleILi3ELi4ELi3EEENS4_18smem_ptr_flag_bitsILi16EEENSS_INS5_IJNSA_ILi8EEENSA_ILi64EEEEEENS5_IJS17_SC_EEEEEEEvNS4_8identityENS4_28SM100_TMA_2SM_LOAD_MULTICASTES1B_vS1C_EENS_8epilogue10collective18CollectiveEpilogueINS1F_23Sm100TmaWarpSpecializedILi4ELi2ELi64ELb1ELb0EEEJNS5_IJSG_SF_SG_EEENS5_IJNSS_ISG_SC_EENSS_IS17_SC_EEEEESI_SJ_SI_SJ_NS1F_6fusion15FusionCallbacksIS1J_NS1O_17LinearCombinationISI_fSI_fLNS_15FloatRoundStyleE2EEES1K_S1N_JEEENS4_5SM1004TMEM4LOAD26SM100_TMEM_LOAD_32dp32b64xENS4_13SM90_TMA_LOADES1B_NS4_39AutoVectorizingCopyWithAssumedAlignmentILi128EEENS4_14SM90_TMA_STOREES1B_S20_S20_EEEvvEEEEvNT_6ParamsE) ;  /* 0xffffff3804047950 */ /* 0x000fea0003c3ffff */
        .weak           $__internal_2_$__cuda_sm10x_tcgen05_guardrail_trap_unallocated_columns_being_dealloced
        .type           $__internal_2_$__cuda_sm10x_tcgen05_guardrail_trap_unallocated_columns_being_dealloced,@function
        .size           $__internal_2_$__cuda_sm10x_tcgen05_guardrail_trap_unallocated_columns_being_dealloced,(.L_x_187 - $__internal_2_$__cuda_sm10x_tcgen05_guardrail_trap_unallocated_columns_being_dealloced)
$__internal_2_$__cuda_sm10x_tcgen05_guardrail_trap_unallocated_columns_being_dealloced:
[----:B------:R-:W-:Y:S05]  /*c7f0*/  BPT.TRAP 0x1 ;  /* 0x000000040000795c */ /* 0x000fea0000300000 */
[----:B------:R-:W-:-:S04]  /*c800*/  HFMA2 R3, -RZ, RZ, 0, 0 ;  /* 0x00000000ff037431 */ /* 0x000fc800000001ff */
[----:B------:R-:W-:Y:S05]  /*c810*/  RET.REL.NODEC R2 `(_ZN7cutlass13device_kernelINS_4gemm6kernel13GemmUniversalIN4cute5tupleIJiiiiEEENS1_10collective13CollectiveMmaINS1_35MainloopSm100TmaUmmaWarpSpecializedILi2ELi2ELi2ENS5_IJNS4_1CILi4EEENSA_ILi1EEESC_EEEEENS5_IJNSA_ILi256EEESF_NSA_ILi128EEEEEENS_10bfloat16_tENS5_IJlSC_lEEESI_SJ_NS4_8TiledMMAINS4_8MMA_AtomIJNS4_26SM100_MMA_F16BF16_2x1SM_SSISI_SI_fLi256ELi256ELNS4_4UMMA5MajorE0ELSO_0ELNSN_7ScaleInE0ELSP_0EEEEEENS4_6LayoutINS5_IJSC_SC_SC_EEENS5_IJNSA_ILi0EEESU_SU_EEEEENS5_IJNS4_10UnderscoreESX_SX_EEEEENS4_18SM100_TMA_2SM_LOADENS4_14ComposedLayoutINS4_7SwizzleILi3ELi4ELi3EEENS4_18smem_ptr_flag_bitsILi16EEENSS_INS5_IJNSA_ILi8EEENSA_ILi64EEEEEENS5_IJS17_SC_EEEEEEEvNS4_8identityENS4_28SM100_TMA_2SM_LOAD_MULTICASTES1B_vS1C_EENS_8epilogue10collective18CollectiveEpilogueINS1F_23Sm100TmaWarpSpecializedILi4ELi2ELi64ELb1ELb0EEEJNS5_IJSG_SF_SG_EEENS5_IJNSS_ISG_SC_EENSS_IS17_SC_EEEEESI_SJ_SI_SJ_NS1F_6fusion15FusionCallbacksIS1J_NS1O_17LinearCombinationISI_fSI_fLNS_15FloatRoundStyleE2EEES1K_S1N_JEEENS4_5SM1004TMEM4LOAD26SM100_TMEM_LOAD_32dp32b64xENS4_13SM90_TMA_LOADES1B_NS4_39AutoVectorizingCopyWithAssumedAlignmentILi128EEENS4_14SM90_TMA_STOREES1B_S20_S20_EEEvvEEEEvNT_6ParamsE) ;  /* 0xffffff3402f87950 */ /* 0x000fea0003c3ffff */
.L_x_186:
[----:B------:R-:W-:-:S00]  /*c820*/  BRA `(.L_x_186) ;  /* 0xfffffffc00fc7947 */ /* 0x000fc0000383ffff */
[----:B------:R-:W-:-:S00]  /*c830*/  NOP ;  /* 0x0000000000007918 */ /* 0x000fc00000000000 */
        /* <DEDUP_REMOVED lines=12> */
.L_x_187:


//--------------------- .nv.global.init           --------------------------
	.section	.nv.global.init,"aw",@progbits
.nv.global.init:
	.type		$str$27,@object
	.size		$str$27,($str$28 - $str$27)
$str$27:
        /*0000*/ 	.byte	0x28, 0x61, 0x64, 0x64, 0x72, 0x65, 0x73, 0x73, 0x20, 0x26, 0x20, 0x6d, 0x61, 0x73, 0x6b, 0x29
        /*0010*/ 	.byte	0x20, 0x3d, 0x3d, 0x20, 0x30, 0x00
	.type		$str$28,@object
	.size		$str$28,($str$26 - $str$28)
$str$28:
        /*0016*/ 	.byte	0x2f, 0x74, 0x6d, 0x70, 0x2f, 0x63, 0x75, 0x74, 0x6c, 0x61, 0x73, 0x73, 0x5f, 0x73, 0x77, 0x65
        /*0026*/ 	.byte	0x65, 0x70, 0x5f, 0x73, 0x72, 0x63, 0x2f, 0x69, 0x6e, 0x63, 0x6c, 0x75, 0x64, 0x65, 0x2f, 0x63
        /*0036*/ 	.byte	0x75, 0x74, 0x65, 0x2f, 0x70, 0x6f, 0x69, 0x6e, 0x74, 0x65, 0x72, 0x5f, 0x66, 0x6c, 0x61, 0x67
        /*0046*/ 	.byte	0x67, 0x65, 0x64, 0x2e, 0x68, 0x70, 0x70, 0x00
	.type		$str$26,@object
	.size		$str$26,($str$25 - $str$26)
$str$26:
        /*004e*/ 	.byte	0x2f, 0x74, 0x6d, 0x70, 0x2f, 0x63, 0x75, 0x74, 0x6c, 0x61, 0x73, 0x73, 0x5f, 0x73, 0x77, 0x65
        /*005e*/ 	.byte	0x65, 0x70, 0x5f, 0x73, 0x72, 0x63, 0x2f, 0x69, 0x6e, 0x63, 0x6c, 0x75, 0x64, 0x65, 0x2f, 0x63
        /*006e*/ 	.byte	0x75, 0x74, 0x65, 0x2f, 0x61, 0x74, 0x6f, 0x6d, 0x2f, 0x63, 0x6f, 0x70, 0x79, 0x5f, 0x74, 0x72
        /*007e*/ 	.byte	0x61, 0x69, 0x74, 0x73, 0x5f, 0x73, 0x6d, 0x31, 0x30, 0x30, 0x2e, 0x68, 0x70, 0x70, 0x00
	.type		$str$25,@object
	.size		$str$25,(__unnamed_1 - $str$25)
$str$25:
        /*008d*/ 	.byte	0x28, 0x28, 0x75, 0x69, 0x6e, 0x74, 0x33, 0x32, 0x5f, 0x74, 0x28, 0x74, 0x68, 0x72, 0x65, 0x61
        /*009d*/ 	.byte	0x64, 0x49, 0x64, 0x78, 0x2e, 0x78, 0x29, 0x20, 0x2f, 0x20, 0x33, 0x32, 0x29, 0x20, 0x25, 0x20
        /*00ad*/ 	.byte	0x34, 0x29, 0x20, 0x3d, 0x3d, 0x20, 0x28, 0x28, 0x28, 0x74, 0x6d, 0x65, 0x6d, 0x5f, 0x61, 0x64
        /*00bd*/ 	.byte	0x64, 0x72, 0x20, 0x3e, 0x3e, 0x20, 0x31, 0x36, 0x29, 0x20, 0x2f, 0x20, 0x33, 0x32, 0x29, 0x20
        /*00cd*/ 	.byte	0x25, 0x20, 0x34, 0x29, 0x00
	.type		__unnamed_1,@object
	.size		__unnamed_1,(__unnamed_2 - __unnamed_1)
__unnamed_1:
        /*00d2*/ 	.byte	0x61, 0x75, 0x74, 0x6f, 0x20, 0x63, 0x75, 0x74, 0x65, 0x3a, 0x3a, 0x61, 0x73, 0x5f, 0x70, 0x6f
        /* <DEDUP_REMOVED lines=24> */
        /*0262*/ 	.byte	0x38, 0x31, 0x39, 0x32, 0x3e, 0x3e, 0x3e, 0x3e, 0x5d, 0x00
	.type		__unnamed_2,@object
	.size		__unnamed_2,(.L_2 - __unnamed_2)
__unnamed_2:
        /* <DEDUP_REMOVED lines=43> */
        /*051c*/ 	.byte	0x74, 0x65, 0x3a, 0x3a, 0x43, 0x3c, 0x30, 0x3e, 0x3e, 0x3e, 0x3e, 0x5d, 0x00
.L_2:


//--------------------- .nv.shared._ZN7cutlass13device_kernelINS_4gemm6kernel13GemmUniversalIN4cute5tupleIJiiiiEEENS1_10collective13CollectiveMmaINS1_35MainloopSm100TmaUmmaWarpSpecializedILi2ELi2ELi2ENS5_IJNS4_1CILi4EEENSA_ILi1EEESC_EEEEENS5_IJNSA_ILi256EEESF_NSA_ILi128EEEEEENS_10bfloat16_tENS5_IJlSC_lEEESI_SJ_NS4_8TiledMMAINS4_8MMA_AtomIJNS4_26SM100_MMA_F16BF16_2x1SM_SSISI_SI_fLi256ELi256ELNS4_4UMMA5MajorE0ELSO_0ELNSN_7ScaleInE0ELSP_0EEEEEENS4_6LayoutINS5_IJSC_SC_SC_EEENS5_IJNSA_ILi0EEESU_SU_EEEEENS5_IJNS4_10UnderscoreESX_SX_EEEEENS4_18SM100_TMA_2SM_LOADENS4_14ComposedLayoutINS4_7SwizzleILi3ELi4ELi3EEENS4_18smem_ptr_flag_bitsILi16EEENSS_INS5_IJNSA_ILi8EEENSA_ILi64EEEEEENS5_IJS17_SC_EEEEEEEvNS4_8identityENS4_28SM100_TMA_2SM_LOAD_MULTICASTES1B_vS1C_EENS_8epilogue10collective18CollectiveEpilogueINS1F_23Sm100TmaWarpSpecializedILi4ELi2ELi64ELb1ELb0EEEJNS5_IJSG_SF_SG_EEENS5_IJNSS_ISG_SC_EENSS_IS17_SC_EEEEESI_SJ_SI_SJ_NS1F_6fusion15FusionCallbacksIS1J_NS1O_17LinearCombinationISI_fSI_fLNS_15FloatRoundStyleE2EEES1K_S1N_JEEENS4_5SM1004TMEM4LOAD26SM100_TMEM_LOAD_32dp32b64xENS4_13SM90_TMA_LOADES1B_NS4_39AutoVectorizingCopyWithAssumedAlignmentILi128EEENS4_14SM90_TMA_STOREES1B_S20_S20_EEEvvEEEEvNT_6ParamsE --------------------------
	.section	.nv.shared._ZN7cutlass13device_kernelINS_4gemm6kernel13GemmUniversalIN4cute5tupleIJiiiiEEENS1_10collective13CollectiveMmaINS1_35MainloopSm100TmaUmmaWarpSpecializedILi2ELi2ELi2ENS5_IJNS4_1CILi4EEENSA_ILi1EEESC_EEEEENS5_IJNSA_ILi256EEESF_NSA_ILi128EEEEEENS_10bfloat16_tENS5_IJlSC_lEEESI_SJ_NS4_8TiledMMAINS4_8MMA_AtomIJNS4_26SM100_MMA_F16BF16_2x1SM_SSISI_SI_fLi256ELi256ELNS4_4UMMA5MajorE0ELSO_0ELNSN_7ScaleInE0ELSP_0EEEEEENS4_6LayoutINS5_IJSC_SC_SC_EEENS5_IJNSA_ILi0EEESU_SU_EEEEENS5_IJNS4_10UnderscoreESX_SX_EEEEENS4_18SM100_TMA_2SM_LOADENS4_14ComposedLayoutINS4_7SwizzleILi3ELi4ELi3EEENS4_18smem_ptr_flag_bitsILi16EEENSS_INS5_IJNSA_ILi8EEENSA_ILi64EEEEEENS5_IJS17_SC_EEEEEEEvNS4_8identityENS4_28SM100_TMA_2SM_LOAD_MULTICASTES1B_vS1C_EENS_8epilogue10collective18CollectiveEpilogueINS1F_23Sm100TmaWarpSpecializedILi4ELi2ELi64ELb1ELb0EEEJNS5_IJSG_SF_SG_EEENS5_IJNSS_ISG_SC_EENSS_IS17_SC_EEEEESI_SJ_SI_SJ_NS1F_6fusion15FusionCallbacksIS1J_NS1O_17LinearCombinationISI_fSI_fLNS_15FloatRoundStyleE2EEES1K_S1N_JEEENS4_5SM1004TMEM4LOAD26SM100_TMEM_LOAD_32dp32b64xENS4_13SM90_TMA_LOADES1B_NS4_39AutoVectorizingCopyWithAssumedAlignmentILi128EEENS4_14SM90_TMA_STOREES1B_S20_S20_EEEvvEEEEvNT_6ParamsE,"aw",@nobits
	.sectionflags	@""
	.align	16
	.zero		1024


//--------------------- .nv.shared.reserved.0     --------------------------
	.section	.nv.shared.reserved.0,"aw",@nobits
	.weak		__nv_reservedSMEM_offset_0_alias
	.size		__nv_reservedSMEM_offset_0_alias, 0, 64
	.other		__nv_reservedSMEM_offset_0_alias,@"STO_CUDA_RESERVED_SHARED STV_DEFAULT"
__nv_reservedSMEM_offset_0_alias:
	.zero		0
.nv.shared.reserved.0:
	.zero		64
	.weak		__nv_reservedSMEM_tcgen05_partition
	.type		__nv_reservedSMEM_tcgen05_partition,@object
	.size		__nv_reservedSMEM_tcgen05_partition,(.L_0 - __nv_reservedSMEM_tcgen05_partition)
__nv_reservedSMEM_tcgen05_partition:
	.zero		32
.L_0:


//--------------------- .nv.global                --------------------------
	.section	.nv.global,"aw",@nobits
.nv.global:
	.type		_ZN40_INTERNAL_3ee43652_4_k_cu_c9d7caa8_280874cute1_E,@object
	.size		_ZN40_INTERNAL_3ee43652_4_k_cu_c9d7caa8_280874cute1_E,(_ZN40_INTERNAL_3ee43652_4_k_cu_c9d7caa8_280874cuda3std3__45__cpo6cbeginE - _ZN40_INTERNAL_3ee43652_4_k_cu_c9d7caa8_280874cute1_E)
_ZN40_INTERNAL_3ee43652_4_k_cu_c9d7caa8_280874cute1_E:
	.zero		1
	.type		_ZN40_INTERNAL_3ee43652_4_k_cu_c9d7caa8_280874cuda3std3__45__cpo6cbeginE,@object
	.size		_ZN40_INTERNAL_3ee43652_4_k_cu_c9d7caa8_280874cuda3std3__45__cpo6cbeginE,(_ZN40_INTERNAL_3ee43652_4_k_cu_c9d7caa8_280874cuda3std3__48in_placeE - _ZN40_INTERNAL_3ee43652_4_k_cu_c9d7caa8_280874cuda3std3__45__cpo6cbeginE)
_ZN40_INTERNAL_3ee43652_4_k_cu_c9d7caa8_280874cuda3std3__45__cpo6cbeginE:
	.zero		1
	.type		_ZN40_INTERNAL_3ee43652_4_k_cu_c9d7caa8_280874cuda3std3__48in_placeE,@object
	.size		_ZN40_INTERNAL_3ee43652_4_k_cu_c9d7caa8_280874cuda3std3__48in_placeE,(_ZN40_INTERNAL_3ee43652_4_k_cu_c9d7caa8_280874cuda3std6ranges3__45__cpo9iter_moveE - _ZN40_INTERNAL_3ee43652_4_k_cu_c9d7caa8_280874cuda3std3__48in_placeE)
_ZN40_INTERNAL_3ee43652_4_k_cu_c9d7caa8_280874cuda3std3__48in_placeE:
	.zero		1
	.type		_ZN40_INTERNAL_3ee43652_4_k_cu_c9d7caa8_280874cuda3std6ranges3__45__cpo9iter_moveE,@object
	.size		_ZN40_INTERNAL_3ee43652_4_k_cu_c9d7caa8_280874cuda3std6ranges3__45__cpo9iter_moveE,(_ZN40_INTERNAL_3ee43652_4_k_cu_c9d7caa8_280874cuda3std3__45__cpo5beginE - _ZN40_INTERNAL_3ee43652_4_k_cu_c9d7caa8_280874cuda3std6ranges3__45__cpo9iter_moveE)
_ZN40_INTERNAL_3ee43652_4_k_cu_c9d7caa8_280874cuda3std6ranges3__45__cpo9iter_moveE:
	.zero		1
	.type		_ZN40_INTERNAL_3ee43652_4_k_cu_c9d7caa8_280874cuda3std3__45__cpo5beginE,@object
	.size		_ZN40_INTERNAL_3ee43652_4_k_cu_c9d7caa8_280874cuda3std3__45__cpo5beginE,(_ZN40_INTERNAL_3ee43652_4_k_cu_c9d7caa8_280874cuda3std3__442_GLOBAL__N__3ee43652_4_k_cu_c9d7caa8_280876ignoreE - _ZN40_INTERNAL_3ee43652_4_k_cu_c9d7caa8_280874cuda3std3__45__cpo5beginE)
_ZN40_INTERNAL_3ee43652_4_k_cu_c9d7caa8_280874cuda3std3__45__cpo5beginE:
	.zero		1
	.type		_ZN40_INTERNAL_3ee43652_4_k_cu_c9d7caa8_280874cuda3std3__442_GLOBAL__N__3ee43652_4_k_cu_c9d7caa8_280876ignoreE,@object
	.size		_ZN40_INTERNAL_3ee43652_4_k_cu_c9d7caa8_280874cuda3std3__442_GLOBAL__N__3ee43652_4_k_cu_c9d7caa8_280876ignoreE,(_ZN40_INTERNAL_3ee43652_4_k_cu_c9d7caa8_280874cute7productE - _ZN40_INTERNAL_3ee43652_4_k_cu_c9d7caa8_280874cuda3std3__442_GLOBAL__N__3ee43652_4_k_cu_c9d7caa8_280876ignoreE)
_ZN40_INTERNAL_3ee43652_4_k_cu_c9d7caa8_280874cuda3std3__442_GLOBAL__N__3ee43652_4_k_cu_c9d7caa8_280876ignoreE:
	.zero		1
	.type		_ZN40_INTERNAL_3ee43652_4_k_cu_c9d7caa8_280874cute7productE,@object
	.size		_ZN40_INTERNAL_3ee43652_4_k_cu_c9d7caa8_280874cute7productE,(_ZN40_INTERNAL_3ee43652_4_k_cu_c9d7caa8_280874cuda3std3__45__cpo3endE - _ZN40_INTERNAL_3ee43652_4_k_cu_c9d7caa8_280874cute7productE)
_ZN40_INTERNAL_3ee43652_4_k_cu_c9d7caa8_280874cute7productE:
	.zero		1
	.type		_ZN40_INTERNAL_3ee43652_4_k_cu_c9d7caa8_280874cuda3std3__45__cpo3endE,@object
	.size		_ZN40_INTERNAL_3ee43652_4_k_cu_c9d7caa8_280874cuda3std3__45__cpo3endE,(_ZN40_INTERNAL_3ee43652_4_k_cu_c9d7caa8_280874cuda3std3__419piecewise_constructE - _ZN40_INTERNAL_3ee43652_4_k_cu_c9d7caa8_280874cuda3std3__45__cpo3endE)
_ZN40_INTERNAL_3ee43652_4_k_cu_c9d7caa8_280874cuda3std3__45__cpo3endE:
	.zero		1
	.type		_ZN40_INTERNAL_3ee43652_4_k_cu_c9d7caa8_280874cuda3std3__419piecewise_constructE,@object
	.size		_ZN40_INTERNAL_3ee43652_4_k_cu_c9d7caa8_280874cuda3std3__419piecewise_constructE,(_ZN40_INTERNAL_3ee43652_4_k_cu_c9d7caa8_280874cuda3std3__45__cpo4cendE - _ZN40_INTERNAL_3ee43652_4_k_cu_c9d7caa8_280874cuda3std3__419piecewise_constructE)
_ZN40_INTERNAL_3ee43652_4_k_cu_c9d7caa8_280874cuda3std3__419piecewise_constructE:
	.zero		1
	.type		_ZN40_INTERNAL_3ee43652_4_k_cu_c9d7caa8_280874cuda3std3__45__cpo4cendE,@object
	.size		_ZN40_INTERNAL_3ee43652_4_k_cu_c9d7caa8_280874cuda3std3__45__cpo4cendE,(_ZN40_INTERNAL_3ee43652_4_k_cu_c9d7caa8_280874cuda3std6ranges3__45__cpo4swapE - _ZN40_INTERNAL_3ee43652_4_k_cu_c9d7caa8_280874cuda3std3__45__cpo4cendE)
_ZN40_INTERNAL_3ee43652_4_k_cu_c9d7caa8_280874cuda3std3__45__cpo4cendE:
	.zero		1
	.type		_ZN40_INTERNAL_3ee43652_4_k_cu_c9d7caa8_280874cuda3std6ranges3__45__cpo4swapE,@object
	.size		_ZN40_INTERNAL_3ee43652_4_k_cu_c9d7caa8_280874cuda3std6ranges3__45__cpo4swapE,(.L_10 - _ZN40_INTERNAL_3ee43652_4_k_cu_c9d7caa8_280874cuda3std6ranges3__45__cpo4swapE)
_ZN40_INTERNAL_3ee43652_4_k_cu_c9d7caa8_280874cuda3std6ranges3__45__cpo4swapE:
	.zero		1
.L_10:


//--------------------- .nv.constant0._ZN7cutlass13device_kernelINS_4gemm6kernel13GemmUniversalIN4cute5tupleIJiiiiEEENS1_10collective13CollectiveMmaINS1_35MainloopSm100TmaUmmaWarpSpecializedILi2ELi2ELi2ENS5_IJNS4_1CILi4EEENSA_ILi1EEESC_EEEEENS5_IJNSA_ILi256EEESF_NSA_ILi128EEEEEENS_10bfloat16_tENS5_IJlSC_lEEESI_SJ_NS4_8TiledMMAINS4_8MMA_AtomIJNS4_26SM100_MMA_F16BF16_2x1SM_SSISI_SI_fLi256ELi256ELNS4_4UMMA5MajorE0ELSO_0ELNSN_7ScaleInE0ELSP_0EEEEEENS4_6LayoutINS5_IJSC_SC_SC_EEENS5_IJNSA_ILi0EEESU_SU_EEEEENS5_IJNS4_10UnderscoreESX_SX_EEEEENS4_18SM100_TMA_2SM_LOADENS4_14ComposedLayoutINS4_7SwizzleILi3ELi4ELi3EEENS4_18smem_ptr_flag_bitsILi16EEENSS_INS5_IJNSA_ILi8EEENSA_ILi64EEEEEENS5_IJS17_SC_EEEEEEEvNS4_8identityENS4_28SM100_TMA_2SM_LOAD_MULTICASTES1B_vS1C_EENS_8epilogue10collective18CollectiveEpilogueINS1F_23Sm100TmaWarpSpecializedILi4ELi2ELi64ELb1ELb0EEEJNS5_IJSG_SF_SG_EEENS5_IJNSS_ISG_SC_EENSS_IS17_SC_EEEEESI_SJ_SI_SJ_NS1F_6fusion15FusionCallbacksIS1J_NS1O_17LinearCombinationISI_fSI_fLNS_15FloatRoundStyleE2EEES1K_S1N_JEEENS4_5SM1004TMEM4LOAD26SM100_TMEM_LOAD_32dp32b64xENS4_13SM90_TMA_LOADES1B_NS4_39AutoVectorizingCopyWithAssumedAlignmentILi128EEENS4_14SM90_TMA_STOREES1B_S20_S20_EEEvvEEEEvNT_6ParamsE --------------------------
	.section	.nv.constant0._ZN7cutlass13device_kernelINS_4gemm6kernel13GemmUniversalIN4cute5tupleIJiiiiEEENS1_10collective13CollectiveMmaINS1_35MainloopSm100TmaUmmaWarpSpecializedILi2ELi2ELi2ENS5_IJNS4_1CILi4EEENSA_ILi1EEESC_EEEEENS5_IJNSA_ILi256EEESF_NSA_ILi128EEEEEENS_10bfloat16_tENS5_IJlSC_lEEESI_SJ_NS4_8TiledMMAINS4_8MMA_AtomIJNS4_26SM100_MMA_F16BF16_2x1SM_SSISI_SI_fLi256ELi256ELNS4_4UMMA5MajorE0ELSO_0ELNSN_7ScaleInE0ELSP_0EEEEEENS4_6LayoutINS5_IJSC_SC_SC_EEENS5_IJNSA_ILi0EEESU_SU_EEEEENS5_IJNS4_10UnderscoreESX_SX_EEEEENS4_18SM100_TMA_2SM_LOADENS4_14ComposedLayoutINS4_7SwizzleILi3ELi4ELi3EEENS4_18smem_ptr_flag_bitsILi16EEENSS_INS5_IJNSA_ILi8EEENSA_ILi64EEEEEENS5_IJS17_SC_EEEEEEEvNS4_8identityENS4_28SM100_TMA_2SM_LOAD_MULTICASTES1B_vS1C_EENS_8epilogue10collective18CollectiveEpilogueINS1F_23Sm100TmaWarpSpecializedILi4ELi2ELi64ELb1ELb0EEEJNS5_IJSG_SF_SG_EEENS5_IJNSS_ISG_SC_EENSS_IS17_SC_EEEEESI_SJ_SI_SJ_NS1F_6fusion15FusionCallbacksIS1J_NS1O_17LinearCombinationISI_fSI_fLNS_15FloatRoundStyleE2EEES1K_S1N_JEEENS4_5SM1004TMEM4LOAD26SM100_TMEM_LOAD_32dp32b64xENS4_13SM90_TMA_LOADES1B_NS4_39AutoVectorizingCopyWithAssumedAlignmentILi128EEENS4_14SM90_TMA_STOREES1B_S20_S20_EEEvvEEEEvNT_6ParamsE,"a",@progbits
	.sectionflags	@""
	.align	4
.nv.constant0._ZN7cutlass13device_kernelINS_4gemm6kernel13GemmUniversalIN4cute5tupleIJiiiiEEENS1_10collective13CollectiveMmaINS1_35MainloopSm100TmaUmmaWarpSpecializedILi2ELi2ELi2ENS5_IJNS4_1CILi4EEENSA_ILi1EEESC_EEEEENS5_IJNSA_ILi256EEESF_NSA_ILi128EEEEEENS_10bfloat16_tENS5_IJlSC_lEEESI_SJ_NS4_8TiledMMAINS4_8MMA_AtomIJNS4_26SM100_MMA_F16BF16_2x1SM_SSISI_SI_fLi256ELi256ELNS4_4UMMA5MajorE0ELSO_0ELNSN_7ScaleInE0ELSP_0EEEEEENS4_6LayoutINS5_IJSC_SC_SC_EEENS5_IJNSA_ILi0EEESU_SU_EEEEENS5_IJNS4_10UnderscoreESX_SX_EEEEENS4_18SM100_TMA_2SM_LOADENS4_14ComposedLayoutINS4_7SwizzleILi3ELi4ELi3EEENS4_18smem_ptr_flag_bitsILi16EEENSS_INS5_IJNSA_ILi8EEENSA_ILi64EEEEEENS5_IJS17_SC_EEEEEEEvNS4_8identityENS4_28SM100_TMA_2SM_LOAD_MULTICASTES1B_vS1C_EENS_8epilogue10collective18CollectiveEpilogueINS1F_23Sm100TmaWarpSpecializedILi4ELi2ELi64ELb1ELb0EEEJNS5_IJSG_SF_SG_EEENS5_IJNSS_ISG_SC_EENSS_IS17_SC_EEEEESI_SJ_SI_SJ_NS1F_6fusion15FusionCallbacksIS1J_NS1O_17LinearCombinationISI_fSI_fLNS_15FloatRoundStyleE2EEES1K_S1N_JEEENS4_5SM1004TMEM4LOAD26SM100_TMEM_LOAD_32dp32b64xENS4_13SM90_TMA_LOADES1B_NS4_39AutoVectorizingCopyWithAssumedAlignmentILi128EEENS4_14SM90_TMA_STOREES1B_S20_S20_EEEvvEEEEvNT_6ParamsE:
	.zero		2944


//--------------------- SYMBOLS --------------------------

	.type		.nv.reservedSmem.offset0,@object
	.size		.nv.reservedSmem.offset0,0x4
	.type		.nv.reservedSmem.cap,@object
	.size		.nv.reservedSmem.cap,0x4
	.type		__assertfail,@function
